//
// Generated by NVIDIA NVVM Compiler
//
// Compiler Build ID: CL-36424714
// Cuda compilation tools, release 13.0, V13.0.88
// Based on NVVM 20.0.0
//

.version 9.0
.target sm_100
.address_size 64

	// .globl	_Z14get_i_idx_se_aiPKiPi
// _ZZ15BlockSortKernelIyLi64ELi4EEvPT_S1_E12temp_storage has been demoted
// _ZZ15BlockSortKernelIyLi128ELi4EEvPT_S1_E12temp_storage has been demoted
// _ZZ15BlockSortKernelIyLi128ELi8EEvPT_S1_E12temp_storage has been demoted
// _ZZ15BlockSortKernelIyLi256ELi8EEvPT_S1_E12temp_storage has been demoted
// _ZZ15BlockSortKernelIyLi256ELi16EEvPT_S1_E12temp_storage has been demoted
.global .align 1 .b8 _ZN34_INTERNAL_5c90ba1c_4_k_cu_fefbd5934cuda3std3__45__cpo5beginE[1];
.global .align 1 .b8 _ZN34_INTERNAL_5c90ba1c_4_k_cu_fefbd5934cuda3std3__45__cpo3endE[1];
.global .align 1 .b8 _ZN34_INTERNAL_5c90ba1c_4_k_cu_fefbd5934cuda3std3__45__cpo6cbeginE[1];
.global .align 1 .b8 _ZN34_INTERNAL_5c90ba1c_4_k_cu_fefbd5934cuda3std3__45__cpo4cendE[1];
.global .align 1 .b8 _ZN34_INTERNAL_5c90ba1c_4_k_cu_fefbd5934cuda3std3__45__cpo6rbeginE[1];
.global .align 1 .b8 _ZN34_INTERNAL_5c90ba1c_4_k_cu_fefbd5934cuda3std3__45__cpo4rendE[1];
.global .align 1 .b8 _ZN34_INTERNAL_5c90ba1c_4_k_cu_fefbd5934cuda3std3__45__cpo7crbeginE[1];
.global .align 1 .b8 _ZN34_INTERNAL_5c90ba1c_4_k_cu_fefbd5934cuda3std3__45__cpo5crendE[1];
.global .align 1 .b8 _ZN34_INTERNAL_5c90ba1c_4_k_cu_fefbd5934cuda3std3__436_GLOBAL__N__5c90ba1c_4_k_cu_fefbd5936ignoreE[1];
.global .align 1 .b8 _ZN34_INTERNAL_5c90ba1c_4_k_cu_fefbd5934cuda3std3__419piecewise_constructE[1];
.global .align 1 .b8 _ZN34_INTERNAL_5c90ba1c_4_k_cu_fefbd5934cuda3std3__48in_placeE[1];
.global .align 1 .b8 _ZN34_INTERNAL_5c90ba1c_4_k_cu_fefbd5934cuda3std3__420unreachable_sentinelE[1];
.global .align 1 .b8 _ZN34_INTERNAL_5c90ba1c_4_k_cu_fefbd5934cuda3std6ranges3__45__cpo4swapE[1];
.global .align 1 .b8 _ZN34_INTERNAL_5c90ba1c_4_k_cu_fefbd5934cuda3std6ranges3__45__cpo9iter_moveE[1];
.global .align 1 .b8 _ZN34_INTERNAL_5c90ba1c_4_k_cu_fefbd5934cuda3std6ranges3__45__cpo5beginE[1];
.global .align 1 .b8 _ZN34_INTERNAL_5c90ba1c_4_k_cu_fefbd5934cuda3std6ranges3__45__cpo3endE[1];
.global .align 1 .b8 _ZN34_INTERNAL_5c90ba1c_4_k_cu_fefbd5934cuda3std6ranges3__45__cpo6cbeginE[1];
.global .align 1 .b8 _ZN34_INTERNAL_5c90ba1c_4_k_cu_fefbd5934cuda3std6ranges3__45__cpo4cendE[1];
.global .align 1 .b8 _ZN34_INTERNAL_5c90ba1c_4_k_cu_fefbd5934cuda3std6ranges3__45__cpo7advanceE[1];
.global .align 1 .b8 _ZN34_INTERNAL_5c90ba1c_4_k_cu_fefbd5934cuda3std6ranges3__45__cpo9iter_swapE[1];
.global .align 1 .b8 _ZN34_INTERNAL_5c90ba1c_4_k_cu_fefbd5934cuda3std6ranges3__45__cpo4nextE[1];
.global .align 1 .b8 _ZN34_INTERNAL_5c90ba1c_4_k_cu_fefbd5934cuda3std6ranges3__45__cpo4prevE[1];
.global .align 1 .b8 _ZN34_INTERNAL_5c90ba1c_4_k_cu_fefbd5934cuda3std6ranges3__45__cpo4dataE[1];
.global .align 1 .b8 _ZN34_INTERNAL_5c90ba1c_4_k_cu_fefbd5934cuda3std6ranges3__45__cpo5cdataE[1];
.global .align 1 .b8 _ZN34_INTERNAL_5c90ba1c_4_k_cu_fefbd5934cuda3std6ranges3__45__cpo4sizeE[1];
.global .align 1 .b8 _ZN34_INTERNAL_5c90ba1c_4_k_cu_fefbd5934cuda3std6ranges3__45__cpo5ssizeE[1];
.global .align 1 .b8 _ZN34_INTERNAL_5c90ba1c_4_k_cu_fefbd5934cuda3std6ranges3__45__cpo8distanceE[1];
.global .align 1 .b8 _ZN34_INTERNAL_5c90ba1c_4_k_cu_fefbd5936thrust24THRUST_300001_SM_1000_NS6system6detail10sequential3seqE[1];

.visible .entry _Z14get_i_idx_se_aiPKiPi(
	.param .u32 _Z14get_i_idx_se_aiPKiPi_param_0,
	.param .u64 .ptr .align 1 _Z14get_i_idx_se_aiPKiPi_param_1,
	.param .u64 .ptr .align 1 _Z14get_i_idx_se_aiPKiPi_param_2
)
{
	.reg .pred 	%p<2>;
	.reg .b32 	%r<7>;
	.reg .b64 	%rd<9>;

	ld.param.u32 	%r2, [_Z14get_i_idx_se_aiPKiPi_param_0];
	ld.param.u64 	%rd1, [_Z14get_i_idx_se_aiPKiPi_param_1];
	ld.param.u64 	%rd2, [_Z14get_i_idx_se_aiPKiPi_param_2];
	mov.u32 	%r3, %ctaid.x;
	mov.u32 	%r4, %ntid.x;
	mov.u32 	%r5, %tid.x;
	mad.lo.s32 	%r1, %r3, %r4, %r5;
	setp.ge.u32 	%p1, %r1, %r2;
	@%p1 bra 	$L__BB0_2;
	cvta.to.global.u64 	%rd3, %rd1;
	cvta.to.global.u64 	%rd4, %rd2;
	mul.wide.u32 	%rd5, %r1, 4;
	add.s64 	%rd6, %rd3, %rd5;
	ld.global.u32 	%r6, [%rd6];
	mul.wide.s32 	%rd7, %r6, 4;
	add.s64 	%rd8, %rd4, %rd7;
	st.global.u32 	[%rd8], %r1;
$L__BB0_2:
	ret;

}
	// .globl	_Z24format_nlist_fill_b_se_aPiiiPKiS1_PyS1_iS_i
.visible .entry _Z24format_nlist_fill_b_se_aPiiiPKiS1_PyS1_iS_i(
	.param .u64 .ptr .align 1 _Z24format_nlist_fill_b_se_aPiiiPKiS1_PyS1_iS_i_param_0,
	.param .u32 _Z24format_nlist_fill_b_se_aPiiiPKiS1_PyS1_iS_i_param_1,
	.param .u32 _Z24format_nlist_fill_b_se_aPiiiPKiS1_PyS1_iS_i_param_2,
	.param .u64 .ptr .align 1 _Z24format_nlist_fill_b_se_aPiiiPKiS1_PyS1_iS_i_param_3,
	.param .u64 .ptr .align 1 _Z24format_nlist_fill_b_se_aPiiiPKiS1_PyS1_iS_i_param_4,
	.param .u64 .ptr .align 1 _Z24format_nlist_fill_b_se_aPiiiPKiS1_PyS1_iS_i_param_5,
	.param .u64 .ptr .align 1 _Z24format_nlist_fill_b_se_aPiiiPKiS1_PyS1_iS_i_param_6,
	.param .u32 _Z24format_nlist_fill_b_se_aPiiiPKiS1_PyS1_iS_i_param_7,
	.param .u64 .ptr .align 1 _Z24format_nlist_fill_b_se_aPiiiPKiS1_PyS1_iS_i_param_8,
	.param .u32 _Z24format_nlist_fill_b_se_aPiiiPKiS1_PyS1_iS_i_param_9
)
{
	.reg .pred 	%p<14>;
	.reg .b32 	%r<71>;
	.reg .b64 	%rd<70>;
	.reg .b64 	%fd<3>;

	ld.param.u64 	%rd28, [_Z24format_nlist_fill_b_se_aPiiiPKiS1_PyS1_iS_i_param_0];
	ld.param.u32 	%r21, [_Z24format_nlist_fill_b_se_aPiiiPKiS1_PyS1_iS_i_param_1];
	ld.param.u32 	%r22, [_Z24format_nlist_fill_b_se_aPiiiPKiS1_PyS1_iS_i_param_2];
	ld.param.u64 	%rd29, [_Z24format_nlist_fill_b_se_aPiiiPKiS1_PyS1_iS_i_param_5];
	ld.param.u64 	%rd31, [_Z24format_nlist_fill_b_se_aPiiiPKiS1_PyS1_iS_i_param_6];
	ld.param.u32 	%r23, [_Z24format_nlist_fill_b_se_aPiiiPKiS1_PyS1_iS_i_param_7];
	ld.param.u64 	%rd30, [_Z24format_nlist_fill_b_se_aPiiiPKiS1_PyS1_iS_i_param_8];
	ld.param.u32 	%r24, [_Z24format_nlist_fill_b_se_aPiiiPKiS1_PyS1_iS_i_param_9];
	cvta.to.global.u64 	%rd1, %rd31;
	mov.u32 	%r25, %ctaid.x;
	mov.u32 	%r26, %ntid.x;
	mov.u32 	%r27, %tid.x;
	mad.lo.s32 	%r1, %r25, %r26, %r27;
	setp.ge.u32 	%p1, %r1, %r22;
	@%p1 bra 	$L__BB1_19;
	cvta.to.global.u64 	%rd32, %rd29;
	cvta.to.global.u64 	%rd2, %rd30;
	mul.lo.s32 	%r28, %r21, %r1;
	cvt.u64.u32 	%rd3, %r28;
	mul.lo.s32 	%r2, %r23, %r1;
	mul.wide.u32 	%rd33, %r2, 4;
	add.s64 	%rd4, %rd2, %rd33;
	mul.lo.s32 	%r29, %r24, %r22;
	cvt.s64.s32 	%rd34, %r29;
	mul.lo.s32 	%r30, %r24, %r1;
	cvt.u64.u32 	%rd35, %r30;
	add.s64 	%rd36, %rd34, %rd35;
	shl.b64 	%rd37, %rd36, 3;
	add.s64 	%rd5, %rd32, %rd37;
	setp.lt.s32 	%p2, %r23, 1;
	@%p2 bra 	$L__BB1_14;
	and.b32  	%r3, %r23, 15;
	setp.lt.u32 	%p3, %r23, 16;
	mov.b32 	%r65, 0;
	@%p3 bra 	$L__BB1_5;
	and.b32  	%r65, %r23, 2147483632;
	neg.s32 	%r69, %r65;
	add.s64 	%rd66, %rd1, 32;
	add.s64 	%rd39, %rd33, %rd2;
	add.s64 	%rd65, %rd39, 32;
$L__BB1_4:
	.pragma "nounroll";
	ld.global.u32 	%r32, [%rd66+-32];
	st.global.u32 	[%rd65+-32], %r32;
	ld.global.u32 	%r33, [%rd66+-28];
	st.global.u32 	[%rd65+-28], %r33;
	ld.global.u32 	%r34, [%rd66+-24];
	st.global.u32 	[%rd65+-24], %r34;
	ld.global.u32 	%r35, [%rd66+-20];
	st.global.u32 	[%rd65+-20], %r35;
	ld.global.u32 	%r36, [%rd66+-16];
	st.global.u32 	[%rd65+-16], %r36;
	ld.global.u32 	%r37, [%rd66+-12];
	st.global.u32 	[%rd65+-12], %r37;
	ld.global.u32 	%r38, [%rd66+-8];
	st.global.u32 	[%rd65+-8], %r38;
	ld.global.u32 	%r39, [%rd66+-4];
	st.global.u32 	[%rd65+-4], %r39;
	ld.global.u32 	%r40, [%rd66];
	st.global.u32 	[%rd65], %r40;
	ld.global.u32 	%r41, [%rd66+4];
	st.global.u32 	[%rd65+4], %r41;
	ld.global.u32 	%r42, [%rd66+8];
	st.global.u32 	[%rd65+8], %r42;
	ld.global.u32 	%r43, [%rd66+12];
	st.global.u32 	[%rd65+12], %r43;
	ld.global.u32 	%r44, [%rd66+16];
	st.global.u32 	[%rd65+16], %r44;
	ld.global.u32 	%r45, [%rd66+20];
	st.global.u32 	[%rd65+20], %r45;
	ld.global.u32 	%r46, [%rd66+24];
	st.global.u32 	[%rd65+24], %r46;
	ld.global.u32 	%r47, [%rd66+28];
	st.global.u32 	[%rd65+28], %r47;
	add.s32 	%r69, %r69, 16;
	add.s64 	%rd66, %rd66, 64;
	add.s64 	%rd65, %rd65, 64;
	setp.eq.s32 	%p4, %r69, 0;
	@%p4 bra 	$L__BB1_5;
	bra.uni 	$L__BB1_4;
$L__BB1_5:
	setp.eq.s32 	%p5, %r3, 0;
	@%p5 bra 	$L__BB1_14;
	and.b32  	%r7, %r23, 7;
	setp.lt.u32 	%p6, %r3, 8;
	@%p6 bra 	$L__BB1_8;
	mul.wide.u32 	%rd40, %r65, 4;
	add.s64 	%rd41, %rd1, %rd40;
	ld.global.u32 	%r48, [%rd41];
	add.s64 	%rd42, %rd4, %rd40;
	st.global.u32 	[%rd42], %r48;
	ld.global.u32 	%r49, [%rd41+4];
	st.global.u32 	[%rd42+4], %r49;
	ld.global.u32 	%r50, [%rd41+8];
	st.global.u32 	[%rd42+8], %r50;
	ld.global.u32 	%r51, [%rd41+12];
	st.global.u32 	[%rd42+12], %r51;
	ld.global.u32 	%r52, [%rd41+16];
	st.global.u32 	[%rd42+16], %r52;
	ld.global.u32 	%r53, [%rd41+20];
	st.global.u32 	[%rd42+20], %r53;
	ld.global.u32 	%r54, [%rd41+24];
	st.global.u32 	[%rd42+24], %r54;
	ld.global.u32 	%r55, [%rd41+28];
	st.global.u32 	[%rd42+28], %r55;
	add.s32 	%r65, %r65, 8;
$L__BB1_8:
	setp.eq.s32 	%p7, %r7, 0;
	@%p7 bra 	$L__BB1_14;
	and.b32  	%r10, %r23, 3;
	setp.lt.u32 	%p8, %r7, 4;
	@%p8 bra 	$L__BB1_11;
	mul.wide.u32 	%rd43, %r65, 4;
	add.s64 	%rd44, %rd1, %rd43;
	ld.global.u32 	%r56, [%rd44];
	add.s64 	%rd45, %rd4, %rd43;
	st.global.u32 	[%rd45], %r56;
	ld.global.u32 	%r57, [%rd44+4];
	st.global.u32 	[%rd45+4], %r57;
	ld.global.u32 	%r58, [%rd44+8];
	st.global.u32 	[%rd45+8], %r58;
	ld.global.u32 	%r59, [%rd44+12];
	st.global.u32 	[%rd45+12], %r59;
	add.s32 	%r65, %r65, 4;
$L__BB1_11:
	setp.eq.s32 	%p9, %r10, 0;
	@%p9 bra 	$L__BB1_14;
	mul.wide.u32 	%rd46, %r65, 4;
	add.s64 	%rd48, %rd46, %rd33;
	add.s64 	%rd64, %rd2, %rd48;
	add.s64 	%rd63, %rd1, %rd46;
	neg.s32 	%r68, %r10;
$L__BB1_13:
	.pragma "nounroll";
	ld.global.u32 	%r60, [%rd63];
	st.global.u32 	[%rd64], %r60;
	add.s64 	%rd64, %rd64, 4;
	add.s64 	%rd63, %rd63, 4;
	add.s32 	%r68, %r68, 1;
	setp.ne.s32 	%p10, %r68, 0;
	@%p10 bra 	$L__BB1_13;
$L__BB1_14:
	ld.global.u64 	%rd68, [%rd5];
	mul.wide.s32 	%rd49, %r24, 8;
	add.s64 	%rd15, %rd5, %rd49;
	ld.global.u64 	%rd69, [%rd15+-8];
	setp.eq.s64 	%p11, %rd68, %rd69;
	@%p11 bra 	$L__BB1_19;
	cvta.to.global.u64 	%rd17, %rd28;
	mov.b32 	%r70, 0;
$L__BB1_16:
	cvt.rn.f64.u64 	%fd1, %rd68;
	div.rn.f64 	%fd2, %fd1, 0d430C6BF526340000;
	cvt.rzi.s32.f64 	%r62, %fd2;
	mul.wide.s32 	%rd50, %r62, 4;
	add.s64 	%rd24, %rd4, %rd50;
	ld.global.u32 	%r19, [%rd24];
	add.s64 	%rd51, %rd1, %rd50;
	ld.global.u32 	%r63, [%rd51+4];
	setp.ge.s32 	%p12, %r19, %r63;
	@%p12 bra 	$L__BB1_18;
	cvt.s64.s32 	%rd52, %r19;
	shr.u64 	%rd53, %rd68, 5;
	mul.hi.u64 	%rd54, %rd53, 755578637259143235;
	shr.u64 	%rd55, %rd54, 7;
	mul.lo.s64 	%rd56, %rd55, 100000;
	sub.s64 	%rd57, %rd68, %rd56;
	add.s32 	%r64, %r19, 1;
	st.global.u32 	[%rd24], %r64;
	add.s64 	%rd58, %rd52, %rd3;
	shl.b64 	%rd59, %rd58, 2;
	add.s64 	%rd60, %rd17, %rd59;
	st.global.u32 	[%rd60], %rd57;
	ld.global.u64 	%rd69, [%rd15+-8];
$L__BB1_18:
	add.s32 	%r70, %r70, 1;
	mul.wide.u32 	%rd61, %r70, 8;
	add.s64 	%rd62, %rd5, %rd61;
	ld.global.u64 	%rd68, [%rd62];
	setp.ne.s64 	%p13, %rd68, %rd69;
	@%p13 bra 	$L__BB1_16;
$L__BB1_19:
	ret;

}
	// .globl	_Z23compute_descriptor_se_aIfEvPT_iS1_iS1_iPKiPKS0_S5_PiiS5_ffi
.visible .entry _Z23compute_descriptor_se_aIfEvPT_iS1_iS1_iPKiPKS0_S5_PiiS5_ffi(
	.param .u64 .ptr .align 1 _Z23compute_descriptor_se_aIfEvPT_iS1_iS1_iPKiPKS0_S5_PiiS5_ffi_param_0,
	.param .u32 _Z23compute_descriptor_se_aIfEvPT_iS1_iS1_iPKiPKS0_S5_PiiS5_ffi_param_1,
	.param .u64 .ptr .align 1 _Z23compute_descriptor_se_aIfEvPT_iS1_iS1_iPKiPKS0_S5_PiiS5_ffi_param_2,
	.param .u32 _Z23compute_descriptor_se_aIfEvPT_iS1_iS1_iPKiPKS0_S5_PiiS5_ffi_param_3,
	.param .u64 .ptr .align 1 _Z23compute_descriptor_se_aIfEvPT_iS1_iS1_iPKiPKS0_S5_PiiS5_ffi_param_4,
	.param .u32 _Z23compute_descriptor_se_aIfEvPT_iS1_iS1_iPKiPKS0_S5_PiiS5_ffi_param_5,
	.param .u64 .ptr .align 1 _Z23compute_descriptor_se_aIfEvPT_iS1_iS1_iPKiPKS0_S5_PiiS5_ffi_param_6,
	.param .u64 .ptr .align 1 _Z23compute_descriptor_se_aIfEvPT_iS1_iS1_iPKiPKS0_S5_PiiS5_ffi_param_7,
	.param .u64 .ptr .align 1 _Z23compute_descriptor_se_aIfEvPT_iS1_iS1_iPKiPKS0_S5_PiiS5_ffi_param_8,
	.param .u64 .ptr .align 1 _Z23compute_descriptor_se_aIfEvPT_iS1_iS1_iPKiPKS0_S5_PiiS5_ffi_param_9,
	.param .u32 _Z23compute_descriptor_se_aIfEvPT_iS1_iS1_iPKiPKS0_S5_PiiS5_ffi_param_10,
	.param .u64 .ptr .align 1 _Z23compute_descriptor_se_aIfEvPT_iS1_iS1_iPKiPKS0_S5_PiiS5_ffi_param_11,
	.param .f32 _Z23compute_descriptor_se_aIfEvPT_iS1_iS1_iPKiPKS0_S5_PiiS5_ffi_param_12,
	.param .f32 _Z23compute_descriptor_se_aIfEvPT_iS1_iS1_iPKiPKS0_S5_PiiS5_ffi_param_13,
	.param .u32 _Z23compute_descriptor_se_aIfEvPT_iS1_iS1_iPKiPKS0_S5_PiiS5_ffi_param_14
)
{
	.reg .pred 	%p<5>;
	.reg .b32 	%r<97>;
	.reg .b32 	%f<208>;
	.reg .b64 	%rd<87>;
	.reg .b64 	%fd<76>;

	ld.param.u64 	%rd5, [_Z23compute_descriptor_se_aIfEvPT_iS1_iS1_iPKiPKS0_S5_PiiS5_ffi_param_0];
	ld.param.u32 	%r4, [_Z23compute_descriptor_se_aIfEvPT_iS1_iS1_iPKiPKS0_S5_PiiS5_ffi_param_1];
	ld.param.u64 	%rd6, [_Z23compute_descriptor_se_aIfEvPT_iS1_iS1_iPKiPKS0_S5_PiiS5_ffi_param_2];
	ld.param.u32 	%r5, [_Z23compute_descriptor_se_aIfEvPT_iS1_iS1_iPKiPKS0_S5_PiiS5_ffi_param_3];
	ld.param.u64 	%rd7, [_Z23compute_descriptor_se_aIfEvPT_iS1_iS1_iPKiPKS0_S5_PiiS5_ffi_param_4];
	ld.param.u32 	%r6, [_Z23compute_descriptor_se_aIfEvPT_iS1_iS1_iPKiPKS0_S5_PiiS5_ffi_param_5];
	ld.param.u64 	%rd9, [_Z23compute_descriptor_se_aIfEvPT_iS1_iS1_iPKiPKS0_S5_PiiS5_ffi_param_7];
	ld.param.u64 	%rd10, [_Z23compute_descriptor_se_aIfEvPT_iS1_iS1_iPKiPKS0_S5_PiiS5_ffi_param_8];
	ld.param.u64 	%rd11, [_Z23compute_descriptor_se_aIfEvPT_iS1_iS1_iPKiPKS0_S5_PiiS5_ffi_param_9];
	ld.param.u32 	%r7, [_Z23compute_descriptor_se_aIfEvPT_iS1_iS1_iPKiPKS0_S5_PiiS5_ffi_param_10];
	ld.param.u64 	%rd12, [_Z23compute_descriptor_se_aIfEvPT_iS1_iS1_iPKiPKS0_S5_PiiS5_ffi_param_11];
	ld.param.f32 	%f20, [_Z23compute_descriptor_se_aIfEvPT_iS1_iS1_iPKiPKS0_S5_PiiS5_ffi_param_12];
	ld.param.f32 	%f21, [_Z23compute_descriptor_se_aIfEvPT_iS1_iS1_iPKiPKS0_S5_PiiS5_ffi_param_13];
	ld.param.u32 	%r8, [_Z23compute_descriptor_se_aIfEvPT_iS1_iS1_iPKiPKS0_S5_PiiS5_ffi_param_14];
	mov.u32 	%r1, %ctaid.x;
	mov.u32 	%r9, %ctaid.y;
	mov.u32 	%r10, %ntid.y;
	mov.u32 	%r11, %tid.y;
	mad.lo.s32 	%r2, %r9, %r10, %r11;
	setp.ge.u32 	%p1, %r2, %r8;
	@%p1 bra 	$L__BB2_8;
	mul.lo.s32 	%r12, %r2, 12;
	cvta.to.global.u64 	%rd13, %rd11;
	cvta.to.global.u64 	%rd14, %rd5;
	cvta.to.global.u64 	%rd15, %rd6;
	mul.lo.s32 	%r13, %r4, %r1;
	mul.wide.u32 	%rd16, %r13, 4;
	add.s64 	%rd17, %rd14, %rd16;
	mul.lo.s32 	%r14, %r5, %r1;
	cvt.u64.u32 	%rd18, %r14;
	mul.lo.s32 	%r15, %r7, %r1;
	cvt.u64.u32 	%rd19, %r15;
	cvt.u64.u32 	%rd20, %r2;
	add.s64 	%rd21, %rd19, %rd20;
	shl.b64 	%rd22, %rd21, 2;
	add.s64 	%rd1, %rd13, %rd22;
	ld.global.u32 	%r3, [%rd1];
	setp.gt.s32 	%p2, %r3, -1;
	shl.b32 	%r16, %r2, 2;
	mul.wide.u32 	%rd23, %r16, 4;
	add.s64 	%rd2, %rd17, %rd23;
	cvt.u64.u32 	%rd24, %r12;
	add.s64 	%rd25, %rd18, %rd24;
	shl.b64 	%rd26, %rd25, 2;
	add.s64 	%rd3, %rd15, %rd26;
	mov.f32 	%f203, 0f00000000;
	@%p2 bra 	$L__BB2_3;
	ld.global.f32 	%f207, [%rd2];
	ld.global.f32 	%f206, [%rd2+4];
	ld.global.f32 	%f205, [%rd2+8];
	ld.global.f32 	%f204, [%rd2+12];
	bra.uni 	$L__BB2_7;
$L__BB2_3:
	cvta.to.global.u64 	%rd27, %rd12;
	mul.lo.s32 	%r17, %r6, %r1;
	cvt.u64.u32 	%rd28, %r17;
	cvta.to.global.u64 	%rd29, %rd7;
	mul.lo.s32 	%r18, %r2, 3;
	mul.lo.s32 	%r19, %r1, 3;
	mul.lo.s32 	%r20, %r3, 3;
	mul.wide.u32 	%rd30, %r20, 4;
	add.s64 	%rd31, %rd27, %rd30;
	ld.global.f32 	%f24, [%rd31];
	mul.wide.u32 	%rd32, %r19, 4;
	add.s64 	%rd33, %rd27, %rd32;
	ld.global.f32 	%f25, [%rd33];
	sub.f32 	%f26, %f24, %f25;
	cvt.u64.u32 	%rd34, %r18;
	add.s64 	%rd35, %rd28, %rd34;
	shl.b64 	%rd36, %rd35, 2;
	add.s64 	%rd4, %rd29, %rd36;
	st.global.f32 	[%rd4], %f26;
	ld.global.u32 	%r21, [%rd1];
	mul.lo.s32 	%r22, %r21, 3;
	mul.wide.s32 	%rd37, %r22, 4;
	add.s64 	%rd38, %rd27, %rd37;
	ld.global.f32 	%f27, [%rd38+4];
	add.s32 	%r23, %r19, 1;
	mul.wide.u32 	%rd39, %r23, 4;
	add.s64 	%rd40, %rd27, %rd39;
	ld.global.f32 	%f28, [%rd40];
	sub.f32 	%f29, %f27, %f28;
	st.global.f32 	[%rd4+4], %f29;
	ld.global.u32 	%r24, [%rd1];
	mul.lo.s32 	%r25, %r24, 3;
	mul.wide.s32 	%rd41, %r25, 4;
	add.s64 	%rd42, %rd27, %rd41;
	ld.global.f32 	%f30, [%rd42+8];
	add.s32 	%r26, %r19, 2;
	mul.wide.u32 	%rd43, %r26, 4;
	add.s64 	%rd44, %rd27, %rd43;
	ld.global.f32 	%f31, [%rd44];
	sub.f32 	%f32, %f30, %f31;
	st.global.f32 	[%rd4+8], %f32;
	mul.f32 	%f33, %f29, %f29;
	fma.rn.f32 	%f34, %f26, %f26, %f33;
	fma.rn.f32 	%f5, %f32, %f32, %f34;
	sqrt.rn.f32 	%f35, %f5;
	rcp.rn.f32 	%f6, %f35;
	mul.f32 	%f7, %f5, %f6;
	setp.lt.f32 	%p3, %f7, %f20;
	mov.f32 	%f202, 0f3F800000;
	@%p3 bra 	$L__BB2_6;
	setp.geu.f32 	%p4, %f7, %f21;
	mov.f32 	%f202, 0f00000000;
	@%p4 bra 	$L__BB2_6;
	sub.f32 	%f37, %f7, %f20;
	sub.f32 	%f38, %f21, %f20;
	div.rn.f32 	%f39, %f37, %f38;
	rcp.rn.f32 	%f40, %f38;
	mul.f32 	%f41, %f39, %f39;
	mul.f32 	%f42, %f39, %f41;
	mul.f32 	%f43, %f39, 0fC0C00000;
	mul.f32 	%f44, %f39, %f43;
	fma.rn.f32 	%f45, %f39, 0f41700000, %f44;
	add.f32 	%f46, %f45, 0fC1200000;
	fma.rn.f32 	%f202, %f42, %f46, 0f3F800000;
	mul.f32 	%f47, %f39, 0f40400000;
	mul.f32 	%f48, %f39, %f47;
	mul.f32 	%f49, %f48, %f46;
	fma.rn.f32 	%f50, %f39, 0fC1400000, 0f41700000;
	fma.rn.f32 	%f51, %f42, %f50, %f49;
	mul.f32 	%f203, %f40, %f51;
$L__BB2_6:
	mul.f32 	%f52, %f6, %f6;
	mul.f32 	%f53, %f52, %f52;
	mul.f32 	%f54, %f7, %f53;
	rcp.rn.f32 	%f55, %f7;
	st.global.f32 	[%rd2], %f55;
	ld.global.f32 	%f56, [%rd4];
	div.rn.f32 	%f57, %f56, %f5;
	st.global.f32 	[%rd2+4], %f57;
	ld.global.f32 	%f58, [%rd4+4];
	div.rn.f32 	%f59, %f58, %f5;
	st.global.f32 	[%rd2+8], %f59;
	ld.global.f32 	%f60, [%rd4+8];
	div.rn.f32 	%f61, %f60, %f5;
	st.global.f32 	[%rd2+12], %f61;
	ld.global.f32 	%f62, [%rd4];
	mul.f32 	%f63, %f54, %f62;
	mul.f32 	%f64, %f202, %f63;
	mul.f32 	%f65, %f203, %f55;
	mul.f32 	%f66, %f62, %f65;
	mul.f32 	%f67, %f6, %f66;
	sub.f32 	%f68, %f64, %f67;
	st.global.f32 	[%rd3], %f68;
	ld.global.f32 	%f69, [%rd4+4];
	mul.f32 	%f70, %f54, %f69;
	mul.f32 	%f71, %f202, %f70;
	ld.global.f32 	%f72, [%rd2];
	mul.f32 	%f73, %f203, %f72;
	mul.f32 	%f74, %f69, %f73;
	mul.f32 	%f75, %f6, %f74;
	sub.f32 	%f76, %f71, %f75;
	st.global.f32 	[%rd3+4], %f76;
	ld.global.f32 	%f77, [%rd4+8];
	mul.f32 	%f78, %f54, %f77;
	mul.f32 	%f79, %f202, %f78;
	ld.global.f32 	%f80, [%rd2];
	mul.f32 	%f81, %f203, %f80;
	mul.f32 	%f82, %f77, %f81;
	mul.f32 	%f83, %f6, %f82;
	sub.f32 	%f84, %f79, %f83;
	st.global.f32 	[%rd3+8], %f84;
	ld.global.f32 	%f85, [%rd4];
	cvt.f64.f32 	%fd1, %f85;
	add.f64 	%fd2, %fd1, %fd1;
	mul.f64 	%fd3, %fd2, %fd1;
	cvt.f64.f32 	%fd4, %f53;
	mul.f64 	%fd5, %fd3, %fd4;
	cvt.f64.f32 	%fd6, %f52;
	sub.f64 	%fd7, %fd5, %fd6;
	cvt.f64.f32 	%fd8, %f202;
	mul.f64 	%fd9, %fd7, %fd8;
	ld.global.f32 	%f86, [%rd2+4];
	mul.f32 	%f87, %f203, %f86;
	mul.f32 	%f88, %f87, %f85;
	mul.f32 	%f89, %f6, %f88;
	cvt.f64.f32 	%fd10, %f89;
	sub.f64 	%fd11, %fd9, %fd10;
	cvt.rn.f32.f64 	%f90, %fd11;
	st.global.f32 	[%rd3+12], %f90;
	ld.global.f32 	%f91, [%rd4];
	cvt.f64.f32 	%fd12, %f91;
	add.f64 	%fd13, %fd12, %fd12;
	ld.global.f32 	%f92, [%rd4+4];
	cvt.f64.f32 	%fd14, %f92;
	mul.f64 	%fd15, %fd13, %fd14;
	mul.f64 	%fd16, %fd15, %fd4;
	mul.f64 	%fd17, %fd16, %fd8;
	ld.global.f32 	%f93, [%rd2+4];
	mul.f32 	%f94, %f203, %f93;
	mul.f32 	%f95, %f94, %f92;
	mul.f32 	%f96, %f6, %f95;
	cvt.f64.f32 	%fd18, %f96;
	sub.f64 	%fd19, %fd17, %fd18;
	cvt.rn.f32.f64 	%f97, %fd19;
	st.global.f32 	[%rd3+16], %f97;
	ld.global.f32 	%f98, [%rd4];
	cvt.f64.f32 	%fd20, %f98;
	add.f64 	%fd21, %fd20, %fd20;
	ld.global.f32 	%f99, [%rd4+8];
	cvt.f64.f32 	%fd22, %f99;
	mul.f64 	%fd23, %fd21, %fd22;
	mul.f64 	%fd24, %fd23, %fd4;
	mul.f64 	%fd25, %fd24, %fd8;
	ld.global.f32 	%f100, [%rd2+4];
	mul.f32 	%f101, %f203, %f100;
	mul.f32 	%f102, %f101, %f99;
	mul.f32 	%f103, %f6, %f102;
	cvt.f64.f32 	%fd26, %f103;
	sub.f64 	%fd27, %fd25, %fd26;
	cvt.rn.f32.f64 	%f104, %fd27;
	st.global.f32 	[%rd3+20], %f104;
	ld.global.f32 	%f105, [%rd4+4];
	cvt.f64.f32 	%fd28, %f105;
	add.f64 	%fd29, %fd28, %fd28;
	ld.global.f32 	%f106, [%rd4];
	cvt.f64.f32 	%fd30, %f106;
	mul.f64 	%fd31, %fd29, %fd30;
	mul.f64 	%fd32, %fd31, %fd4;
	mul.f64 	%fd33, %fd32, %fd8;
	ld.global.f32 	%f107, [%rd2+8];
	mul.f32 	%f108, %f203, %f107;
	mul.f32 	%f109, %f108, %f106;
	mul.f32 	%f110, %f6, %f109;
	cvt.f64.f32 	%fd34, %f110;
	sub.f64 	%fd35, %fd33, %fd34;
	cvt.rn.f32.f64 	%f111, %fd35;
	st.global.f32 	[%rd3+24], %f111;
	ld.global.f32 	%f112, [%rd4+4];
	cvt.f64.f32 	%fd36, %f112;
	add.f64 	%fd37, %fd36, %fd36;
	mul.f64 	%fd38, %fd37, %fd36;
	mul.f64 	%fd39, %fd38, %fd4;
	sub.f64 	%fd40, %fd39, %fd6;
	mul.f64 	%fd41, %fd40, %fd8;
	ld.global.f32 	%f113, [%rd2+8];
	mul.f32 	%f114, %f203, %f113;
	mul.f32 	%f115, %f114, %f112;
	mul.f32 	%f116, %f6, %f115;
	cvt.f64.f32 	%fd42, %f116;
	sub.f64 	%fd43, %fd41, %fd42;
	cvt.rn.f32.f64 	%f117, %fd43;
	st.global.f32 	[%rd3+28], %f117;
	ld.global.f32 	%f118, [%rd4+4];
	cvt.f64.f32 	%fd44, %f118;
	add.f64 	%fd45, %fd44, %fd44;
	ld.global.f32 	%f119, [%rd4+8];
	cvt.f64.f32 	%fd46, %f119;
	mul.f64 	%fd47, %fd45, %fd46;
	mul.f64 	%fd48, %fd47, %fd4;
	mul.f64 	%fd49, %fd48, %fd8;
	ld.global.f32 	%f120, [%rd2+8];
	mul.f32 	%f121, %f203, %f120;
	mul.f32 	%f122, %f121, %f119;
	mul.f32 	%f123, %f6, %f122;
	cvt.f64.f32 	%fd50, %f123;
	sub.f64 	%fd51, %fd49, %fd50;
	cvt.rn.f32.f64 	%f124, %fd51;
	st.global.f32 	[%rd3+32], %f124;
	ld.global.f32 	%f125, [%rd4+8];
	cvt.f64.f32 	%fd52, %f125;
	add.f64 	%fd53, %fd52, %fd52;
	ld.global.f32 	%f126, [%rd4];
	cvt.f64.f32 	%fd54, %f126;
	mul.f64 	%fd55, %fd53, %fd54;
	mul.f64 	%fd56, %fd55, %fd4;
	mul.f64 	%fd57, %fd56, %fd8;
	ld.global.f32 	%f127, [%rd2+12];
	mul.f32 	%f128, %f203, %f127;
	mul.f32 	%f129, %f128, %f126;
	mul.f32 	%f130, %f6, %f129;
	cvt.f64.f32 	%fd58, %f130;
	sub.f64 	%fd59, %fd57, %fd58;
	cvt.rn.f32.f64 	%f131, %fd59;
	st.global.f32 	[%rd3+36], %f131;
	ld.global.f32 	%f132, [%rd4+8];
	cvt.f64.f32 	%fd60, %f132;
	add.f64 	%fd61, %fd60, %fd60;
	ld.global.f32 	%f133, [%rd4+4];
	cvt.f64.f32 	%fd62, %f133;
	mul.f64 	%fd63, %fd61, %fd62;
	mul.f64 	%fd64, %fd63, %fd4;
	mul.f64 	%fd65, %fd64, %fd8;
	ld.global.f32 	%f134, [%rd2+12];
	mul.f32 	%f135, %f203, %f134;
	mul.f32 	%f136, %f135, %f133;
	mul.f32 	%f137, %f6, %f136;
	cvt.f64.f32 	%fd66, %f137;
	sub.f64 	%fd67, %fd65, %fd66;
	cvt.rn.f32.f64 	%f138, %fd67;
	st.global.f32 	[%rd3+40], %f138;
	ld.global.f32 	%f139, [%rd4+8];
	cvt.f64.f32 	%fd68, %f139;
	add.f64 	%fd69, %fd68, %fd68;
	mul.f64 	%fd70, %fd69, %fd68;
	mul.f64 	%fd71, %fd70, %fd4;
	sub.f64 	%fd72, %fd71, %fd6;
	mul.f64 	%fd73, %fd72, %fd8;
	ld.global.f32 	%f140, [%rd2+12];
	mul.f32 	%f141, %f203, %f140;
	mul.f32 	%f142, %f141, %f139;
	mul.f32 	%f143, %f6, %f142;
	cvt.f64.f32 	%fd74, %f143;
	sub.f64 	%fd75, %fd73, %fd74;
	cvt.rn.f32.f64 	%f144, %fd75;
	st.global.f32 	[%rd3+44], %f144;
	ld.global.f32 	%f145, [%rd2];
	mul.f32 	%f207, %f202, %f145;
	st.global.f32 	[%rd2], %f207;
	ld.global.f32 	%f146, [%rd2+4];
	mul.f32 	%f206, %f202, %f146;
	st.global.f32 	[%rd2+4], %f206;
	ld.global.f32 	%f147, [%rd2+8];
	mul.f32 	%f205, %f202, %f147;
	st.global.f32 	[%rd2+8], %f205;
	ld.global.f32 	%f148, [%rd2+12];
	mul.f32 	%f204, %f202, %f148;
	st.global.f32 	[%rd2+12], %f204;
$L__BB2_7:
	ld.param.u64 	%rd86, [_Z23compute_descriptor_se_aIfEvPT_iS1_iS1_iPKiPKS0_S5_PiiS5_ffi_param_6];
	cvta.to.global.u64 	%rd45, %rd9;
	cvta.to.global.u64 	%rd46, %rd10;
	cvta.to.global.u64 	%rd47, %rd86;
	mul.wide.u32 	%rd48, %r1, 4;
	add.s64 	%rd49, %rd47, %rd48;
	ld.global.u32 	%r27, [%rd49];
	mad.lo.s32 	%r29, %r27, %r4, %r16;
	mul.wide.s32 	%rd50, %r29, 4;
	add.s64 	%rd51, %rd45, %rd50;
	ld.global.f32 	%f149, [%rd51];
	sub.f32 	%f150, %f207, %f149;
	add.s64 	%rd52, %rd46, %rd50;
	ld.global.f32 	%f151, [%rd52];
	div.rn.f32 	%f152, %f150, %f151;
	st.global.f32 	[%rd2], %f152;
	or.b32  	%r30, %r16, 1;
	ld.global.u32 	%r31, [%rd49];
	mad.lo.s32 	%r32, %r31, %r4, %r30;
	mul.wide.s32 	%rd53, %r32, 4;
	add.s64 	%rd54, %rd45, %rd53;
	ld.global.f32 	%f153, [%rd54];
	sub.f32 	%f154, %f206, %f153;
	add.s64 	%rd55, %rd46, %rd53;
	ld.global.f32 	%f155, [%rd55];
	div.rn.f32 	%f156, %f154, %f155;
	st.global.f32 	[%rd2+4], %f156;
	or.b32  	%r33, %r16, 2;
	ld.global.u32 	%r34, [%rd49];
	mad.lo.s32 	%r35, %r34, %r4, %r33;
	mul.wide.s32 	%rd56, %r35, 4;
	add.s64 	%rd57, %rd45, %rd56;
	ld.global.f32 	%f157, [%rd57];
	sub.f32 	%f158, %f205, %f157;
	add.s64 	%rd58, %rd46, %rd56;
	ld.global.f32 	%f159, [%rd58];
	div.rn.f32 	%f160, %f158, %f159;
	st.global.f32 	[%rd2+8], %f160;
	or.b32  	%r36, %r16, 3;
	ld.global.u32 	%r37, [%rd49];
	mad.lo.s32 	%r38, %r37, %r4, %r36;
	mul.wide.s32 	%rd59, %r38, 4;
	add.s64 	%rd60, %rd45, %rd59;
	ld.global.f32 	%f161, [%rd60];
	sub.f32 	%f162, %f204, %f161;
	add.s64 	%rd61, %rd46, %rd59;
	ld.global.f32 	%f163, [%rd61];
	div.rn.f32 	%f164, %f162, %f163;
	st.global.f32 	[%rd2+12], %f164;
	ld.global.f32 	%f165, [%rd3];
	ld.global.u32 	%r39, [%rd49];
	mad.lo.s32 	%r40, %r39, %r4, %r16;
	mul.wide.s32 	%rd62, %r40, 4;
	add.s64 	%rd63, %rd46, %rd62;
	ld.global.f32 	%f166, [%rd63];
	div.rn.f32 	%f167, %f165, %f166;
	st.global.f32 	[%rd3], %f167;
	shl.b32 	%r41, %r2, 3;
	add.s32 	%r42, %r30, %r41;
	ld.global.f32 	%f168, [%rd3+4];
	ld.global.u32 	%r43, [%rd49];
	mul.hi.u32 	%r44, %r42, -1431655765;
	shr.u32 	%r45, %r44, 1;
	mad.lo.s32 	%r46, %r43, %r4, %r45;
	mul.wide.s32 	%rd64, %r46, 4;
	add.s64 	%rd65, %rd46, %rd64;
	ld.global.f32 	%f169, [%rd65];
	div.rn.f32 	%f170, %f168, %f169;
	st.global.f32 	[%rd3+4], %f170;
	add.s32 	%r47, %r33, %r41;
	ld.global.f32 	%f171, [%rd3+8];
	ld.global.u32 	%r48, [%rd49];
	mul.hi.u32 	%r49, %r47, -1431655765;
	shr.u32 	%r50, %r49, 1;
	mad.lo.s32 	%r51, %r48, %r4, %r50;
	mul.wide.s32 	%rd66, %r51, 4;
	add.s64 	%rd67, %rd46, %rd66;
	ld.global.f32 	%f172, [%rd67];
	div.rn.f32 	%f173, %f171, %f172;
	st.global.f32 	[%rd3+8], %f173;
	add.s32 	%r52, %r36, %r41;
	ld.global.f32 	%f174, [%rd3+12];
	ld.global.u32 	%r53, [%rd49];
	mul.hi.u32 	%r54, %r52, -1431655765;
	shr.u32 	%r55, %r54, 1;
	mad.lo.s32 	%r56, %r53, %r4, %r55;
	mul.wide.s32 	%rd68, %r56, 4;
	add.s64 	%rd69, %rd46, %rd68;
	ld.global.f32 	%f175, [%rd69];
	div.rn.f32 	%f176, %f174, %f175;
	st.global.f32 	[%rd3+12], %f176;
	add.s32 	%r57, %r52, 1;
	ld.global.f32 	%f177, [%rd3+16];
	ld.global.u32 	%r58, [%rd49];
	mul.hi.u32 	%r59, %r57, -1431655765;
	shr.u32 	%r60, %r59, 1;
	mad.lo.s32 	%r61, %r58, %r4, %r60;
	mul.wide.s32 	%rd70, %r61, 4;
	add.s64 	%rd71, %rd46, %rd70;
	ld.global.f32 	%f178, [%rd71];
	div.rn.f32 	%f179, %f177, %f178;
	st.global.f32 	[%rd3+16], %f179;
	add.s32 	%r62, %r52, 2;
	ld.global.f32 	%f180, [%rd3+20];
	ld.global.u32 	%r63, [%rd49];
	mul.hi.u32 	%r64, %r62, -1431655765;
	shr.u32 	%r65, %r64, 1;
	mad.lo.s32 	%r66, %r63, %r4, %r65;
	mul.wide.s32 	%rd72, %r66, 4;
	add.s64 	%rd73, %rd46, %rd72;
	ld.global.f32 	%f181, [%rd73];
	div.rn.f32 	%f182, %f180, %f181;
	st.global.f32 	[%rd3+20], %f182;
	add.s32 	%r67, %r52, 3;
	ld.global.f32 	%f183, [%rd3+24];
	ld.global.u32 	%r68, [%rd49];
	mul.hi.u32 	%r69, %r67, -1431655765;
	shr.u32 	%r70, %r69, 1;
	mad.lo.s32 	%r71, %r68, %r4, %r70;
	mul.wide.s32 	%rd74, %r71, 4;
	add.s64 	%rd75, %rd46, %rd74;
	ld.global.f32 	%f184, [%rd75];
	div.rn.f32 	%f185, %f183, %f184;
	st.global.f32 	[%rd3+24], %f185;
	add.s32 	%r72, %r52, 4;
	ld.global.f32 	%f186, [%rd3+28];
	ld.global.u32 	%r73, [%rd49];
	mul.hi.u32 	%r74, %r72, -1431655765;
	shr.u32 	%r75, %r74, 1;
	mad.lo.s32 	%r76, %r73, %r4, %r75;
	mul.wide.s32 	%rd76, %r76, 4;
	add.s64 	%rd77, %rd46, %rd76;
	ld.global.f32 	%f187, [%rd77];
	div.rn.f32 	%f188, %f186, %f187;
	st.global.f32 	[%rd3+28], %f188;
	add.s32 	%r77, %r52, 5;
	ld.global.f32 	%f189, [%rd3+32];
	ld.global.u32 	%r78, [%rd49];
	mul.hi.u32 	%r79, %r77, -1431655765;
	shr.u32 	%r80, %r79, 1;
	mad.lo.s32 	%r81, %r78, %r4, %r80;
	mul.wide.s32 	%rd78, %r81, 4;
	add.s64 	%rd79, %rd46, %rd78;
	ld.global.f32 	%f190, [%rd79];
	div.rn.f32 	%f191, %f189, %f190;
	st.global.f32 	[%rd3+32], %f191;
	add.s32 	%r82, %r52, 6;
	ld.global.f32 	%f192, [%rd3+36];
	ld.global.u32 	%r83, [%rd49];
	mul.hi.u32 	%r84, %r82, -1431655765;
	shr.u32 	%r85, %r84, 1;
	mad.lo.s32 	%r86, %r83, %r4, %r85;
	mul.wide.s32 	%rd80, %r86, 4;
	add.s64 	%rd81, %rd46, %rd80;
	ld.global.f32 	%f193, [%rd81];
	div.rn.f32 	%f194, %f192, %f193;
	st.global.f32 	[%rd3+36], %f194;
	add.s32 	%r87, %r52, 7;
	ld.global.f32 	%f195, [%rd3+40];
	ld.global.u32 	%r88, [%rd49];
	mul.hi.u32 	%r89, %r87, -1431655765;
	shr.u32 	%r90, %r89, 1;
	mad.lo.s32 	%r91, %r88, %r4, %r90;
	mul.wide.s32 	%rd82, %r91, 4;
	add.s64 	%rd83, %rd46, %rd82;
	ld.global.f32 	%f196, [%rd83];
	div.rn.f32 	%f197, %f195, %f196;
	st.global.f32 	[%rd3+40], %f197;
	add.s32 	%r92, %r52, 8;
	ld.global.f32 	%f198, [%rd3+44];
	ld.global.u32 	%r93, [%rd49];
	mul.hi.u32 	%r94, %r92, -1431655765;
	shr.u32 	%r95, %r94, 1;
	mad.lo.s32 	%r96, %r93, %r4, %r95;
	mul.wide.s32 	%rd84, %r96, 4;
	add.s64 	%rd85, %rd46, %rd84;
	ld.global.f32 	%f199, [%rd85];
	div.rn.f32 	%f200, %f198, %f199;
	st.global.f32 	[%rd3+44], %f200;
$L__BB2_8:
	ret;

}
	// .globl	_Z23compute_descriptor_se_aIdEvPT_iS1_iS1_iPKiPKS0_S5_PiiS5_ffi
.visible .entry _Z23compute_descriptor_se_aIdEvPT_iS1_iS1_iPKiPKS0_S5_PiiS5_ffi(
	.param .u64 .ptr .align 1 _Z23compute_descriptor_se_aIdEvPT_iS1_iS1_iPKiPKS0_S5_PiiS5_ffi_param_0,
	.param .u32 _Z23compute_descriptor_se_aIdEvPT_iS1_iS1_iPKiPKS0_S5_PiiS5_ffi_param_1,
	.param .u64 .ptr .align 1 _Z23compute_descriptor_se_aIdEvPT_iS1_iS1_iPKiPKS0_S5_PiiS5_ffi_param_2,
	.param .u32 _Z23compute_descriptor_se_aIdEvPT_iS1_iS1_iPKiPKS0_S5_PiiS5_ffi_param_3,
	.param .u64 .ptr .align 1 _Z23compute_descriptor_se_aIdEvPT_iS1_iS1_iPKiPKS0_S5_PiiS5_ffi_param_4,
	.param .u32 _Z23compute_descriptor_se_aIdEvPT_iS1_iS1_iPKiPKS0_S5_PiiS5_ffi_param_5,
	.param .u64 .ptr .align 1 _Z23compute_descriptor_se_aIdEvPT_iS1_iS1_iPKiPKS0_S5_PiiS5_ffi_param_6,
	.param .u64 .ptr .align 1 _Z23compute_descriptor_se_aIdEvPT_iS1_iS1_iPKiPKS0_S5_PiiS5_ffi_param_7,
	.param .u64 .ptr .align 1 _Z23compute_descriptor_se_aIdEvPT_iS1_iS1_iPKiPKS0_S5_PiiS5_ffi_param_8,
	.param .u64 .ptr .align 1 _Z23compute_descriptor_se_aIdEvPT_iS1_iS1_iPKiPKS0_S5_PiiS5_ffi_param_9,
	.param .u32 _Z23compute_descriptor_se_aIdEvPT_iS1_iS1_iPKiPKS0_S5_PiiS5_ffi_param_10,
	.param .u64 .ptr .align 1 _Z23compute_descriptor_se_aIdEvPT_iS1_iS1_iPKiPKS0_S5_PiiS5_ffi_param_11,
	.param .f32 _Z23compute_descriptor_se_aIdEvPT_iS1_iS1_iPKiPKS0_S5_PiiS5_ffi_param_12,
	.param .f32 _Z23compute_descriptor_se_aIdEvPT_iS1_iS1_iPKiPKS0_S5_PiiS5_ffi_param_13,
	.param .u32 _Z23compute_descriptor_se_aIdEvPT_iS1_iS1_iPKiPKS0_S5_PiiS5_ffi_param_14
)
{
	.reg .pred 	%p<5>;
	.reg .b32 	%r<97>;
	.reg .b32 	%f<4>;
	.reg .b64 	%rd<89>;
	.reg .b64 	%fd<247>;

	ld.param.u64 	%rd5, [_Z23compute_descriptor_se_aIdEvPT_iS1_iS1_iPKiPKS0_S5_PiiS5_ffi_param_0];
	ld.param.u32 	%r4, [_Z23compute_descriptor_se_aIdEvPT_iS1_iS1_iPKiPKS0_S5_PiiS5_ffi_param_1];
	ld.param.u64 	%rd6, [_Z23compute_descriptor_se_aIdEvPT_iS1_iS1_iPKiPKS0_S5_PiiS5_ffi_param_2];
	ld.param.u32 	%r5, [_Z23compute_descriptor_se_aIdEvPT_iS1_iS1_iPKiPKS0_S5_PiiS5_ffi_param_3];
	ld.param.u64 	%rd7, [_Z23compute_descriptor_se_aIdEvPT_iS1_iS1_iPKiPKS0_S5_PiiS5_ffi_param_4];
	ld.param.u32 	%r6, [_Z23compute_descriptor_se_aIdEvPT_iS1_iS1_iPKiPKS0_S5_PiiS5_ffi_param_5];
	ld.param.u64 	%rd11, [_Z23compute_descriptor_se_aIdEvPT_iS1_iS1_iPKiPKS0_S5_PiiS5_ffi_param_9];
	ld.param.u32 	%r7, [_Z23compute_descriptor_se_aIdEvPT_iS1_iS1_iPKiPKS0_S5_PiiS5_ffi_param_10];
	ld.param.u64 	%rd12, [_Z23compute_descriptor_se_aIdEvPT_iS1_iS1_iPKiPKS0_S5_PiiS5_ffi_param_11];
	ld.param.f32 	%f1, [_Z23compute_descriptor_se_aIdEvPT_iS1_iS1_iPKiPKS0_S5_PiiS5_ffi_param_12];
	ld.param.f32 	%f2, [_Z23compute_descriptor_se_aIdEvPT_iS1_iS1_iPKiPKS0_S5_PiiS5_ffi_param_13];
	ld.param.u32 	%r8, [_Z23compute_descriptor_se_aIdEvPT_iS1_iS1_iPKiPKS0_S5_PiiS5_ffi_param_14];
	mov.u32 	%r1, %ctaid.x;
	mov.u32 	%r9, %ctaid.y;
	mov.u32 	%r10, %ntid.y;
	mov.u32 	%r11, %tid.y;
	mad.lo.s32 	%r2, %r9, %r10, %r11;
	setp.ge.u32 	%p1, %r2, %r8;
	@%p1 bra 	$L__BB3_8;
	mul.lo.s32 	%r12, %r2, 12;
	cvta.to.global.u64 	%rd13, %rd11;
	cvta.to.global.u64 	%rd14, %rd5;
	cvta.to.global.u64 	%rd15, %rd6;
	mul.lo.s32 	%r13, %r4, %r1;
	mul.wide.u32 	%rd16, %r13, 8;
	add.s64 	%rd17, %rd14, %rd16;
	mul.lo.s32 	%r14, %r5, %r1;
	cvt.u64.u32 	%rd18, %r14;
	mul.lo.s32 	%r15, %r7, %r1;
	cvt.u64.u32 	%rd19, %r15;
	cvt.u64.u32 	%rd20, %r2;
	add.s64 	%rd21, %rd19, %rd20;
	shl.b64 	%rd22, %rd21, 2;
	add.s64 	%rd1, %rd13, %rd22;
	ld.global.u32 	%r3, [%rd1];
	setp.gt.s32 	%p2, %r3, -1;
	shl.b32 	%r16, %r2, 2;
	mul.wide.u32 	%rd23, %r16, 8;
	add.s64 	%rd2, %rd17, %rd23;
	cvt.u64.u32 	%rd24, %r12;
	add.s64 	%rd25, %rd18, %rd24;
	shl.b64 	%rd26, %rd25, 3;
	add.s64 	%rd3, %rd15, %rd26;
	mov.f64 	%fd242, 0d0000000000000000;
	@%p2 bra 	$L__BB3_3;
	ld.global.f64 	%fd246, [%rd2];
	ld.global.f64 	%fd245, [%rd2+8];
	ld.global.f64 	%fd244, [%rd2+16];
	ld.global.f64 	%fd243, [%rd2+24];
	bra.uni 	$L__BB3_7;
$L__BB3_3:
	cvta.to.global.u64 	%rd27, %rd12;
	mul.lo.s32 	%r17, %r6, %r1;
	cvt.u64.u32 	%rd28, %r17;
	cvta.to.global.u64 	%rd29, %rd7;
	mul.lo.s32 	%r18, %r2, 3;
	mul.lo.s32 	%r19, %r1, 3;
	mul.lo.s32 	%r20, %r3, 3;
	mul.wide.u32 	%rd30, %r20, 8;
	add.s64 	%rd31, %rd27, %rd30;
	ld.global.f64 	%fd23, [%rd31];
	mul.wide.u32 	%rd32, %r19, 8;
	add.s64 	%rd33, %rd27, %rd32;
	ld.global.f64 	%fd24, [%rd33];
	sub.f64 	%fd25, %fd23, %fd24;
	cvt.u64.u32 	%rd34, %r18;
	add.s64 	%rd35, %rd28, %rd34;
	shl.b64 	%rd36, %rd35, 3;
	add.s64 	%rd4, %rd29, %rd36;
	st.global.f64 	[%rd4], %fd25;
	ld.global.u32 	%r21, [%rd1];
	mul.lo.s32 	%r22, %r21, 3;
	mul.wide.s32 	%rd37, %r22, 8;
	add.s64 	%rd38, %rd27, %rd37;
	ld.global.f64 	%fd26, [%rd38+8];
	add.s32 	%r23, %r19, 1;
	mul.wide.u32 	%rd39, %r23, 8;
	add.s64 	%rd40, %rd27, %rd39;
	ld.global.f64 	%fd27, [%rd40];
	sub.f64 	%fd28, %fd26, %fd27;
	st.global.f64 	[%rd4+8], %fd28;
	ld.global.u32 	%r24, [%rd1];
	mul.lo.s32 	%r25, %r24, 3;
	mul.wide.s32 	%rd41, %r25, 8;
	add.s64 	%rd42, %rd27, %rd41;
	ld.global.f64 	%fd29, [%rd42+16];
	add.s32 	%r26, %r19, 2;
	mul.wide.u32 	%rd43, %r26, 8;
	add.s64 	%rd44, %rd27, %rd43;
	ld.global.f64 	%fd30, [%rd44];
	sub.f64 	%fd31, %fd29, %fd30;
	st.global.f64 	[%rd4+16], %fd31;
	mul.f64 	%fd32, %fd28, %fd28;
	fma.rn.f64 	%fd33, %fd25, %fd25, %fd32;
	fma.rn.f64 	%fd5, %fd31, %fd31, %fd33;
	sqrt.rn.f64 	%fd34, %fd5;
	rcp.rn.f64 	%fd6, %fd34;
	mul.f64 	%fd7, %fd5, %fd6;
	cvt.f64.f32 	%fd8, %f1;
	setp.lt.f64 	%p3, %fd7, %fd8;
	mov.f64 	%fd241, 0d3FF0000000000000;
	@%p3 bra 	$L__BB3_6;
	cvt.f64.f32 	%fd36, %f2;
	setp.geu.f64 	%p4, %fd7, %fd36;
	mov.f64 	%fd241, 0d0000000000000000;
	@%p4 bra 	$L__BB3_6;
	sub.f64 	%fd37, %fd7, %fd8;
	sub.f32 	%f3, %f2, %f1;
	cvt.f64.f32 	%fd38, %f3;
	div.rn.f64 	%fd39, %fd37, %fd38;
	rcp.rn.f64 	%fd40, %fd38;
	mul.f64 	%fd41, %fd39, %fd39;
	mul.f64 	%fd42, %fd39, %fd41;
	mul.f64 	%fd43, %fd39, 0dC018000000000000;
	mul.f64 	%fd44, %fd39, %fd43;
	fma.rn.f64 	%fd45, %fd39, 0d402E000000000000, %fd44;
	add.f64 	%fd46, %fd45, 0dC024000000000000;
	fma.rn.f64 	%fd241, %fd42, %fd46, 0d3FF0000000000000;
	mul.f64 	%fd47, %fd39, 0d4008000000000000;
	mul.f64 	%fd48, %fd39, %fd47;
	mul.f64 	%fd49, %fd48, %fd46;
	fma.rn.f64 	%fd50, %fd39, 0dC028000000000000, 0d402E000000000000;
	fma.rn.f64 	%fd51, %fd42, %fd50, %fd49;
	mul.f64 	%fd242, %fd40, %fd51;
$L__BB3_6:
	mul.f64 	%fd52, %fd6, %fd6;
	mul.f64 	%fd53, %fd52, %fd52;
	mul.f64 	%fd54, %fd7, %fd53;
	rcp.rn.f64 	%fd55, %fd7;
	st.global.f64 	[%rd2], %fd55;
	ld.global.f64 	%fd56, [%rd4];
	div.rn.f64 	%fd57, %fd56, %fd5;
	st.global.f64 	[%rd2+8], %fd57;
	ld.global.f64 	%fd58, [%rd4+8];
	div.rn.f64 	%fd59, %fd58, %fd5;
	st.global.f64 	[%rd2+16], %fd59;
	ld.global.f64 	%fd60, [%rd4+16];
	div.rn.f64 	%fd61, %fd60, %fd5;
	st.global.f64 	[%rd2+24], %fd61;
	ld.global.f64 	%fd62, [%rd4];
	mul.f64 	%fd63, %fd54, %fd62;
	mul.f64 	%fd64, %fd241, %fd63;
	mul.f64 	%fd65, %fd242, %fd55;
	mul.f64 	%fd66, %fd62, %fd65;
	mul.f64 	%fd67, %fd6, %fd66;
	sub.f64 	%fd68, %fd64, %fd67;
	st.global.f64 	[%rd3], %fd68;
	ld.global.f64 	%fd69, [%rd4+8];
	mul.f64 	%fd70, %fd54, %fd69;
	mul.f64 	%fd71, %fd241, %fd70;
	ld.global.f64 	%fd72, [%rd2];
	mul.f64 	%fd73, %fd242, %fd72;
	mul.f64 	%fd74, %fd69, %fd73;
	mul.f64 	%fd75, %fd6, %fd74;
	sub.f64 	%fd76, %fd71, %fd75;
	st.global.f64 	[%rd3+8], %fd76;
	ld.global.f64 	%fd77, [%rd4+16];
	mul.f64 	%fd78, %fd54, %fd77;
	mul.f64 	%fd79, %fd241, %fd78;
	ld.global.f64 	%fd80, [%rd2];
	mul.f64 	%fd81, %fd242, %fd80;
	mul.f64 	%fd82, %fd77, %fd81;
	mul.f64 	%fd83, %fd6, %fd82;
	sub.f64 	%fd84, %fd79, %fd83;
	st.global.f64 	[%rd3+16], %fd84;
	ld.global.f64 	%fd85, [%rd4];
	add.f64 	%fd86, %fd85, %fd85;
	mul.f64 	%fd87, %fd85, %fd86;
	mul.f64 	%fd88, %fd53, %fd87;
	sub.f64 	%fd89, %fd88, %fd52;
	mul.f64 	%fd90, %fd241, %fd89;
	ld.global.f64 	%fd91, [%rd2+8];
	mul.f64 	%fd92, %fd242, %fd91;
	mul.f64 	%fd93, %fd92, %fd85;
	mul.f64 	%fd94, %fd6, %fd93;
	sub.f64 	%fd95, %fd90, %fd94;
	st.global.f64 	[%rd3+24], %fd95;
	ld.global.f64 	%fd96, [%rd4];
	add.f64 	%fd97, %fd96, %fd96;
	ld.global.f64 	%fd98, [%rd4+8];
	mul.f64 	%fd99, %fd97, %fd98;
	mul.f64 	%fd100, %fd53, %fd99;
	mul.f64 	%fd101, %fd241, %fd100;
	ld.global.f64 	%fd102, [%rd2+8];
	mul.f64 	%fd103, %fd242, %fd102;
	mul.f64 	%fd104, %fd98, %fd103;
	mul.f64 	%fd105, %fd6, %fd104;
	sub.f64 	%fd106, %fd101, %fd105;
	st.global.f64 	[%rd3+32], %fd106;
	ld.global.f64 	%fd107, [%rd4];
	add.f64 	%fd108, %fd107, %fd107;
	ld.global.f64 	%fd109, [%rd4+16];
	mul.f64 	%fd110, %fd108, %fd109;
	mul.f64 	%fd111, %fd53, %fd110;
	mul.f64 	%fd112, %fd241, %fd111;
	ld.global.f64 	%fd113, [%rd2+8];
	mul.f64 	%fd114, %fd242, %fd113;
	mul.f64 	%fd115, %fd109, %fd114;
	mul.f64 	%fd116, %fd6, %fd115;
	sub.f64 	%fd117, %fd112, %fd116;
	st.global.f64 	[%rd3+40], %fd117;
	ld.global.f64 	%fd118, [%rd4+8];
	add.f64 	%fd119, %fd118, %fd118;
	ld.global.f64 	%fd120, [%rd4];
	mul.f64 	%fd121, %fd119, %fd120;
	mul.f64 	%fd122, %fd53, %fd121;
	mul.f64 	%fd123, %fd241, %fd122;
	ld.global.f64 	%fd124, [%rd2+16];
	mul.f64 	%fd125, %fd242, %fd124;
	mul.f64 	%fd126, %fd120, %fd125;
	mul.f64 	%fd127, %fd6, %fd126;
	sub.f64 	%fd128, %fd123, %fd127;
	st.global.f64 	[%rd3+48], %fd128;
	ld.global.f64 	%fd129, [%rd4+8];
	add.f64 	%fd130, %fd129, %fd129;
	mul.f64 	%fd131, %fd129, %fd130;
	mul.f64 	%fd132, %fd53, %fd131;
	sub.f64 	%fd133, %fd132, %fd52;
	mul.f64 	%fd134, %fd241, %fd133;
	ld.global.f64 	%fd135, [%rd2+16];
	mul.f64 	%fd136, %fd242, %fd135;
	mul.f64 	%fd137, %fd136, %fd129;
	mul.f64 	%fd138, %fd6, %fd137;
	sub.f64 	%fd139, %fd134, %fd138;
	st.global.f64 	[%rd3+56], %fd139;
	ld.global.f64 	%fd140, [%rd4+8];
	add.f64 	%fd141, %fd140, %fd140;
	ld.global.f64 	%fd142, [%rd4+16];
	mul.f64 	%fd143, %fd141, %fd142;
	mul.f64 	%fd144, %fd53, %fd143;
	mul.f64 	%fd145, %fd241, %fd144;
	ld.global.f64 	%fd146, [%rd2+16];
	mul.f64 	%fd147, %fd242, %fd146;
	mul.f64 	%fd148, %fd142, %fd147;
	mul.f64 	%fd149, %fd6, %fd148;
	sub.f64 	%fd150, %fd145, %fd149;
	st.global.f64 	[%rd3+64], %fd150;
	ld.global.f64 	%fd151, [%rd4+16];
	add.f64 	%fd152, %fd151, %fd151;
	ld.global.f64 	%fd153, [%rd4];
	mul.f64 	%fd154, %fd152, %fd153;
	mul.f64 	%fd155, %fd53, %fd154;
	mul.f64 	%fd156, %fd241, %fd155;
	ld.global.f64 	%fd157, [%rd2+24];
	mul.f64 	%fd158, %fd242, %fd157;
	mul.f64 	%fd159, %fd153, %fd158;
	mul.f64 	%fd160, %fd6, %fd159;
	sub.f64 	%fd161, %fd156, %fd160;
	st.global.f64 	[%rd3+72], %fd161;
	ld.global.f64 	%fd162, [%rd4+16];
	add.f64 	%fd163, %fd162, %fd162;
	ld.global.f64 	%fd164, [%rd4+8];
	mul.f64 	%fd165, %fd163, %fd164;
	mul.f64 	%fd166, %fd53, %fd165;
	mul.f64 	%fd167, %fd241, %fd166;
	ld.global.f64 	%fd168, [%rd2+24];
	mul.f64 	%fd169, %fd242, %fd168;
	mul.f64 	%fd170, %fd164, %fd169;
	mul.f64 	%fd171, %fd6, %fd170;
	sub.f64 	%fd172, %fd167, %fd171;
	st.global.f64 	[%rd3+80], %fd172;
	ld.global.f64 	%fd173, [%rd4+16];
	add.f64 	%fd174, %fd173, %fd173;
	mul.f64 	%fd175, %fd173, %fd174;
	mul.f64 	%fd176, %fd53, %fd175;
	sub.f64 	%fd177, %fd176, %fd52;
	mul.f64 	%fd178, %fd241, %fd177;
	ld.global.f64 	%fd179, [%rd2+24];
	mul.f64 	%fd180, %fd242, %fd179;
	mul.f64 	%fd181, %fd180, %fd173;
	mul.f64 	%fd182, %fd6, %fd181;
	sub.f64 	%fd183, %fd178, %fd182;
	st.global.f64 	[%rd3+88], %fd183;
	ld.global.f64 	%fd184, [%rd2];
	mul.f64 	%fd246, %fd241, %fd184;
	st.global.f64 	[%rd2], %fd246;
	ld.global.f64 	%fd185, [%rd2+8];
	mul.f64 	%fd245, %fd241, %fd185;
	st.global.f64 	[%rd2+8], %fd245;
	ld.global.f64 	%fd186, [%rd2+16];
	mul.f64 	%fd244, %fd241, %fd186;
	st.global.f64 	[%rd2+16], %fd244;
	ld.global.f64 	%fd187, [%rd2+24];
	mul.f64 	%fd243, %fd241, %fd187;
	st.global.f64 	[%rd2+24], %fd243;
$L__BB3_7:
	ld.param.u64 	%rd88, [_Z23compute_descriptor_se_aIdEvPT_iS1_iS1_iPKiPKS0_S5_PiiS5_ffi_param_8];
	ld.param.u64 	%rd87, [_Z23compute_descriptor_se_aIdEvPT_iS1_iS1_iPKiPKS0_S5_PiiS5_ffi_param_7];
	ld.param.u64 	%rd86, [_Z23compute_descriptor_se_aIdEvPT_iS1_iS1_iPKiPKS0_S5_PiiS5_ffi_param_6];
	cvta.to.global.u64 	%rd45, %rd87;
	cvta.to.global.u64 	%rd46, %rd88;
	cvta.to.global.u64 	%rd47, %rd86;
	mul.wide.u32 	%rd48, %r1, 4;
	add.s64 	%rd49, %rd47, %rd48;
	ld.global.u32 	%r27, [%rd49];
	mad.lo.s32 	%r29, %r27, %r4, %r16;
	mul.wide.s32 	%rd50, %r29, 8;
	add.s64 	%rd51, %rd45, %rd50;
	ld.global.f64 	%fd188, [%rd51];
	sub.f64 	%fd189, %fd246, %fd188;
	add.s64 	%rd52, %rd46, %rd50;
	ld.global.f64 	%fd190, [%rd52];
	div.rn.f64 	%fd191, %fd189, %fd190;
	st.global.f64 	[%rd2], %fd191;
	or.b32  	%r30, %r16, 1;
	ld.global.u32 	%r31, [%rd49];
	mad.lo.s32 	%r32, %r31, %r4, %r30;
	mul.wide.s32 	%rd53, %r32, 8;
	add.s64 	%rd54, %rd45, %rd53;
	ld.global.f64 	%fd192, [%rd54];
	sub.f64 	%fd193, %fd245, %fd192;
	add.s64 	%rd55, %rd46, %rd53;
	ld.global.f64 	%fd194, [%rd55];
	div.rn.f64 	%fd195, %fd193, %fd194;
	st.global.f64 	[%rd2+8], %fd195;
	or.b32  	%r33, %r16, 2;
	ld.global.u32 	%r34, [%rd49];
	mad.lo.s32 	%r35, %r34, %r4, %r33;
	mul.wide.s32 	%rd56, %r35, 8;
	add.s64 	%rd57, %rd45, %rd56;
	ld.global.f64 	%fd196, [%rd57];
	sub.f64 	%fd197, %fd244, %fd196;
	add.s64 	%rd58, %rd46, %rd56;
	ld.global.f64 	%fd198, [%rd58];
	div.rn.f64 	%fd199, %fd197, %fd198;
	st.global.f64 	[%rd2+16], %fd199;
	or.b32  	%r36, %r16, 3;
	ld.global.u32 	%r37, [%rd49];
	mad.lo.s32 	%r38, %r37, %r4, %r36;
	mul.wide.s32 	%rd59, %r38, 8;
	add.s64 	%rd60, %rd45, %rd59;
	ld.global.f64 	%fd200, [%rd60];
	sub.f64 	%fd201, %fd243, %fd200;
	add.s64 	%rd61, %rd46, %rd59;
	ld.global.f64 	%fd202, [%rd61];
	div.rn.f64 	%fd203, %fd201, %fd202;
	st.global.f64 	[%rd2+24], %fd203;
	ld.global.f64 	%fd204, [%rd3];
	ld.global.u32 	%r39, [%rd49];
	mad.lo.s32 	%r40, %r39, %r4, %r16;
	mul.wide.s32 	%rd62, %r40, 8;
	add.s64 	%rd63, %rd46, %rd62;
	ld.global.f64 	%fd205, [%rd63];
	div.rn.f64 	%fd206, %fd204, %fd205;
	st.global.f64 	[%rd3], %fd206;
	shl.b32 	%r41, %r2, 3;
	add.s32 	%r42, %r30, %r41;
	ld.global.f64 	%fd207, [%rd3+8];
	ld.global.u32 	%r43, [%rd49];
	mul.hi.u32 	%r44, %r42, -1431655765;
	shr.u32 	%r45, %r44, 1;
	mad.lo.s32 	%r46, %r43, %r4, %r45;
	mul.wide.s32 	%rd64, %r46, 8;
	add.s64 	%rd65, %rd46, %rd64;
	ld.global.f64 	%fd208, [%rd65];
	div.rn.f64 	%fd209, %fd207, %fd208;
	st.global.f64 	[%rd3+8], %fd209;
	add.s32 	%r47, %r33, %r41;
	ld.global.f64 	%fd210, [%rd3+16];
	ld.global.u32 	%r48, [%rd49];
	mul.hi.u32 	%r49, %r47, -1431655765;
	shr.u32 	%r50, %r49, 1;
	mad.lo.s32 	%r51, %r48, %r4, %r50;
	mul.wide.s32 	%rd66, %r51, 8;
	add.s64 	%rd67, %rd46, %rd66;
	ld.global.f64 	%fd211, [%rd67];
	div.rn.f64 	%fd212, %fd210, %fd211;
	st.global.f64 	[%rd3+16], %fd212;
	add.s32 	%r52, %r36, %r41;
	ld.global.f64 	%fd213, [%rd3+24];
	ld.global.u32 	%r53, [%rd49];
	mul.hi.u32 	%r54, %r52, -1431655765;
	shr.u32 	%r55, %r54, 1;
	mad.lo.s32 	%r56, %r53, %r4, %r55;
	mul.wide.s32 	%rd68, %r56, 8;
	add.s64 	%rd69, %rd46, %rd68;
	ld.global.f64 	%fd214, [%rd69];
	div.rn.f64 	%fd215, %fd213, %fd214;
	st.global.f64 	[%rd3+24], %fd215;
	add.s32 	%r57, %r52, 1;
	ld.global.f64 	%fd216, [%rd3+32];
	ld.global.u32 	%r58, [%rd49];
	mul.hi.u32 	%r59, %r57, -1431655765;
	shr.u32 	%r60, %r59, 1;
	mad.lo.s32 	%r61, %r58, %r4, %r60;
	mul.wide.s32 	%rd70, %r61, 8;
	add.s64 	%rd71, %rd46, %rd70;
	ld.global.f64 	%fd217, [%rd71];
	div.rn.f64 	%fd218, %fd216, %fd217;
	st.global.f64 	[%rd3+32], %fd218;
	add.s32 	%r62, %r52, 2;
	ld.global.f64 	%fd219, [%rd3+40];
	ld.global.u32 	%r63, [%rd49];
	mul.hi.u32 	%r64, %r62, -1431655765;
	shr.u32 	%r65, %r64, 1;
	mad.lo.s32 	%r66, %r63, %r4, %r65;
	mul.wide.s32 	%rd72, %r66, 8;
	add.s64 	%rd73, %rd46, %rd72;
	ld.global.f64 	%fd220, [%rd73];
	div.rn.f64 	%fd221, %fd219, %fd220;
	st.global.f64 	[%rd3+40], %fd221;
	add.s32 	%r67, %r52, 3;
	ld.global.f64 	%fd222, [%rd3+48];
	ld.global.u32 	%r68, [%rd49];
	mul.hi.u32 	%r69, %r67, -1431655765;
	shr.u32 	%r70, %r69, 1;
	mad.lo.s32 	%r71, %r68, %r4, %r70;
	mul.wide.s32 	%rd74, %r71, 8;
	add.s64 	%rd75, %rd46, %rd74;
	ld.global.f64 	%fd223, [%rd75];
	div.rn.f64 	%fd224, %fd222, %fd223;
	st.global.f64 	[%rd3+48], %fd224;
	add.s32 	%r72, %r52, 4;
	ld.global.f64 	%fd225, [%rd3+56];
	ld.global.u32 	%r73, [%rd49];
	mul.hi.u32 	%r74, %r72, -1431655765;
	shr.u32 	%r75, %r74, 1;
	mad.lo.s32 	%r76, %r73, %r4, %r75;
	mul.wide.s32 	%rd76, %r76, 8;
	add.s64 	%rd77, %rd46, %rd76;
	ld.global.f64 	%fd226, [%rd77];
	div.rn.f64 	%fd227, %fd225, %fd226;
	st.global.f64 	[%rd3+56], %fd227;
	add.s32 	%r77, %r52, 5;
	ld.global.f64 	%fd228, [%rd3+64];
	ld.global.u32 	%r78, [%rd49];
	mul.hi.u32 	%r79, %r77, -1431655765;
	shr.u32 	%r80, %r79, 1;
	mad.lo.s32 	%r81, %r78, %r4, %r80;
	mul.wide.s32 	%rd78, %r81, 8;
	add.s64 	%rd79, %rd46, %rd78;
	ld.global.f64 	%fd229, [%rd79];
	div.rn.f64 	%fd230, %fd228, %fd229;
	st.global.f64 	[%rd3+64], %fd230;
	add.s32 	%r82, %r52, 6;
	ld.global.f64 	%fd231, [%rd3+72];
	ld.global.u32 	%r83, [%rd49];
	mul.hi.u32 	%r84, %r82, -1431655765;
	shr.u32 	%r85, %r84, 1;
	mad.lo.s32 	%r86, %r83, %r4, %r85;
	mul.wide.s32 	%rd80, %r86, 8;
	add.s64 	%rd81, %rd46, %rd80;
	ld.global.f64 	%fd232, [%rd81];
	div.rn.f64 	%fd233, %fd231, %fd232;
	st.global.f64 	[%rd3+72], %fd233;
	add.s32 	%r87, %r52, 7;
	ld.global.f64 	%fd234, [%rd3+80];
	ld.global.u32 	%r88, [%rd49];
	mul.hi.u32 	%r89, %r87, -1431655765;
	shr.u32 	%r90, %r89, 1;
	mad.lo.s32 	%r91, %r88, %r4, %r90;
	mul.wide.s32 	%rd82, %r91, 8;
	add.s64 	%rd83, %rd46, %rd82;
	ld.global.f64 	%fd235, [%rd83];
	div.rn.f64 	%fd236, %fd234, %fd235;
	st.global.f64 	[%rd3+80], %fd236;
	add.s32 	%r92, %r52, 8;
	ld.global.f64 	%fd237, [%rd3+88];
	ld.global.u32 	%r93, [%rd49];
	mul.hi.u32 	%r94, %r92, -1431655765;
	shr.u32 	%r95, %r94, 1;
	mad.lo.s32 	%r96, %r93, %r4, %r95;
	mul.wide.s32 	%rd84, %r96, 8;
	add.s64 	%rd85, %rd46, %rd84;
	ld.global.f64 	%fd238, [%rd85];
	div.rn.f64 	%fd239, %fd237, %fd238;
	st.global.f64 	[%rd3+88], %fd239;
$L__BB3_8:
	ret;

}
	// .globl	_Z15BlockSortKernelIyLi64ELi4EEvPT_S1_
.visible .entry _Z15BlockSortKernelIyLi64ELi4EEvPT_S1_(
	.param .u64 .ptr .align 1 _Z15BlockSortKernelIyLi64ELi4EEvPT_S1__param_0,
	.param .u64 .ptr .align 1 _Z15BlockSortKernelIyLi64ELi4EEvPT_S1__param_1
)
.maxntid 64
{
	.reg .pred 	%p<10>;
	.reg .b16 	%rs<9>;
	.reg .b32 	%r<170>;
	.reg .b64 	%rd<52>;
	// demoted variable
	.shared .align 16 .b8 _ZZ15BlockSortKernelIyLi64ELi4EEvPT_S1_E12temp_storage[2336];
	ld.param.u64 	%rd20, [_Z15BlockSortKernelIyLi64ELi4EEvPT_S1__param_0];
	mov.u32 	%r38, %ctaid.x;
	shl.b32 	%r39, %r38, 8;
	cvt.s64.s32 	%rd1, %r39;
	mov.u32 	%r1, %tid.x;
	and.b32  	%r40, %r1, 31;
	shl.b32 	%r41, %r1, 2;
	and.b32  	%r42, %r41, 3968;
	or.b32  	%r43, %r42, %r40;
	cvta.to.global.u64 	%rd21, %rd20;
	cvt.u64.u32 	%rd22, %r43;
	add.s64 	%rd23, %rd22, %rd1;
	shl.b64 	%rd24, %rd23, 3;
	add.s64 	%rd25, %rd21, %rd24;
	ld.global.u64 	%rd26, [%rd25];
	ld.global.u64 	%rd27, [%rd25+256];
	ld.global.u64 	%rd28, [%rd25+512];
	ld.global.u64 	%rd29, [%rd25+768];
	// begin inline asm
	mov.u32 %r33, %laneid;
	// end inline asm
	add.s32 	%r44, %r33, %r42;
	shl.b32 	%r45, %r44, 3;
	mov.u32 	%r46, _ZZ15BlockSortKernelIyLi64ELi4EEvPT_S1_E12temp_storage;
	add.s32 	%r47, %r46, %r45;
	st.shared.u64 	[%r47], %rd26;
	st.shared.u64 	[%r47+256], %rd27;
	st.shared.u64 	[%r47+512], %rd28;
	st.shared.u64 	[%r47+768], %rd29;
	bar.warp.sync 	-1;
	mad.lo.s32 	%r48, %r33, 24, %r47;
	ld.shared.v2.u64 	{%rd51, %rd50}, [%r48];
	ld.shared.v2.u64 	{%rd49, %rd48}, [%r48+16];
	bar.sync 	0;
	shr.u32 	%r3, %r1, 5;
	setp.gt.u32 	%p2, %r1, 31;
	setp.ne.s32 	%p3, %r33, 0;
	add.s32 	%r4, %r46, %r41;
	mov.b64 	%rd17, 1;
	mov.b32 	%r34, 4;
	// begin inline asm
	shl.b64 %rd16, %rd17, %r34;
	// end inline asm
	add.s64 	%rd19, %rd16, -1;
	mov.b32 	%r168, 0;
	// begin inline asm
	shl.b64 %rd18, %rd19, %r168;
	// end inline asm
	shl.b32 	%r49, %r1, 5;
	add.s32 	%r5, %r4, %r49;
	or.pred  	%p1, %p2, %p3;
	add.s32 	%r6, %r49, %r46;
$L__BB4_1:
	setp.ne.s32 	%p4, %r33, 31;
	mov.b32 	%r81, 0;
	st.shared.u32 	[%r4], %r81;
	st.shared.u32 	[%r4+256], %r81;
	st.shared.u32 	[%r4+512], %r81;
	st.shared.u32 	[%r4+768], %r81;
	st.shared.u32 	[%r4+1024], %r81;
	st.shared.u32 	[%r4+1280], %r81;
	st.shared.u32 	[%r4+1536], %r81;
	st.shared.u32 	[%r4+1792], %r81;
	st.shared.u32 	[%r4+2048], %r81;
	// begin inline asm
	shr.b64 %rd30, %rd51, %r168;
	// end inline asm
	cvt.u32.u64 	%r84, %rd30;
	cvt.u32.u64 	%r85, %rd18;
	and.b32  	%r86, %r85, %r84;
	shl.b32 	%r87, %r86, 8;
	and.b32  	%r88, %r87, 1792;
	add.s32 	%r89, %r4, %r88;
	shr.u32 	%r90, %r86, 2;
	and.b32  	%r91, %r90, 1073741822;
	add.s32 	%r9, %r89, %r91;
	ld.shared.u16 	%rs1, [%r9];
	add.s16 	%rs5, %rs1, 1;
	st.shared.u16 	[%r9], %rs5;
	// begin inline asm
	shr.b64 %rd32, %rd50, %r168;
	// end inline asm
	cvt.u32.u64 	%r92, %rd32;
	and.b32  	%r93, %r85, %r92;
	shl.b32 	%r94, %r93, 8;
	and.b32  	%r95, %r94, 1792;
	add.s32 	%r96, %r4, %r95;
	shr.u32 	%r97, %r93, 2;
	and.b32  	%r98, %r97, 1073741822;
	add.s32 	%r10, %r96, %r98;
	ld.shared.u16 	%rs2, [%r10];
	add.s16 	%rs6, %rs2, 1;
	st.shared.u16 	[%r10], %rs6;
	// begin inline asm
	shr.b64 %rd34, %rd49, %r168;
	// end inline asm
	cvt.u32.u64 	%r99, %rd34;
	and.b32  	%r100, %r85, %r99;
	shl.b32 	%r101, %r100, 8;
	and.b32  	%r102, %r101, 1792;
	add.s32 	%r103, %r4, %r102;
	shr.u32 	%r104, %r100, 2;
	and.b32  	%r105, %r104, 1073741822;
	add.s32 	%r11, %r103, %r105;
	ld.shared.u16 	%rs3, [%r11];
	add.s16 	%rs7, %rs3, 1;
	st.shared.u16 	[%r11], %rs7;
	// begin inline asm
	shr.b64 %rd36, %rd48, %r168;
	// end inline asm
	cvt.u32.u64 	%r106, %rd36;
	and.b32  	%r107, %r85, %r106;
	shl.b32 	%r108, %r107, 8;
	and.b32  	%r109, %r108, 1792;
	add.s32 	%r110, %r4, %r109;
	shr.u32 	%r111, %r107, 2;
	and.b32  	%r112, %r111, 1073741822;
	add.s32 	%r12, %r110, %r112;
	ld.shared.u16 	%rs4, [%r12];
	add.s16 	%rs8, %rs4, 1;
	st.shared.u16 	[%r12], %rs8;
	bar.sync 	0;
	ld.shared.u32 	%r13, [%r5];
	ld.shared.u32 	%r113, [%r5+4];
	ld.shared.u32 	%r114, [%r5+8];
	ld.shared.u32 	%r115, [%r5+12];
	ld.shared.u32 	%r116, [%r5+16];
	ld.shared.u32 	%r117, [%r5+20];
	ld.shared.u32 	%r118, [%r5+24];
	ld.shared.u32 	%r119, [%r5+28];
	ld.shared.u32 	%r120, [%r5+32];
	add.s32 	%r14, %r113, %r13;
	add.s32 	%r15, %r114, %r14;
	add.s32 	%r16, %r115, %r15;
	add.s32 	%r17, %r116, %r16;
	add.s32 	%r18, %r117, %r17;
	add.s32 	%r19, %r118, %r18;
	add.s32 	%r20, %r119, %r19;
	add.s32 	%r58, %r120, %r20;
	mov.b32 	%r56, 1;
	mov.b32 	%r83, -1;
	// begin inline asm
	{  .reg .u32 r0;  .reg .pred p;  shfl.sync.up.b32 r0|p, %r58, %r56, %r81, %r83;  @p add.u32 r0, r0, %r58;  mov.u32 %r54, r0;}
	// end inline asm
	mov.b32 	%r62, 2;
	// begin inline asm
	{  .reg .u32 r0;  .reg .pred p;  shfl.sync.up.b32 r0|p, %r54, %r62, %r81, %r83;  @p add.u32 r0, r0, %r54;  mov.u32 %r60, r0;}
	// end inline asm
	mov.b32 	%r68, 4;
	// begin inline asm
	{  .reg .u32 r0;  .reg .pred p;  shfl.sync.up.b32 r0|p, %r60, %r68, %r81, %r83;  @p add.u32 r0, r0, %r60;  mov.u32 %r66, r0;}
	// end inline asm
	mov.b32 	%r74, 8;
	// begin inline asm
	{  .reg .u32 r0;  .reg .pred p;  shfl.sync.up.b32 r0|p, %r66, %r74, %r81, %r83;  @p add.u32 r0, r0, %r66;  mov.u32 %r72, r0;}
	// end inline asm
	mov.b32 	%r80, 16;
	// begin inline asm
	{  .reg .u32 r0;  .reg .pred p;  shfl.sync.up.b32 r0|p, %r72, %r80, %r81, %r83;  @p add.u32 r0, r0, %r72;  mov.u32 %r78, r0;}
	// end inline asm
	@%p4 bra 	$L__BB4_3;
	shl.b32 	%r121, %r3, 2;
	mov.u32 	%r122, _ZZ15BlockSortKernelIyLi64ELi4EEvPT_S1_E12temp_storage;
	add.s32 	%r123, %r122, %r121;
	st.shared.u32 	[%r123+2304], %r78;
$L__BB4_3:
	sub.s32 	%r124, %r78, %r58;
	setp.eq.s32 	%p7, %r3, 1;
	bar.sync 	0;
	ld.shared.v2.u32 	{%r125, %r126}, [_ZZ15BlockSortKernelIyLi64ELi4EEvPT_S1_E12temp_storage+2304];
	selp.b32 	%r167, %r125, %r167, %p7;
	add.s32 	%r24, %r126, %r125;
	selp.b32 	%r127, %r124, 0, %p3;
	add.s32 	%r128, %r167, %r127;
	selp.b32 	%r169, %r128, %r124, %p2;
	@%p1 bra 	$L__BB4_5;
	shl.b32 	%r169, %r24, 16;
	st.shared.u32 	[_ZZ15BlockSortKernelIyLi64ELi4EEvPT_S1_E12temp_storage+2316], %r169;
$L__BB4_5:
	setp.eq.s32 	%p8, %r1, 0;
	bar.sync 	0;
	ld.shared.u32 	%r129, [_ZZ15BlockSortKernelIyLi64ELi4EEvPT_S1_E12temp_storage+2316];
	selp.b32 	%r130, 0, %r129, %p8;
	add.s32 	%r131, %r169, %r130;
	add.s32 	%r132, %r13, %r131;
	add.s32 	%r133, %r14, %r131;
	add.s32 	%r134, %r15, %r131;
	add.s32 	%r135, %r16, %r131;
	add.s32 	%r136, %r17, %r131;
	add.s32 	%r137, %r18, %r131;
	add.s32 	%r138, %r19, %r131;
	add.s32 	%r139, %r20, %r131;
	st.shared.u32 	[%r5], %r131;
	st.shared.u32 	[%r5+4], %r132;
	st.shared.u32 	[%r5+8], %r133;
	st.shared.u32 	[%r5+12], %r134;
	st.shared.u32 	[%r5+16], %r135;
	st.shared.u32 	[%r5+20], %r136;
	st.shared.u32 	[%r5+24], %r137;
	st.shared.u32 	[%r5+28], %r138;
	st.shared.u32 	[%r5+32], %r139;
	bar.sync 	0;
	cvt.u32.u16 	%r140, %rs1;
	ld.shared.u16 	%r141, [%r9];
	add.s32 	%r28, %r141, %r140;
	cvt.u32.u16 	%r142, %rs2;
	ld.shared.u16 	%r143, [%r10];
	add.s32 	%r29, %r143, %r142;
	cvt.u32.u16 	%r144, %rs3;
	ld.shared.u16 	%r145, [%r11];
	add.s32 	%r30, %r145, %r144;
	cvt.u32.u16 	%r146, %rs4;
	ld.shared.u16 	%r147, [%r12];
	add.s32 	%r31, %r147, %r146;
	bar.sync 	0;
	setp.lt.u32 	%p9, %r168, 60;
	@%p9 bra 	$L__BB4_7;
	ld.param.u64 	%rd47, [_Z15BlockSortKernelIyLi64ELi4EEvPT_S1__param_1];
	cvt.u64.u32 	%rd38, %r1;
	shl.b32 	%r148, %r28, 3;
	mov.u32 	%r149, _ZZ15BlockSortKernelIyLi64ELi4EEvPT_S1_E12temp_storage;
	add.s32 	%r150, %r149, %r148;
	st.shared.u64 	[%r150], %rd51;
	shl.b32 	%r151, %r29, 3;
	add.s32 	%r152, %r149, %r151;
	st.shared.u64 	[%r152], %rd50;
	shl.b32 	%r153, %r30, 3;
	add.s32 	%r154, %r149, %r153;
	st.shared.u64 	[%r154], %rd49;
	shl.b32 	%r155, %r31, 3;
	add.s32 	%r156, %r149, %r155;
	st.shared.u64 	[%r156], %rd48;
	bar.sync 	0;
	mad.lo.s32 	%r157, %r1, -24, %r6;
	ld.shared.u64 	%rd39, [%r157];
	ld.shared.u64 	%rd40, [%r157+512];
	ld.shared.u64 	%rd41, [%r157+1024];
	ld.shared.u64 	%rd42, [%r157+1536];
	cvta.to.global.u64 	%rd43, %rd47;
	add.s64 	%rd44, %rd38, %rd1;
	shl.b64 	%rd45, %rd44, 3;
	add.s64 	%rd46, %rd43, %rd45;
	st.global.u64 	[%rd46], %rd39;
	st.global.u64 	[%rd46+512], %rd40;
	st.global.u64 	[%rd46+1024], %rd41;
	st.global.u64 	[%rd46+1536], %rd42;
	ret;
$L__BB4_7:
	add.s32 	%r168, %r168, 4;
	shl.b32 	%r158, %r28, 3;
	mov.u32 	%r159, _ZZ15BlockSortKernelIyLi64ELi4EEvPT_S1_E12temp_storage;
	add.s32 	%r160, %r159, %r158;
	st.shared.u64 	[%r160], %rd51;
	shl.b32 	%r161, %r29, 3;
	add.s32 	%r162, %r159, %r161;
	st.shared.u64 	[%r162], %rd50;
	shl.b32 	%r163, %r30, 3;
	add.s32 	%r164, %r159, %r163;
	st.shared.u64 	[%r164], %rd49;
	shl.b32 	%r165, %r31, 3;
	add.s32 	%r166, %r159, %r165;
	st.shared.u64 	[%r166], %rd48;
	bar.sync 	0;
	ld.shared.v2.u64 	{%rd51, %rd50}, [%r6];
	ld.shared.v2.u64 	{%rd49, %rd48}, [%r6+16];
	bar.sync 	0;
	bra.uni 	$L__BB4_1;

}
	// .globl	_Z24format_nlist_fill_a_se_aIfEvPKT_PKiS4_S4_fPyPii
.visible .entry _Z24format_nlist_fill_a_se_aIfEvPKT_PKiS4_S4_fPyPii(
	.param .u64 .ptr .align 1 _Z24format_nlist_fill_a_se_aIfEvPKT_PKiS4_S4_fPyPii_param_0,
	.param .u64 .ptr .align 1 _Z24format_nlist_fill_a_se_aIfEvPKT_PKiS4_S4_fPyPii_param_1,
	.param .u64 .ptr .align 1 _Z24format_nlist_fill_a_se_aIfEvPKT_PKiS4_S4_fPyPii_param_2,
	.param .u64 .ptr .align 1 _Z24format_nlist_fill_a_se_aIfEvPKT_PKiS4_S4_fPyPii_param_3,
	.param .f32 _Z24format_nlist_fill_a_se_aIfEvPKT_PKiS4_S4_fPyPii_param_4,
	.param .u64 .ptr .align 1 _Z24format_nlist_fill_a_se_aIfEvPKT_PKiS4_S4_fPyPii_param_5,
	.param .u64 .ptr .align 1 _Z24format_nlist_fill_a_se_aIfEvPKT_PKiS4_S4_fPyPii_param_6,
	.param .u32 _Z24format_nlist_fill_a_se_aIfEvPKT_PKiS4_S4_fPyPii_param_7
)
{
	.reg .pred 	%p<3>;
	.reg .b32 	%r<18>;
	.reg .b32 	%f<15>;
	.reg .b64 	%rd<45>;
	.reg .b64 	%fd<5>;

	ld.param.u64 	%rd2, [_Z24format_nlist_fill_a_se_aIfEvPKT_PKiS4_S4_fPyPii_param_0];
	ld.param.u64 	%rd3, [_Z24format_nlist_fill_a_se_aIfEvPKT_PKiS4_S4_fPyPii_param_1];
	ld.param.u64 	%rd6, [_Z24format_nlist_fill_a_se_aIfEvPKT_PKiS4_S4_fPyPii_param_2];
	ld.param.u64 	%rd4, [_Z24format_nlist_fill_a_se_aIfEvPKT_PKiS4_S4_fPyPii_param_3];
	ld.param.f32 	%f2, [_Z24format_nlist_fill_a_se_aIfEvPKT_PKiS4_S4_fPyPii_param_4];
	ld.param.u64 	%rd5, [_Z24format_nlist_fill_a_se_aIfEvPKT_PKiS4_S4_fPyPii_param_5];
	ld.param.u64 	%rd7, [_Z24format_nlist_fill_a_se_aIfEvPKT_PKiS4_S4_fPyPii_param_6];
	ld.param.u32 	%r6, [_Z24format_nlist_fill_a_se_aIfEvPKT_PKiS4_S4_fPyPii_param_7];
	cvta.to.global.u64 	%rd8, %rd6;
	cvta.to.global.u64 	%rd9, %rd7;
	mov.u32 	%r1, %ctaid.x;
	mov.u32 	%r7, %ctaid.y;
	mov.u32 	%r8, %ntid.y;
	mov.u32 	%r9, %tid.y;
	mad.lo.s32 	%r2, %r7, %r8, %r9;
	mul.wide.u32 	%rd10, %r1, 4;
	add.s64 	%rd11, %rd9, %rd10;
	ld.global.u32 	%r10, [%rd11];
	mul.wide.s32 	%rd12, %r10, 4;
	add.s64 	%rd13, %rd8, %rd12;
	ld.global.u32 	%r11, [%rd13+4];
	ld.global.u32 	%r3, [%rd13];
	sub.s32 	%r12, %r11, %r3;
	setp.ge.u32 	%p1, %r2, %r12;
	@%p1 bra 	$L__BB5_3;
	cvta.to.global.u64 	%rd14, %rd2;
	cvta.to.global.u64 	%rd15, %rd4;
	mul.lo.s32 	%r4, %r6, %r1;
	cvt.u64.u32 	%rd1, %r2;
	cvt.s64.s32 	%rd16, %r3;
	add.s64 	%rd17, %rd16, %rd1;
	shl.b64 	%rd18, %rd17, 2;
	add.s64 	%rd19, %rd15, %rd18;
	mul.lo.s32 	%r13, %r1, 3;
	ld.global.u32 	%r5, [%rd19];
	mul.lo.s32 	%r14, %r5, 3;
	mul.wide.s32 	%rd20, %r14, 4;
	add.s64 	%rd21, %rd14, %rd20;
	ld.global.f32 	%f3, [%rd21];
	mul.wide.u32 	%rd22, %r13, 4;
	add.s64 	%rd23, %rd14, %rd22;
	ld.global.f32 	%f4, [%rd23];
	sub.f32 	%f5, %f3, %f4;
	ld.global.f32 	%f6, [%rd21+4];
	add.s32 	%r15, %r13, 1;
	mul.wide.u32 	%rd24, %r15, 4;
	add.s64 	%rd25, %rd14, %rd24;
	ld.global.f32 	%f7, [%rd25];
	sub.f32 	%f8, %f6, %f7;
	ld.global.f32 	%f9, [%rd21+8];
	add.s32 	%r16, %r13, 2;
	mul.wide.u32 	%rd26, %r16, 4;
	add.s64 	%rd27, %rd14, %rd26;
	ld.global.f32 	%f10, [%rd27];
	sub.f32 	%f11, %f9, %f10;
	mul.f32 	%f12, %f8, %f8;
	fma.rn.f32 	%f13, %f5, %f5, %f12;
	fma.rn.f32 	%f14, %f11, %f11, %f13;
	sqrt.rn.f32 	%f1, %f14;
	setp.gtu.f32 	%p2, %f1, %f2;
	@%p2 bra 	$L__BB5_3;
	cvt.s64.s32 	%rd28, %r5;
	cvt.u64.u32 	%rd29, %r4;
	cvta.to.global.u64 	%rd30, %rd3;
	mul.wide.s32 	%rd31, %r5, 4;
	add.s64 	%rd32, %rd30, %rd31;
	ld.global.u32 	%r17, [%rd32];
	cvt.rn.f64.s32 	%fd1, %r17;
	mul.f64 	%fd2, %fd1, 0d430C6BF526340000;
	cvt.rzi.u64.f64 	%rd33, %fd2;
	cvt.f64.f32 	%fd3, %f1;
	mul.f64 	%fd4, %fd3, 0d42A2309CE5400000;
	cvt.rzi.u64.f64 	%rd34, %fd4;
	shr.u64 	%rd36, %rd34, 5;
	mul.hi.u64 	%rd37, %rd36, 755578637259143235;
	shr.u64 	%rd38, %rd37, 7;
	mad.lo.s64 	%rd39, %rd38, 100000, %rd28;
	add.s64 	%rd40, %rd39, %rd33;
	add.s64 	%rd41, %rd29, %rd1;
	cvta.to.global.u64 	%rd42, %rd5;
	shl.b64 	%rd43, %rd41, 3;
	add.s64 	%rd44, %rd42, %rd43;
	st.global.u64 	[%rd44], %rd40;
$L__BB5_3:
	ret;

}
	// .globl	_Z15BlockSortKernelIyLi128ELi4EEvPT_S1_
.visible .entry _Z15BlockSortKernelIyLi128ELi4EEvPT_S1_(
	.param .u64 .ptr .align 1 _Z15BlockSortKernelIyLi128ELi4EEvPT_S1__param_0,
	.param .u64 .ptr .align 1 _Z15BlockSortKernelIyLi128ELi4EEvPT_S1__param_1
)
.maxntid 128
{
	.reg .pred 	%p<12>;
	.reg .b16 	%rs<9>;
	.reg .b32 	%r<178>;
	.reg .b64 	%rd<52>;
	// demoted variable
	.shared .align 16 .b8 _ZZ15BlockSortKernelIyLi128ELi4EEvPT_S1_E12temp_storage[4640];
	ld.param.u64 	%rd20, [_Z15BlockSortKernelIyLi128ELi4EEvPT_S1__param_0];
	mov.u32 	%r37, %ctaid.x;
	shl.b32 	%r38, %r37, 9;
	cvt.s64.s32 	%rd1, %r38;
	mov.u32 	%r1, %tid.x;
	and.b32  	%r39, %r1, 31;
	shl.b32 	%r40, %r1, 2;
	and.b32  	%r41, %r40, 3968;
	or.b32  	%r42, %r41, %r39;
	cvta.to.global.u64 	%rd21, %rd20;
	cvt.u64.u32 	%rd22, %r42;
	add.s64 	%rd23, %rd22, %rd1;
	shl.b64 	%rd24, %rd23, 3;
	add.s64 	%rd25, %rd21, %rd24;
	ld.global.u64 	%rd26, [%rd25];
	ld.global.u64 	%rd27, [%rd25+256];
	ld.global.u64 	%rd28, [%rd25+512];
	ld.global.u64 	%rd29, [%rd25+768];
	// begin inline asm
	mov.u32 %r32, %laneid;
	// end inline asm
	add.s32 	%r43, %r32, %r41;
	shl.b32 	%r44, %r43, 3;
	mov.u32 	%r45, _ZZ15BlockSortKernelIyLi128ELi4EEvPT_S1_E12temp_storage;
	add.s32 	%r46, %r45, %r44;
	st.shared.u64 	[%r46], %rd26;
	st.shared.u64 	[%r46+256], %rd27;
	st.shared.u64 	[%r46+512], %rd28;
	st.shared.u64 	[%r46+768], %rd29;
	bar.warp.sync 	-1;
	mad.lo.s32 	%r47, %r32, 24, %r46;
	ld.shared.v2.u64 	{%rd51, %rd50}, [%r47];
	ld.shared.v2.u64 	{%rd49, %rd48}, [%r47+16];
	bar.sync 	0;
	setp.gt.u32 	%p2, %r1, 31;
	setp.ne.s32 	%p3, %r32, 0;
	add.s32 	%r3, %r45, %r40;
	mov.b64 	%rd17, 1;
	mov.b32 	%r33, 4;
	// begin inline asm
	shl.b64 %rd16, %rd17, %r33;
	// end inline asm
	add.s64 	%rd19, %rd16, -1;
	mov.b32 	%r176, 0;
	// begin inline asm
	shl.b64 %rd18, %rd19, %r176;
	// end inline asm
	shl.b32 	%r48, %r1, 5;
	add.s32 	%r4, %r3, %r48;
	or.pred  	%p1, %p2, %p3;
$L__BB6_1:
	setp.ne.s32 	%p4, %r32, 31;
	mov.b32 	%r80, 0;
	st.shared.u32 	[%r3], %r80;
	st.shared.u32 	[%r3+512], %r80;
	st.shared.u32 	[%r3+1024], %r80;
	st.shared.u32 	[%r3+1536], %r80;
	st.shared.u32 	[%r3+2048], %r80;
	st.shared.u32 	[%r3+2560], %r80;
	st.shared.u32 	[%r3+3072], %r80;
	st.shared.u32 	[%r3+3584], %r80;
	st.shared.u32 	[%r3+4096], %r80;
	// begin inline asm
	shr.b64 %rd30, %rd51, %r176;
	// end inline asm
	cvt.u32.u64 	%r83, %rd30;
	cvt.u32.u64 	%r84, %rd18;
	and.b32  	%r85, %r84, %r83;
	shl.b32 	%r86, %r85, 9;
	and.b32  	%r87, %r86, 3584;
	add.s32 	%r88, %r3, %r87;
	shr.u32 	%r89, %r85, 2;
	and.b32  	%r90, %r89, 1073741822;
	add.s32 	%r7, %r88, %r90;
	ld.shared.u16 	%rs1, [%r7];
	add.s16 	%rs5, %rs1, 1;
	st.shared.u16 	[%r7], %rs5;
	// begin inline asm
	shr.b64 %rd32, %rd50, %r176;
	// end inline asm
	cvt.u32.u64 	%r91, %rd32;
	and.b32  	%r92, %r84, %r91;
	shl.b32 	%r93, %r92, 9;
	and.b32  	%r94, %r93, 3584;
	add.s32 	%r95, %r3, %r94;
	shr.u32 	%r96, %r92, 2;
	and.b32  	%r97, %r96, 1073741822;
	add.s32 	%r8, %r95, %r97;
	ld.shared.u16 	%rs2, [%r8];
	add.s16 	%rs6, %rs2, 1;
	st.shared.u16 	[%r8], %rs6;
	// begin inline asm
	shr.b64 %rd34, %rd49, %r176;
	// end inline asm
	cvt.u32.u64 	%r98, %rd34;
	and.b32  	%r99, %r84, %r98;
	shl.b32 	%r100, %r99, 9;
	and.b32  	%r101, %r100, 3584;
	add.s32 	%r102, %r3, %r101;
	shr.u32 	%r103, %r99, 2;
	and.b32  	%r104, %r103, 1073741822;
	add.s32 	%r9, %r102, %r104;
	ld.shared.u16 	%rs3, [%r9];
	add.s16 	%rs7, %rs3, 1;
	st.shared.u16 	[%r9], %rs7;
	// begin inline asm
	shr.b64 %rd36, %rd48, %r176;
	// end inline asm
	cvt.u32.u64 	%r105, %rd36;
	and.b32  	%r106, %r84, %r105;
	shl.b32 	%r107, %r106, 9;
	and.b32  	%r108, %r107, 3584;
	add.s32 	%r109, %r3, %r108;
	shr.u32 	%r110, %r106, 2;
	and.b32  	%r111, %r110, 1073741822;
	add.s32 	%r10, %r109, %r111;
	ld.shared.u16 	%rs4, [%r10];
	add.s16 	%rs8, %rs4, 1;
	st.shared.u16 	[%r10], %rs8;
	bar.sync 	0;
	ld.shared.u32 	%r11, [%r4];
	ld.shared.u32 	%r112, [%r4+4];
	ld.shared.u32 	%r113, [%r4+8];
	ld.shared.u32 	%r114, [%r4+12];
	ld.shared.u32 	%r115, [%r4+16];
	ld.shared.u32 	%r116, [%r4+20];
	ld.shared.u32 	%r117, [%r4+24];
	ld.shared.u32 	%r118, [%r4+28];
	ld.shared.u32 	%r119, [%r4+32];
	add.s32 	%r12, %r112, %r11;
	add.s32 	%r13, %r113, %r12;
	add.s32 	%r14, %r114, %r13;
	add.s32 	%r15, %r115, %r14;
	add.s32 	%r16, %r116, %r15;
	add.s32 	%r17, %r117, %r16;
	add.s32 	%r18, %r118, %r17;
	add.s32 	%r57, %r119, %r18;
	mov.b32 	%r55, 1;
	mov.b32 	%r82, -1;
	// begin inline asm
	{  .reg .u32 r0;  .reg .pred p;  shfl.sync.up.b32 r0|p, %r57, %r55, %r80, %r82;  @p add.u32 r0, r0, %r57;  mov.u32 %r53, r0;}
	// end inline asm
	mov.b32 	%r61, 2;
	// begin inline asm
	{  .reg .u32 r0;  .reg .pred p;  shfl.sync.up.b32 r0|p, %r53, %r61, %r80, %r82;  @p add.u32 r0, r0, %r53;  mov.u32 %r59, r0;}
	// end inline asm
	mov.b32 	%r67, 4;
	// begin inline asm
	{  .reg .u32 r0;  .reg .pred p;  shfl.sync.up.b32 r0|p, %r59, %r67, %r80, %r82;  @p add.u32 r0, r0, %r59;  mov.u32 %r65, r0;}
	// end inline asm
	mov.b32 	%r73, 8;
	// begin inline asm
	{  .reg .u32 r0;  .reg .pred p;  shfl.sync.up.b32 r0|p, %r65, %r73, %r80, %r82;  @p add.u32 r0, r0, %r65;  mov.u32 %r71, r0;}
	// end inline asm
	mov.b32 	%r79, 16;
	// begin inline asm
	{  .reg .u32 r0;  .reg .pred p;  shfl.sync.up.b32 r0|p, %r71, %r79, %r80, %r82;  @p add.u32 r0, r0, %r71;  mov.u32 %r77, r0;}
	// end inline asm
	@%p4 bra 	$L__BB6_3;
	shr.u32 	%r120, %r1, 3;
	and.b32  	%r121, %r120, 124;
	mov.u32 	%r122, _ZZ15BlockSortKernelIyLi128ELi4EEvPT_S1_E12temp_storage;
	add.s32 	%r123, %r122, %r121;
	st.shared.u32 	[%r123+4608], %r77;
$L__BB6_3:
	sub.s32 	%r124, %r77, %r57;
	setp.ne.s32 	%p5, %r32, 0;
	setp.gt.u32 	%p6, %r1, 31;
	shr.u32 	%r125, %r1, 5;
	setp.eq.s32 	%p7, %r125, 3;
	setp.eq.s32 	%p8, %r125, 2;
	setp.eq.s32 	%p9, %r125, 1;
	bar.sync 	0;
	ld.shared.v4.u32 	{%r126, %r127, %r128, %r129}, [_ZZ15BlockSortKernelIyLi128ELi4EEvPT_S1_E12temp_storage+4608];
	selp.b32 	%r130, %r126, %r175, %p9;
	add.s32 	%r131, %r127, %r126;
	selp.b32 	%r132, %r131, %r130, %p8;
	add.s32 	%r133, %r131, %r128;
	selp.b32 	%r175, %r133, %r132, %p7;
	add.s32 	%r22, %r133, %r129;
	selp.b32 	%r134, %r124, 0, %p5;
	add.s32 	%r135, %r175, %r134;
	selp.b32 	%r177, %r135, %r124, %p6;
	@%p1 bra 	$L__BB6_5;
	shl.b32 	%r177, %r22, 16;
	st.shared.u32 	[_ZZ15BlockSortKernelIyLi128ELi4EEvPT_S1_E12temp_storage+4628], %r177;
$L__BB6_5:
	shl.b32 	%r136, %r1, 2;
	sub.s32 	%r26, %r4, %r136;
	setp.eq.s32 	%p10, %r1, 0;
	bar.sync 	0;
	ld.shared.u32 	%r137, [_ZZ15BlockSortKernelIyLi128ELi4EEvPT_S1_E12temp_storage+4628];
	selp.b32 	%r138, 0, %r137, %p10;
	add.s32 	%r139, %r177, %r138;
	add.s32 	%r140, %r11, %r139;
	add.s32 	%r141, %r12, %r139;
	add.s32 	%r142, %r13, %r139;
	add.s32 	%r143, %r14, %r139;
	add.s32 	%r144, %r15, %r139;
	add.s32 	%r145, %r16, %r139;
	add.s32 	%r146, %r17, %r139;
	add.s32 	%r147, %r18, %r139;
	st.shared.u32 	[%r4], %r139;
	st.shared.u32 	[%r4+4], %r140;
	st.shared.u32 	[%r4+8], %r141;
	st.shared.u32 	[%r4+12], %r142;
	st.shared.u32 	[%r4+16], %r143;
	st.shared.u32 	[%r4+20], %r144;
	st.shared.u32 	[%r4+24], %r145;
	st.shared.u32 	[%r4+28], %r146;
	st.shared.u32 	[%r4+32], %r147;
	bar.sync 	0;
	cvt.u32.u16 	%r148, %rs1;
	ld.shared.u16 	%r149, [%r7];
	add.s32 	%r27, %r149, %r148;
	cvt.u32.u16 	%r150, %rs2;
	ld.shared.u16 	%r151, [%r8];
	add.s32 	%r28, %r151, %r150;
	cvt.u32.u16 	%r152, %rs3;
	ld.shared.u16 	%r153, [%r9];
	add.s32 	%r29, %r153, %r152;
	cvt.u32.u16 	%r154, %rs4;
	ld.shared.u16 	%r155, [%r10];
	add.s32 	%r30, %r155, %r154;
	bar.sync 	0;
	setp.lt.u32 	%p11, %r176, 60;
	@%p11 bra 	$L__BB6_7;
	ld.param.u64 	%rd47, [_Z15BlockSortKernelIyLi128ELi4EEvPT_S1__param_1];
	cvt.u64.u32 	%rd38, %r1;
	shl.b32 	%r156, %r27, 3;
	mov.u32 	%r157, _ZZ15BlockSortKernelIyLi128ELi4EEvPT_S1_E12temp_storage;
	add.s32 	%r158, %r157, %r156;
	st.shared.u64 	[%r158], %rd51;
	shl.b32 	%r159, %r28, 3;
	add.s32 	%r160, %r157, %r159;
	st.shared.u64 	[%r160], %rd50;
	shl.b32 	%r161, %r29, 3;
	add.s32 	%r162, %r157, %r161;
	st.shared.u64 	[%r162], %rd49;
	shl.b32 	%r163, %r30, 3;
	add.s32 	%r164, %r157, %r163;
	st.shared.u64 	[%r164], %rd48;
	bar.sync 	0;
	mad.lo.s32 	%r165, %r1, -24, %r26;
	ld.shared.u64 	%rd39, [%r165];
	ld.shared.u64 	%rd40, [%r165+1024];
	ld.shared.u64 	%rd41, [%r165+2048];
	ld.shared.u64 	%rd42, [%r165+3072];
	cvta.to.global.u64 	%rd43, %rd47;
	add.s64 	%rd44, %rd38, %rd1;
	shl.b64 	%rd45, %rd44, 3;
	add.s64 	%rd46, %rd43, %rd45;
	st.global.u64 	[%rd46], %rd39;
	st.global.u64 	[%rd46+1024], %rd40;
	st.global.u64 	[%rd46+2048], %rd41;
	st.global.u64 	[%rd46+3072], %rd42;
	ret;
$L__BB6_7:
	add.s32 	%r176, %r176, 4;
	shl.b32 	%r166, %r27, 3;
	mov.u32 	%r167, _ZZ15BlockSortKernelIyLi128ELi4EEvPT_S1_E12temp_storage;
	add.s32 	%r168, %r167, %r166;
	st.shared.u64 	[%r168], %rd51;
	shl.b32 	%r169, %r28, 3;
	add.s32 	%r170, %r167, %r169;
	st.shared.u64 	[%r170], %rd50;
	shl.b32 	%r171, %r29, 3;
	add.s32 	%r172, %r167, %r171;
	st.shared.u64 	[%r172], %rd49;
	shl.b32 	%r173, %r30, 3;
	add.s32 	%r174, %r167, %r173;
	st.shared.u64 	[%r174], %rd48;
	bar.sync 	0;
	ld.shared.v2.u64 	{%rd51, %rd50}, [%r26];
	ld.shared.v2.u64 	{%rd49, %rd48}, [%r26+16];
	bar.sync 	0;
	bra.uni 	$L__BB6_1;

}
	// .globl	_Z15BlockSortKernelIyLi128ELi8EEvPT_S1_
.visible .entry _Z15BlockSortKernelIyLi128ELi8EEvPT_S1_(
	.param .u64 .ptr .align 1 _Z15BlockSortKernelIyLi128ELi8EEvPT_S1__param_0,
	.param .u64 .ptr .align 1 _Z15BlockSortKernelIyLi128ELi8EEvPT_S1__param_1
)
.maxntid 128
{
	.reg .pred 	%p<12>;
	.reg .b16 	%rs<17>;
	.reg .b32 	%r<400>;
	.reg .b64 	%rd<84>;
	// demoted variable
	.shared .align 16 .b8 _ZZ15BlockSortKernelIyLi128ELi8EEvPT_S1_E12temp_storage[8448];
	ld.param.u64 	%rd32, [_Z15BlockSortKernelIyLi128ELi8EEvPT_S1__param_0];
	mov.u32 	%r52, %ctaid.x;
	shl.b32 	%r53, %r52, 10;
	cvt.s64.s32 	%rd1, %r53;
	mov.u32 	%r1, %tid.x;
	and.b32  	%r54, %r1, 31;
	shl.b32 	%r55, %r1, 3;
	and.b32  	%r56, %r55, 7936;
	or.b32  	%r57, %r56, %r54;
	cvta.to.global.u64 	%rd33, %rd32;
	cvt.u64.u32 	%rd34, %r57;
	add.s64 	%rd35, %rd34, %rd1;
	shl.b64 	%rd36, %rd35, 3;
	add.s64 	%rd37, %rd33, %rd36;
	ld.global.u64 	%rd38, [%rd37];
	ld.global.u64 	%rd39, [%rd37+256];
	ld.global.u64 	%rd40, [%rd37+512];
	ld.global.u64 	%rd41, [%rd37+768];
	ld.global.u64 	%rd42, [%rd37+1024];
	ld.global.u64 	%rd43, [%rd37+1280];
	ld.global.u64 	%rd44, [%rd37+1536];
	ld.global.u64 	%rd45, [%rd37+1792];
	// begin inline asm
	mov.u32 %r47, %laneid;
	// end inline asm
	add.s32 	%r58, %r47, %r56;
	shr.s32 	%r59, %r58, 5;
	add.s32 	%r60, %r59, %r58;
	shl.b32 	%r61, %r60, 3;
	mov.u32 	%r62, _ZZ15BlockSortKernelIyLi128ELi8EEvPT_S1_E12temp_storage;
	add.s32 	%r63, %r62, %r61;
	st.shared.u64 	[%r63], %rd38;
	add.s32 	%r64, %r58, 32;
	shr.s32 	%r65, %r64, 5;
	add.s32 	%r66, %r65, %r58;
	shl.b32 	%r67, %r66, 3;
	add.s32 	%r68, %r62, %r67;
	st.shared.u64 	[%r68+256], %rd39;
	add.s32 	%r69, %r58, 64;
	shr.s32 	%r70, %r69, 5;
	add.s32 	%r71, %r70, %r58;
	shl.b32 	%r72, %r71, 3;
	add.s32 	%r73, %r62, %r72;
	st.shared.u64 	[%r73+512], %rd40;
	add.s32 	%r74, %r58, 96;
	shr.s32 	%r75, %r74, 5;
	add.s32 	%r76, %r75, %r58;
	shl.b32 	%r77, %r76, 3;
	add.s32 	%r78, %r62, %r77;
	st.shared.u64 	[%r78+768], %rd41;
	add.s32 	%r79, %r58, 128;
	shr.s32 	%r80, %r79, 5;
	add.s32 	%r81, %r80, %r58;
	shl.b32 	%r82, %r81, 3;
	add.s32 	%r83, %r62, %r82;
	st.shared.u64 	[%r83+1024], %rd42;
	add.s32 	%r84, %r58, 160;
	shr.s32 	%r85, %r84, 5;
	add.s32 	%r86, %r85, %r58;
	shl.b32 	%r87, %r86, 3;
	add.s32 	%r88, %r62, %r87;
	st.shared.u64 	[%r88+1280], %rd43;
	add.s32 	%r89, %r58, 192;
	shr.s32 	%r90, %r89, 5;
	add.s32 	%r91, %r90, %r58;
	shl.b32 	%r92, %r91, 3;
	add.s32 	%r93, %r62, %r92;
	st.shared.u64 	[%r93+1536], %rd44;
	add.s32 	%r94, %r58, 224;
	shr.s32 	%r95, %r94, 5;
	add.s32 	%r96, %r95, %r58;
	shl.b32 	%r97, %r96, 3;
	add.s32 	%r98, %r62, %r97;
	st.shared.u64 	[%r98+1792], %rd45;
	bar.warp.sync 	-1;
	mad.lo.s32 	%r99, %r47, 7, %r58;
	shr.s32 	%r100, %r99, 5;
	add.s32 	%r101, %r100, %r99;
	shl.b32 	%r102, %r101, 3;
	add.s32 	%r103, %r62, %r102;
	ld.shared.u64 	%rd83, [%r103];
	add.s32 	%r104, %r99, 1;
	shr.s32 	%r105, %r104, 5;
	add.s32 	%r106, %r105, %r99;
	shl.b32 	%r107, %r106, 3;
	add.s32 	%r108, %r62, %r107;
	ld.shared.u64 	%rd82, [%r108+8];
	add.s32 	%r109, %r99, 2;
	shr.s32 	%r110, %r109, 5;
	add.s32 	%r111, %r110, %r99;
	shl.b32 	%r112, %r111, 3;
	add.s32 	%r113, %r62, %r112;
	ld.shared.u64 	%rd81, [%r113+16];
	add.s32 	%r114, %r99, 3;
	shr.s32 	%r115, %r114, 5;
	add.s32 	%r116, %r115, %r99;
	shl.b32 	%r117, %r116, 3;
	add.s32 	%r118, %r62, %r117;
	ld.shared.u64 	%rd80, [%r118+24];
	add.s32 	%r119, %r99, 4;
	shr.s32 	%r120, %r119, 5;
	add.s32 	%r121, %r120, %r99;
	shl.b32 	%r122, %r121, 3;
	add.s32 	%r123, %r62, %r122;
	ld.shared.u64 	%rd79, [%r123+32];
	add.s32 	%r124, %r99, 5;
	shr.s32 	%r125, %r124, 5;
	add.s32 	%r126, %r125, %r99;
	shl.b32 	%r127, %r126, 3;
	add.s32 	%r128, %r62, %r127;
	ld.shared.u64 	%rd78, [%r128+40];
	add.s32 	%r129, %r99, 6;
	shr.s32 	%r130, %r129, 5;
	add.s32 	%r131, %r130, %r99;
	shl.b32 	%r132, %r131, 3;
	add.s32 	%r133, %r62, %r132;
	ld.shared.u64 	%rd77, [%r133+48];
	add.s32 	%r134, %r99, 7;
	shr.s32 	%r135, %r134, 5;
	add.s32 	%r136, %r135, %r99;
	shl.b32 	%r137, %r136, 3;
	add.s32 	%r138, %r62, %r137;
	ld.shared.u64 	%rd76, [%r138+56];
	bar.sync 	0;
	shr.u32 	%r3, %r1, 5;
	setp.gt.u32 	%p2, %r1, 31;
	setp.ne.s32 	%p3, %r47, 0;
	shl.b32 	%r139, %r1, 2;
	add.s32 	%r4, %r62, %r139;
	mov.b64 	%rd29, 1;
	mov.b32 	%r48, 4;
	// begin inline asm
	shl.b64 %rd28, %rd29, %r48;
	// end inline asm
	add.s64 	%rd31, %rd28, -1;
	mov.b32 	%r398, 0;
	// begin inline asm
	shl.b64 %rd30, %rd31, %r398;
	// end inline asm
	shl.b32 	%r140, %r1, 5;
	add.s32 	%r5, %r4, %r140;
	or.pred  	%p1, %p2, %p3;
	shr.u32 	%r141, %r55, 5;
	add.s32 	%r142, %r141, %r55;
	shl.b32 	%r143, %r142, 3;
	add.s32 	%r6, %r62, %r143;
$L__BB7_1:
	setp.ne.s32 	%p4, %r47, 31;
	mov.b32 	%r179, 0;
	st.shared.u32 	[%r4], %r179;
	st.shared.u32 	[%r4+512], %r179;
	st.shared.u32 	[%r4+1024], %r179;
	st.shared.u32 	[%r4+1536], %r179;
	st.shared.u32 	[%r4+2048], %r179;
	st.shared.u32 	[%r4+2560], %r179;
	st.shared.u32 	[%r4+3072], %r179;
	st.shared.u32 	[%r4+3584], %r179;
	st.shared.u32 	[%r4+4096], %r179;
	// begin inline asm
	shr.b64 %rd46, %rd83, %r398;
	// end inline asm
	cvt.u32.u64 	%r182, %rd46;
	cvt.u32.u64 	%r183, %rd30;
	and.b32  	%r184, %r183, %r182;
	shl.b32 	%r185, %r184, 9;
	and.b32  	%r186, %r185, 3584;
	add.s32 	%r187, %r4, %r186;
	shr.u32 	%r188, %r184, 2;
	and.b32  	%r189, %r188, 1073741822;
	add.s32 	%r15, %r187, %r189;
	ld.shared.u16 	%rs1, [%r15];
	add.s16 	%rs9, %rs1, 1;
	st.shared.u16 	[%r15], %rs9;
	// begin inline asm
	shr.b64 %rd48, %rd82, %r398;
	// end inline asm
	cvt.u32.u64 	%r190, %rd48;
	and.b32  	%r191, %r183, %r190;
	shl.b32 	%r192, %r191, 9;
	and.b32  	%r193, %r192, 3584;
	add.s32 	%r194, %r4, %r193;
	shr.u32 	%r195, %r191, 2;
	and.b32  	%r196, %r195, 1073741822;
	add.s32 	%r16, %r194, %r196;
	ld.shared.u16 	%rs2, [%r16];
	add.s16 	%rs10, %rs2, 1;
	st.shared.u16 	[%r16], %rs10;
	// begin inline asm
	shr.b64 %rd50, %rd81, %r398;
	// end inline asm
	cvt.u32.u64 	%r197, %rd50;
	and.b32  	%r198, %r183, %r197;
	shl.b32 	%r199, %r198, 9;
	and.b32  	%r200, %r199, 3584;
	add.s32 	%r201, %r4, %r200;
	shr.u32 	%r202, %r198, 2;
	and.b32  	%r203, %r202, 1073741822;
	add.s32 	%r17, %r201, %r203;
	ld.shared.u16 	%rs3, [%r17];
	add.s16 	%rs11, %rs3, 1;
	st.shared.u16 	[%r17], %rs11;
	// begin inline asm
	shr.b64 %rd52, %rd80, %r398;
	// end inline asm
	cvt.u32.u64 	%r204, %rd52;
	and.b32  	%r205, %r183, %r204;
	shl.b32 	%r206, %r205, 9;
	and.b32  	%r207, %r206, 3584;
	add.s32 	%r208, %r4, %r207;
	shr.u32 	%r209, %r205, 2;
	and.b32  	%r210, %r209, 1073741822;
	add.s32 	%r18, %r208, %r210;
	ld.shared.u16 	%rs4, [%r18];
	add.s16 	%rs12, %rs4, 1;
	st.shared.u16 	[%r18], %rs12;
	// begin inline asm
	shr.b64 %rd54, %rd79, %r398;
	// end inline asm
	cvt.u32.u64 	%r211, %rd54;
	and.b32  	%r212, %r183, %r211;
	shl.b32 	%r213, %r212, 9;
	and.b32  	%r214, %r213, 3584;
	add.s32 	%r215, %r4, %r214;
	shr.u32 	%r216, %r212, 2;
	and.b32  	%r217, %r216, 1073741822;
	add.s32 	%r19, %r215, %r217;
	ld.shared.u16 	%rs5, [%r19];
	add.s16 	%rs13, %rs5, 1;
	st.shared.u16 	[%r19], %rs13;
	// begin inline asm
	shr.b64 %rd56, %rd78, %r398;
	// end inline asm
	cvt.u32.u64 	%r218, %rd56;
	and.b32  	%r219, %r183, %r218;
	shl.b32 	%r220, %r219, 9;
	and.b32  	%r221, %r220, 3584;
	add.s32 	%r222, %r4, %r221;
	shr.u32 	%r223, %r219, 2;
	and.b32  	%r224, %r223, 1073741822;
	add.s32 	%r20, %r222, %r224;
	ld.shared.u16 	%rs6, [%r20];
	add.s16 	%rs14, %rs6, 1;
	st.shared.u16 	[%r20], %rs14;
	// begin inline asm
	shr.b64 %rd58, %rd77, %r398;
	// end inline asm
	cvt.u32.u64 	%r225, %rd58;
	and.b32  	%r226, %r183, %r225;
	shl.b32 	%r227, %r226, 9;
	and.b32  	%r228, %r227, 3584;
	add.s32 	%r229, %r4, %r228;
	shr.u32 	%r230, %r226, 2;
	and.b32  	%r231, %r230, 1073741822;
	add.s32 	%r21, %r229, %r231;
	ld.shared.u16 	%rs7, [%r21];
	add.s16 	%rs15, %rs7, 1;
	st.shared.u16 	[%r21], %rs15;
	// begin inline asm
	shr.b64 %rd60, %rd76, %r398;
	// end inline asm
	cvt.u32.u64 	%r232, %rd60;
	and.b32  	%r233, %r183, %r232;
	shl.b32 	%r234, %r233, 9;
	and.b32  	%r235, %r234, 3584;
	add.s32 	%r236, %r4, %r235;
	shr.u32 	%r237, %r233, 2;
	and.b32  	%r238, %r237, 1073741822;
	add.s32 	%r22, %r236, %r238;
	ld.shared.u16 	%rs8, [%r22];
	add.s16 	%rs16, %rs8, 1;
	st.shared.u16 	[%r22], %rs16;
	bar.sync 	0;
	ld.shared.u32 	%r23, [%r5];
	ld.shared.u32 	%r239, [%r5+4];
	ld.shared.u32 	%r240, [%r5+8];
	ld.shared.u32 	%r241, [%r5+12];
	ld.shared.u32 	%r242, [%r5+16];
	ld.shared.u32 	%r243, [%r5+20];
	ld.shared.u32 	%r244, [%r5+24];
	ld.shared.u32 	%r245, [%r5+28];
	ld.shared.u32 	%r246, [%r5+32];
	add.s32 	%r24, %r239, %r23;
	add.s32 	%r25, %r240, %r24;
	add.s32 	%r26, %r241, %r25;
	add.s32 	%r27, %r242, %r26;
	add.s32 	%r28, %r243, %r27;
	add.s32 	%r29, %r244, %r28;
	add.s32 	%r30, %r245, %r29;
	add.s32 	%r156, %r246, %r30;
	mov.b32 	%r154, 1;
	mov.b32 	%r181, -1;
	// begin inline asm
	{  .reg .u32 r0;  .reg .pred p;  shfl.sync.up.b32 r0|p, %r156, %r154, %r179, %r181;  @p add.u32 r0, r0, %r156;  mov.u32 %r152, r0;}
	// end inline asm
	mov.b32 	%r160, 2;
	// begin inline asm
	{  .reg .u32 r0;  .reg .pred p;  shfl.sync.up.b32 r0|p, %r152, %r160, %r179, %r181;  @p add.u32 r0, r0, %r152;  mov.u32 %r158, r0;}
	// end inline asm
	mov.b32 	%r166, 4;
	// begin inline asm
	{  .reg .u32 r0;  .reg .pred p;  shfl.sync.up.b32 r0|p, %r158, %r166, %r179, %r181;  @p add.u32 r0, r0, %r158;  mov.u32 %r164, r0;}
	// end inline asm
	mov.b32 	%r172, 8;
	// begin inline asm
	{  .reg .u32 r0;  .reg .pred p;  shfl.sync.up.b32 r0|p, %r164, %r172, %r179, %r181;  @p add.u32 r0, r0, %r164;  mov.u32 %r170, r0;}
	// end inline asm
	mov.b32 	%r178, 16;
	// begin inline asm
	{  .reg .u32 r0;  .reg .pred p;  shfl.sync.up.b32 r0|p, %r170, %r178, %r179, %r181;  @p add.u32 r0, r0, %r170;  mov.u32 %r176, r0;}
	// end inline asm
	@%p4 bra 	$L__BB7_3;
	shl.b32 	%r247, %r3, 2;
	mov.u32 	%r248, _ZZ15BlockSortKernelIyLi128ELi8EEvPT_S1_E12temp_storage;
	add.s32 	%r249, %r248, %r247;
	st.shared.u32 	[%r249+4608], %r176;
$L__BB7_3:
	sub.s32 	%r250, %r176, %r156;
	setp.ne.s32 	%p5, %r47, 0;
	setp.gt.u32 	%p6, %r1, 31;
	setp.eq.s32 	%p7, %r3, 3;
	setp.eq.s32 	%p8, %r3, 2;
	setp.eq.s32 	%p9, %r3, 1;
	bar.sync 	0;
	ld.shared.v4.u32 	{%r251, %r252, %r253, %r254}, [_ZZ15BlockSortKernelIyLi128ELi8EEvPT_S1_E12temp_storage+4608];
	selp.b32 	%r255, %r251, %r397, %p9;
	add.s32 	%r256, %r252, %r251;
	selp.b32 	%r257, %r256, %r255, %p8;
	add.s32 	%r258, %r256, %r253;
	selp.b32 	%r397, %r258, %r257, %p7;
	add.s32 	%r34, %r258, %r254;
	selp.b32 	%r259, %r250, 0, %p5;
	add.s32 	%r260, %r397, %r259;
	selp.b32 	%r399, %r260, %r250, %p6;
	@%p1 bra 	$L__BB7_5;
	shl.b32 	%r399, %r34, 16;
	st.shared.u32 	[_ZZ15BlockSortKernelIyLi128ELi8EEvPT_S1_E12temp_storage+4628], %r399;
$L__BB7_5:
	setp.eq.s32 	%p10, %r1, 0;
	bar.sync 	0;
	ld.shared.u32 	%r261, [_ZZ15BlockSortKernelIyLi128ELi8EEvPT_S1_E12temp_storage+4628];
	selp.b32 	%r262, 0, %r261, %p10;
	add.s32 	%r263, %r399, %r262;
	add.s32 	%r264, %r23, %r263;
	add.s32 	%r265, %r24, %r263;
	add.s32 	%r266, %r25, %r263;
	add.s32 	%r267, %r26, %r263;
	add.s32 	%r268, %r27, %r263;
	add.s32 	%r269, %r28, %r263;
	add.s32 	%r270, %r29, %r263;
	add.s32 	%r271, %r30, %r263;
	st.shared.u32 	[%r5], %r263;
	st.shared.u32 	[%r5+4], %r264;
	st.shared.u32 	[%r5+8], %r265;
	st.shared.u32 	[%r5+12], %r266;
	st.shared.u32 	[%r5+16], %r267;
	st.shared.u32 	[%r5+20], %r268;
	st.shared.u32 	[%r5+24], %r269;
	st.shared.u32 	[%r5+28], %r270;
	st.shared.u32 	[%r5+32], %r271;
	bar.sync 	0;
	cvt.u32.u16 	%r272, %rs1;
	ld.shared.u16 	%r273, [%r15];
	add.s32 	%r38, %r273, %r272;
	cvt.u32.u16 	%r274, %rs2;
	ld.shared.u16 	%r275, [%r16];
	add.s32 	%r39, %r275, %r274;
	cvt.u32.u16 	%r276, %rs3;
	ld.shared.u16 	%r277, [%r17];
	add.s32 	%r40, %r277, %r276;
	cvt.u32.u16 	%r278, %rs4;
	ld.shared.u16 	%r279, [%r18];
	add.s32 	%r41, %r279, %r278;
	cvt.u32.u16 	%r280, %rs5;
	ld.shared.u16 	%r281, [%r19];
	add.s32 	%r42, %r281, %r280;
	cvt.u32.u16 	%r282, %rs6;
	ld.shared.u16 	%r283, [%r20];
	add.s32 	%r43, %r283, %r282;
	cvt.u32.u16 	%r284, %rs7;
	ld.shared.u16 	%r285, [%r21];
	add.s32 	%r44, %r285, %r284;
	cvt.u32.u16 	%r286, %rs8;
	ld.shared.u16 	%r287, [%r22];
	add.s32 	%r45, %r287, %r286;
	bar.sync 	0;
	setp.lt.u32 	%p11, %r398, 60;
	@%p11 bra 	$L__BB7_7;
	ld.param.u64 	%rd75, [_Z15BlockSortKernelIyLi128ELi8EEvPT_S1__param_1];
	cvt.u64.u32 	%rd62, %r1;
	shr.u32 	%r288, %r38, 5;
	add.s32 	%r289, %r288, %r38;
	shl.b32 	%r290, %r289, 3;
	mov.u32 	%r291, _ZZ15BlockSortKernelIyLi128ELi8EEvPT_S1_E12temp_storage;
	add.s32 	%r292, %r291, %r290;
	st.shared.u64 	[%r292], %rd83;
	shr.u32 	%r293, %r39, 5;
	add.s32 	%r294, %r293, %r39;
	shl.b32 	%r295, %r294, 3;
	add.s32 	%r296, %r291, %r295;
	st.shared.u64 	[%r296], %rd82;
	shr.u32 	%r297, %r40, 5;
	add.s32 	%r298, %r297, %r40;
	shl.b32 	%r299, %r298, 3;
	add.s32 	%r300, %r291, %r299;
	st.shared.u64 	[%r300], %rd81;
	shr.u32 	%r301, %r41, 5;
	add.s32 	%r302, %r301, %r41;
	shl.b32 	%r303, %r302, 3;
	add.s32 	%r304, %r291, %r303;
	st.shared.u64 	[%r304], %rd80;
	shr.u32 	%r305, %r42, 5;
	add.s32 	%r306, %r305, %r42;
	shl.b32 	%r307, %r306, 3;
	add.s32 	%r308, %r291, %r307;
	st.shared.u64 	[%r308], %rd79;
	shr.u32 	%r309, %r43, 5;
	add.s32 	%r310, %r309, %r43;
	shl.b32 	%r311, %r310, 3;
	add.s32 	%r312, %r291, %r311;
	st.shared.u64 	[%r312], %rd78;
	shr.u32 	%r313, %r44, 5;
	add.s32 	%r314, %r313, %r44;
	shl.b32 	%r315, %r314, 3;
	add.s32 	%r316, %r291, %r315;
	st.shared.u64 	[%r316], %rd77;
	shr.u32 	%r317, %r45, 5;
	add.s32 	%r318, %r317, %r45;
	shl.b32 	%r319, %r318, 3;
	add.s32 	%r320, %r291, %r319;
	st.shared.u64 	[%r320], %rd76;
	bar.sync 	0;
	add.s32 	%r321, %r3, %r1;
	shl.b32 	%r322, %r321, 3;
	add.s32 	%r323, %r291, %r322;
	ld.shared.u64 	%rd63, [%r323];
	add.s32 	%r324, %r1, 128;
	shr.u32 	%r325, %r324, 5;
	add.s32 	%r326, %r325, %r1;
	shl.b32 	%r327, %r326, 3;
	add.s32 	%r328, %r291, %r327;
	ld.shared.u64 	%rd64, [%r328+1024];
	add.s32 	%r329, %r1, 256;
	shr.u32 	%r330, %r329, 5;
	add.s32 	%r331, %r330, %r1;
	shl.b32 	%r332, %r331, 3;
	add.s32 	%r333, %r291, %r332;
	ld.shared.u64 	%rd65, [%r333+2048];
	add.s32 	%r334, %r1, 384;
	shr.u32 	%r335, %r334, 5;
	add.s32 	%r336, %r335, %r1;
	shl.b32 	%r337, %r336, 3;
	add.s32 	%r338, %r291, %r337;
	ld.shared.u64 	%rd66, [%r338+3072];
	add.s32 	%r339, %r1, 512;
	shr.u32 	%r340, %r339, 5;
	add.s32 	%r341, %r340, %r1;
	shl.b32 	%r342, %r341, 3;
	add.s32 	%r343, %r291, %r342;
	ld.shared.u64 	%rd67, [%r343+4096];
	add.s32 	%r344, %r1, 640;
	shr.u32 	%r345, %r344, 5;
	add.s32 	%r346, %r345, %r1;
	shl.b32 	%r347, %r346, 3;
	add.s32 	%r348, %r291, %r347;
	ld.shared.u64 	%rd68, [%r348+5120];
	add.s32 	%r349, %r1, 768;
	shr.u32 	%r350, %r349, 5;
	add.s32 	%r351, %r350, %r1;
	shl.b32 	%r352, %r351, 3;
	add.s32 	%r353, %r291, %r352;
	ld.shared.u64 	%rd69, [%r353+6144];
	add.s32 	%r354, %r1, 896;
	shr.u32 	%r355, %r354, 5;
	add.s32 	%r356, %r355, %r1;
	shl.b32 	%r357, %r356, 3;
	add.s32 	%r358, %r291, %r357;
	ld.shared.u64 	%rd70, [%r358+7168];
	cvta.to.global.u64 	%rd71, %rd75;
	add.s64 	%rd72, %rd62, %rd1;
	shl.b64 	%rd73, %rd72, 3;
	add.s64 	%rd74, %rd71, %rd73;
	st.global.u64 	[%rd74], %rd63;
	st.global.u64 	[%rd74+1024], %rd64;
	st.global.u64 	[%rd74+2048], %rd65;
	st.global.u64 	[%rd74+3072], %rd66;
	st.global.u64 	[%rd74+4096], %rd67;
	st.global.u64 	[%rd74+5120], %rd68;
	st.global.u64 	[%rd74+6144], %rd69;
	st.global.u64 	[%rd74+7168], %rd70;
	ret;
$L__BB7_7:
	add.s32 	%r398, %r398, 4;
	shr.u32 	%r359, %r38, 5;
	add.s32 	%r360, %r359, %r38;
	shl.b32 	%r361, %r360, 3;
	mov.u32 	%r362, _ZZ15BlockSortKernelIyLi128ELi8EEvPT_S1_E12temp_storage;
	add.s32 	%r363, %r362, %r361;
	st.shared.u64 	[%r363], %rd83;
	shr.u32 	%r364, %r39, 5;
	add.s32 	%r365, %r364, %r39;
	shl.b32 	%r366, %r365, 3;
	add.s32 	%r367, %r362, %r366;
	st.shared.u64 	[%r367], %rd82;
	shr.u32 	%r368, %r40, 5;
	add.s32 	%r369, %r368, %r40;
	shl.b32 	%r370, %r369, 3;
	add.s32 	%r371, %r362, %r370;
	st.shared.u64 	[%r371], %rd81;
	shr.u32 	%r372, %r41, 5;
	add.s32 	%r373, %r372, %r41;
	shl.b32 	%r374, %r373, 3;
	add.s32 	%r375, %r362, %r374;
	st.shared.u64 	[%r375], %rd80;
	shr.u32 	%r376, %r42, 5;
	add.s32 	%r377, %r376, %r42;
	shl.b32 	%r378, %r377, 3;
	add.s32 	%r379, %r362, %r378;
	st.shared.u64 	[%r379], %rd79;
	shr.u32 	%r380, %r43, 5;
	add.s32 	%r381, %r380, %r43;
	shl.b32 	%r382, %r381, 3;
	add.s32 	%r383, %r362, %r382;
	st.shared.u64 	[%r383], %rd78;
	shr.u32 	%r384, %r44, 5;
	add.s32 	%r385, %r384, %r44;
	shl.b32 	%r386, %r385, 3;
	add.s32 	%r387, %r362, %r386;
	st.shared.u64 	[%r387], %rd77;
	shr.u32 	%r388, %r45, 5;
	add.s32 	%r389, %r388, %r45;
	shl.b32 	%r390, %r389, 3;
	add.s32 	%r391, %r362, %r390;
	st.shared.u64 	[%r391], %rd76;
	bar.sync 	0;
	shr.u32 	%r392, %r1, 2;
	shl.b32 	%r393, %r1, 3;
	add.s32 	%r394, %r392, %r393;
	shl.b32 	%r395, %r394, 3;
	add.s32 	%r396, %r362, %r395;
	ld.shared.u64 	%rd83, [%r396];
	ld.shared.u64 	%rd82, [%r6+8];
	ld.shared.u64 	%rd81, [%r6+16];
	ld.shared.u64 	%rd80, [%r6+24];
	ld.shared.u64 	%rd79, [%r6+32];
	ld.shared.u64 	%rd78, [%r6+40];
	ld.shared.u64 	%rd77, [%r6+48];
	ld.shared.u64 	%rd76, [%r6+56];
	bar.sync 	0;
	bra.uni 	$L__BB7_1;

}
	// .globl	_Z15BlockSortKernelIyLi256ELi8EEvPT_S1_
.visible .entry _Z15BlockSortKernelIyLi256ELi8EEvPT_S1_(
	.param .u64 .ptr .align 1 _Z15BlockSortKernelIyLi256ELi8EEvPT_S1__param_0,
	.param .u64 .ptr .align 1 _Z15BlockSortKernelIyLi256ELi8EEvPT_S1__param_1
)
.maxntid 256
{
	.reg .pred 	%p<14>;
	.reg .b16 	%rs<17>;
	.reg .b32 	%r<415>;
	.reg .b64 	%rd<84>;
	// demoted variable
	.shared .align 16 .b8 _ZZ15BlockSortKernelIyLi256ELi8EEvPT_S1_E12temp_storage[16896];
	ld.param.u64 	%rd32, [_Z15BlockSortKernelIyLi256ELi8EEvPT_S1__param_0];
	mov.u32 	%r51, %ctaid.x;
	shl.b32 	%r52, %r51, 11;
	cvt.s64.s32 	%rd1, %r52;
	mov.u32 	%r1, %tid.x;
	and.b32  	%r53, %r1, 31;
	shl.b32 	%r54, %r1, 3;
	and.b32  	%r55, %r54, 7936;
	or.b32  	%r56, %r55, %r53;
	cvta.to.global.u64 	%rd33, %rd32;
	cvt.u64.u32 	%rd34, %r56;
	add.s64 	%rd35, %rd34, %rd1;
	shl.b64 	%rd36, %rd35, 3;
	add.s64 	%rd37, %rd33, %rd36;
	ld.global.u64 	%rd38, [%rd37];
	ld.global.u64 	%rd39, [%rd37+256];
	ld.global.u64 	%rd40, [%rd37+512];
	ld.global.u64 	%rd41, [%rd37+768];
	ld.global.u64 	%rd42, [%rd37+1024];
	ld.global.u64 	%rd43, [%rd37+1280];
	ld.global.u64 	%rd44, [%rd37+1536];
	ld.global.u64 	%rd45, [%rd37+1792];
	// begin inline asm
	mov.u32 %r46, %laneid;
	// end inline asm
	add.s32 	%r57, %r46, %r55;
	shr.s32 	%r58, %r57, 5;
	add.s32 	%r59, %r58, %r57;
	shl.b32 	%r60, %r59, 3;
	mov.u32 	%r61, _ZZ15BlockSortKernelIyLi256ELi8EEvPT_S1_E12temp_storage;
	add.s32 	%r62, %r61, %r60;
	st.shared.u64 	[%r62], %rd38;
	add.s32 	%r63, %r57, 32;
	shr.s32 	%r64, %r63, 5;
	add.s32 	%r65, %r64, %r57;
	shl.b32 	%r66, %r65, 3;
	add.s32 	%r67, %r61, %r66;
	st.shared.u64 	[%r67+256], %rd39;
	add.s32 	%r68, %r57, 64;
	shr.s32 	%r69, %r68, 5;
	add.s32 	%r70, %r69, %r57;
	shl.b32 	%r71, %r70, 3;
	add.s32 	%r72, %r61, %r71;
	st.shared.u64 	[%r72+512], %rd40;
	add.s32 	%r73, %r57, 96;
	shr.s32 	%r74, %r73, 5;
	add.s32 	%r75, %r74, %r57;
	shl.b32 	%r76, %r75, 3;
	add.s32 	%r77, %r61, %r76;
	st.shared.u64 	[%r77+768], %rd41;
	add.s32 	%r78, %r57, 128;
	shr.s32 	%r79, %r78, 5;
	add.s32 	%r80, %r79, %r57;
	shl.b32 	%r81, %r80, 3;
	add.s32 	%r82, %r61, %r81;
	st.shared.u64 	[%r82+1024], %rd42;
	add.s32 	%r83, %r57, 160;
	shr.s32 	%r84, %r83, 5;
	add.s32 	%r85, %r84, %r57;
	shl.b32 	%r86, %r85, 3;
	add.s32 	%r87, %r61, %r86;
	st.shared.u64 	[%r87+1280], %rd43;
	add.s32 	%r88, %r57, 192;
	shr.s32 	%r89, %r88, 5;
	add.s32 	%r90, %r89, %r57;
	shl.b32 	%r91, %r90, 3;
	add.s32 	%r92, %r61, %r91;
	st.shared.u64 	[%r92+1536], %rd44;
	add.s32 	%r93, %r57, 224;
	shr.s32 	%r94, %r93, 5;
	add.s32 	%r95, %r94, %r57;
	shl.b32 	%r96, %r95, 3;
	add.s32 	%r97, %r61, %r96;
	st.shared.u64 	[%r97+1792], %rd45;
	bar.warp.sync 	-1;
	mad.lo.s32 	%r98, %r46, 7, %r57;
	shr.s32 	%r99, %r98, 5;
	add.s32 	%r100, %r99, %r98;
	shl.b32 	%r101, %r100, 3;
	add.s32 	%r102, %r61, %r101;
	ld.shared.u64 	%rd83, [%r102];
	add.s32 	%r103, %r98, 1;
	shr.s32 	%r104, %r103, 5;
	add.s32 	%r105, %r104, %r98;
	shl.b32 	%r106, %r105, 3;
	add.s32 	%r107, %r61, %r106;
	ld.shared.u64 	%rd82, [%r107+8];
	add.s32 	%r108, %r98, 2;
	shr.s32 	%r109, %r108, 5;
	add.s32 	%r110, %r109, %r98;
	shl.b32 	%r111, %r110, 3;
	add.s32 	%r112, %r61, %r111;
	ld.shared.u64 	%rd81, [%r112+16];
	add.s32 	%r113, %r98, 3;
	shr.s32 	%r114, %r113, 5;
	add.s32 	%r115, %r114, %r98;
	shl.b32 	%r116, %r115, 3;
	add.s32 	%r117, %r61, %r116;
	ld.shared.u64 	%rd80, [%r117+24];
	add.s32 	%r118, %r98, 4;
	shr.s32 	%r119, %r118, 5;
	add.s32 	%r120, %r119, %r98;
	shl.b32 	%r121, %r120, 3;
	add.s32 	%r122, %r61, %r121;
	ld.shared.u64 	%rd79, [%r122+32];
	add.s32 	%r123, %r98, 5;
	shr.s32 	%r124, %r123, 5;
	add.s32 	%r125, %r124, %r98;
	shl.b32 	%r126, %r125, 3;
	add.s32 	%r127, %r61, %r126;
	ld.shared.u64 	%rd78, [%r127+40];
	add.s32 	%r128, %r98, 6;
	shr.s32 	%r129, %r128, 5;
	add.s32 	%r130, %r129, %r98;
	shl.b32 	%r131, %r130, 3;
	add.s32 	%r132, %r61, %r131;
	ld.shared.u64 	%rd77, [%r132+48];
	add.s32 	%r133, %r98, 7;
	shr.s32 	%r134, %r133, 5;
	add.s32 	%r135, %r134, %r98;
	shl.b32 	%r136, %r135, 3;
	add.s32 	%r137, %r61, %r136;
	ld.shared.u64 	%rd76, [%r137+56];
	bar.sync 	0;
	shr.u32 	%r3, %r1, 5;
	shl.b32 	%r138, %r1, 2;
	add.s32 	%r4, %r61, %r138;
	mov.b64 	%rd29, 1;
	mov.b32 	%r47, 4;
	// begin inline asm
	shl.b64 %rd28, %rd29, %r47;
	// end inline asm
	add.s64 	%rd31, %rd28, -1;
	mov.b32 	%r413, 0;
	// begin inline asm
	shl.b64 %rd30, %rd31, %r413;
	// end inline asm
	shl.b32 	%r139, %r1, 5;
	add.s32 	%r5, %r4, %r139;
	shr.u32 	%r140, %r54, 5;
	add.s32 	%r141, %r140, %r54;
	shl.b32 	%r142, %r141, 3;
	add.s32 	%r6, %r61, %r142;
$L__BB8_1:
	setp.ne.s32 	%p1, %r46, 31;
	mov.b32 	%r178, 0;
	st.shared.u32 	[%r4], %r178;
	st.shared.u32 	[%r4+1024], %r178;
	st.shared.u32 	[%r4+2048], %r178;
	st.shared.u32 	[%r4+3072], %r178;
	st.shared.u32 	[%r4+4096], %r178;
	st.shared.u32 	[%r4+5120], %r178;
	st.shared.u32 	[%r4+6144], %r178;
	st.shared.u32 	[%r4+7168], %r178;
	st.shared.u32 	[%r4+8192], %r178;
	// begin inline asm
	shr.b64 %rd46, %rd83, %r413;
	// end inline asm
	cvt.u32.u64 	%r181, %rd46;
	cvt.u32.u64 	%r182, %rd30;
	and.b32  	%r183, %r182, %r181;
	shl.b32 	%r184, %r183, 10;
	and.b32  	%r185, %r184, 7168;
	add.s32 	%r186, %r4, %r185;
	shr.u32 	%r187, %r183, 2;
	and.b32  	%r188, %r187, 1073741822;
	add.s32 	%r14, %r186, %r188;
	ld.shared.u16 	%rs1, [%r14];
	add.s16 	%rs9, %rs1, 1;
	st.shared.u16 	[%r14], %rs9;
	// begin inline asm
	shr.b64 %rd48, %rd82, %r413;
	// end inline asm
	cvt.u32.u64 	%r189, %rd48;
	and.b32  	%r190, %r182, %r189;
	shl.b32 	%r191, %r190, 10;
	and.b32  	%r192, %r191, 7168;
	add.s32 	%r193, %r4, %r192;
	shr.u32 	%r194, %r190, 2;
	and.b32  	%r195, %r194, 1073741822;
	add.s32 	%r15, %r193, %r195;
	ld.shared.u16 	%rs2, [%r15];
	add.s16 	%rs10, %rs2, 1;
	st.shared.u16 	[%r15], %rs10;
	// begin inline asm
	shr.b64 %rd50, %rd81, %r413;
	// end inline asm
	cvt.u32.u64 	%r196, %rd50;
	and.b32  	%r197, %r182, %r196;
	shl.b32 	%r198, %r197, 10;
	and.b32  	%r199, %r198, 7168;
	add.s32 	%r200, %r4, %r199;
	shr.u32 	%r201, %r197, 2;
	and.b32  	%r202, %r201, 1073741822;
	add.s32 	%r16, %r200, %r202;
	ld.shared.u16 	%rs3, [%r16];
	add.s16 	%rs11, %rs3, 1;
	st.shared.u16 	[%r16], %rs11;
	// begin inline asm
	shr.b64 %rd52, %rd80, %r413;
	// end inline asm
	cvt.u32.u64 	%r203, %rd52;
	and.b32  	%r204, %r182, %r203;
	shl.b32 	%r205, %r204, 10;
	and.b32  	%r206, %r205, 7168;
	add.s32 	%r207, %r4, %r206;
	shr.u32 	%r208, %r204, 2;
	and.b32  	%r209, %r208, 1073741822;
	add.s32 	%r17, %r207, %r209;
	ld.shared.u16 	%rs4, [%r17];
	add.s16 	%rs12, %rs4, 1;
	st.shared.u16 	[%r17], %rs12;
	// begin inline asm
	shr.b64 %rd54, %rd79, %r413;
	// end inline asm
	cvt.u32.u64 	%r210, %rd54;
	and.b32  	%r211, %r182, %r210;
	shl.b32 	%r212, %r211, 10;
	and.b32  	%r213, %r212, 7168;
	add.s32 	%r214, %r4, %r213;
	shr.u32 	%r215, %r211, 2;
	and.b32  	%r216, %r215, 1073741822;
	add.s32 	%r18, %r214, %r216;
	ld.shared.u16 	%rs5, [%r18];
	add.s16 	%rs13, %rs5, 1;
	st.shared.u16 	[%r18], %rs13;
	// begin inline asm
	shr.b64 %rd56, %rd78, %r413;
	// end inline asm
	cvt.u32.u64 	%r217, %rd56;
	and.b32  	%r218, %r182, %r217;
	shl.b32 	%r219, %r218, 10;
	and.b32  	%r220, %r219, 7168;
	add.s32 	%r221, %r4, %r220;
	shr.u32 	%r222, %r218, 2;
	and.b32  	%r223, %r222, 1073741822;
	add.s32 	%r19, %r221, %r223;
	ld.shared.u16 	%rs6, [%r19];
	add.s16 	%rs14, %rs6, 1;
	st.shared.u16 	[%r19], %rs14;
	// begin inline asm
	shr.b64 %rd58, %rd77, %r413;
	// end inline asm
	cvt.u32.u64 	%r224, %rd58;
	and.b32  	%r225, %r182, %r224;
	shl.b32 	%r226, %r225, 10;
	and.b32  	%r227, %r226, 7168;
	add.s32 	%r228, %r4, %r227;
	shr.u32 	%r229, %r225, 2;
	and.b32  	%r230, %r229, 1073741822;
	add.s32 	%r20, %r228, %r230;
	ld.shared.u16 	%rs7, [%r20];
	add.s16 	%rs15, %rs7, 1;
	st.shared.u16 	[%r20], %rs15;
	// begin inline asm
	shr.b64 %rd60, %rd76, %r413;
	// end inline asm
	cvt.u32.u64 	%r231, %rd60;
	and.b32  	%r232, %r182, %r231;
	shl.b32 	%r233, %r232, 10;
	and.b32  	%r234, %r233, 7168;
	add.s32 	%r235, %r4, %r234;
	shr.u32 	%r236, %r232, 2;
	and.b32  	%r237, %r236, 1073741822;
	add.s32 	%r21, %r235, %r237;
	ld.shared.u16 	%rs8, [%r21];
	add.s16 	%rs16, %rs8, 1;
	st.shared.u16 	[%r21], %rs16;
	bar.sync 	0;
	ld.shared.u32 	%r22, [%r5];
	ld.shared.u32 	%r238, [%r5+4];
	ld.shared.u32 	%r239, [%r5+8];
	ld.shared.u32 	%r240, [%r5+12];
	ld.shared.u32 	%r241, [%r5+16];
	ld.shared.u32 	%r242, [%r5+20];
	ld.shared.u32 	%r243, [%r5+24];
	ld.shared.u32 	%r244, [%r5+28];
	ld.shared.u32 	%r245, [%r5+32];
	add.s32 	%r23, %r238, %r22;
	add.s32 	%r24, %r239, %r23;
	add.s32 	%r25, %r240, %r24;
	add.s32 	%r26, %r241, %r25;
	add.s32 	%r27, %r242, %r26;
	add.s32 	%r28, %r243, %r27;
	add.s32 	%r29, %r244, %r28;
	add.s32 	%r155, %r245, %r29;
	mov.b32 	%r153, 1;
	mov.b32 	%r180, -1;
	// begin inline asm
	{  .reg .u32 r0;  .reg .pred p;  shfl.sync.up.b32 r0|p, %r155, %r153, %r178, %r180;  @p add.u32 r0, r0, %r155;  mov.u32 %r151, r0;}
	// end inline asm
	mov.b32 	%r159, 2;
	// begin inline asm
	{  .reg .u32 r0;  .reg .pred p;  shfl.sync.up.b32 r0|p, %r151, %r159, %r178, %r180;  @p add.u32 r0, r0, %r151;  mov.u32 %r157, r0;}
	// end inline asm
	mov.b32 	%r165, 4;
	// begin inline asm
	{  .reg .u32 r0;  .reg .pred p;  shfl.sync.up.b32 r0|p, %r157, %r165, %r178, %r180;  @p add.u32 r0, r0, %r157;  mov.u32 %r163, r0;}
	// end inline asm
	mov.b32 	%r171, 8;
	// begin inline asm
	{  .reg .u32 r0;  .reg .pred p;  shfl.sync.up.b32 r0|p, %r163, %r171, %r178, %r180;  @p add.u32 r0, r0, %r163;  mov.u32 %r169, r0;}
	// end inline asm
	mov.b32 	%r177, 16;
	// begin inline asm
	{  .reg .u32 r0;  .reg .pred p;  shfl.sync.up.b32 r0|p, %r169, %r177, %r178, %r180;  @p add.u32 r0, r0, %r169;  mov.u32 %r175, r0;}
	// end inline asm
	@%p1 bra 	$L__BB8_3;
	shl.b32 	%r246, %r3, 2;
	mov.u32 	%r247, _ZZ15BlockSortKernelIyLi256ELi8EEvPT_S1_E12temp_storage;
	add.s32 	%r248, %r247, %r246;
	st.shared.u32 	[%r248+9216], %r175;
$L__BB8_3:
	sub.s32 	%r249, %r175, %r155;
	setp.ne.s32 	%p2, %r46, 0;
	setp.gt.u32 	%p3, %r1, 31;
	setp.eq.s32 	%p4, %r3, 7;
	setp.eq.s32 	%p5, %r3, 6;
	setp.eq.s32 	%p6, %r3, 5;
	setp.eq.s32 	%p7, %r3, 4;
	setp.eq.s32 	%p8, %r3, 3;
	setp.eq.s32 	%p9, %r3, 2;
	setp.eq.s32 	%p10, %r3, 1;
	bar.sync 	0;
	ld.shared.v4.u32 	{%r250, %r251, %r252, %r253}, [_ZZ15BlockSortKernelIyLi256ELi8EEvPT_S1_E12temp_storage+9216];
	selp.b32 	%r254, %r250, %r412, %p10;
	add.s32 	%r255, %r251, %r250;
	selp.b32 	%r256, %r255, %r254, %p9;
	add.s32 	%r257, %r255, %r252;
	selp.b32 	%r258, %r257, %r256, %p8;
	add.s32 	%r259, %r257, %r253;
	selp.b32 	%r260, %r259, %r258, %p7;
	ld.shared.v4.u32 	{%r261, %r262, %r263, %r264}, [_ZZ15BlockSortKernelIyLi256ELi8EEvPT_S1_E12temp_storage+9232];
	add.s32 	%r265, %r259, %r261;
	selp.b32 	%r266, %r265, %r260, %p6;
	add.s32 	%r267, %r265, %r262;
	selp.b32 	%r268, %r267, %r266, %p5;
	add.s32 	%r269, %r267, %r263;
	selp.b32 	%r412, %r269, %r268, %p4;
	add.s32 	%r33, %r269, %r264;
	selp.b32 	%r270, %r249, 0, %p2;
	add.s32 	%r271, %r412, %r270;
	selp.b32 	%r414, %r271, %r249, %p3;
	or.pred  	%p11, %p3, %p2;
	@%p11 bra 	$L__BB8_5;
	shl.b32 	%r414, %r33, 16;
	st.shared.u32 	[_ZZ15BlockSortKernelIyLi256ELi8EEvPT_S1_E12temp_storage+9256], %r414;
$L__BB8_5:
	setp.eq.s32 	%p12, %r1, 0;
	bar.sync 	0;
	ld.shared.u32 	%r272, [_ZZ15BlockSortKernelIyLi256ELi8EEvPT_S1_E12temp_storage+9256];
	selp.b32 	%r273, 0, %r272, %p12;
	add.s32 	%r274, %r414, %r273;
	add.s32 	%r275, %r22, %r274;
	add.s32 	%r276, %r23, %r274;
	add.s32 	%r277, %r24, %r274;
	add.s32 	%r278, %r25, %r274;
	add.s32 	%r279, %r26, %r274;
	add.s32 	%r280, %r27, %r274;
	add.s32 	%r281, %r28, %r274;
	add.s32 	%r282, %r29, %r274;
	st.shared.u32 	[%r5], %r274;
	st.shared.u32 	[%r5+4], %r275;
	st.shared.u32 	[%r5+8], %r276;
	st.shared.u32 	[%r5+12], %r277;
	st.shared.u32 	[%r5+16], %r278;
	st.shared.u32 	[%r5+20], %r279;
	st.shared.u32 	[%r5+24], %r280;
	st.shared.u32 	[%r5+28], %r281;
	st.shared.u32 	[%r5+32], %r282;
	bar.sync 	0;
	cvt.u32.u16 	%r283, %rs1;
	ld.shared.u16 	%r284, [%r14];
	add.s32 	%r37, %r284, %r283;
	cvt.u32.u16 	%r285, %rs2;
	ld.shared.u16 	%r286, [%r15];
	add.s32 	%r38, %r286, %r285;
	cvt.u32.u16 	%r287, %rs3;
	ld.shared.u16 	%r288, [%r16];
	add.s32 	%r39, %r288, %r287;
	cvt.u32.u16 	%r289, %rs4;
	ld.shared.u16 	%r290, [%r17];
	add.s32 	%r40, %r290, %r289;
	cvt.u32.u16 	%r291, %rs5;
	ld.shared.u16 	%r292, [%r18];
	add.s32 	%r41, %r292, %r291;
	cvt.u32.u16 	%r293, %rs6;
	ld.shared.u16 	%r294, [%r19];
	add.s32 	%r42, %r294, %r293;
	cvt.u32.u16 	%r295, %rs7;
	ld.shared.u16 	%r296, [%r20];
	add.s32 	%r43, %r296, %r295;
	cvt.u32.u16 	%r297, %rs8;
	ld.shared.u16 	%r298, [%r21];
	add.s32 	%r44, %r298, %r297;
	bar.sync 	0;
	setp.lt.u32 	%p13, %r413, 60;
	@%p13 bra 	$L__BB8_7;
	ld.param.u64 	%rd75, [_Z15BlockSortKernelIyLi256ELi8EEvPT_S1__param_1];
	cvt.u64.u32 	%rd62, %r1;
	shr.u32 	%r299, %r37, 5;
	add.s32 	%r300, %r299, %r37;
	shl.b32 	%r301, %r300, 3;
	mov.u32 	%r302, _ZZ15BlockSortKernelIyLi256ELi8EEvPT_S1_E12temp_storage;
	add.s32 	%r303, %r302, %r301;
	st.shared.u64 	[%r303], %rd83;
	shr.u32 	%r304, %r38, 5;
	add.s32 	%r305, %r304, %r38;
	shl.b32 	%r306, %r305, 3;
	add.s32 	%r307, %r302, %r306;
	st.shared.u64 	[%r307], %rd82;
	shr.u32 	%r308, %r39, 5;
	add.s32 	%r309, %r308, %r39;
	shl.b32 	%r310, %r309, 3;
	add.s32 	%r311, %r302, %r310;
	st.shared.u64 	[%r311], %rd81;
	shr.u32 	%r312, %r40, 5;
	add.s32 	%r313, %r312, %r40;
	shl.b32 	%r314, %r313, 3;
	add.s32 	%r315, %r302, %r314;
	st.shared.u64 	[%r315], %rd80;
	shr.u32 	%r316, %r41, 5;
	add.s32 	%r317, %r316, %r41;
	shl.b32 	%r318, %r317, 3;
	add.s32 	%r319, %r302, %r318;
	st.shared.u64 	[%r319], %rd79;
	shr.u32 	%r320, %r42, 5;
	add.s32 	%r321, %r320, %r42;
	shl.b32 	%r322, %r321, 3;
	add.s32 	%r323, %r302, %r322;
	st.shared.u64 	[%r323], %rd78;
	shr.u32 	%r324, %r43, 5;
	add.s32 	%r325, %r324, %r43;
	shl.b32 	%r326, %r325, 3;
	add.s32 	%r327, %r302, %r326;
	st.shared.u64 	[%r327], %rd77;
	shr.u32 	%r328, %r44, 5;
	add.s32 	%r329, %r328, %r44;
	shl.b32 	%r330, %r329, 3;
	add.s32 	%r331, %r302, %r330;
	st.shared.u64 	[%r331], %rd76;
	bar.sync 	0;
	add.s32 	%r332, %r3, %r1;
	shl.b32 	%r333, %r332, 3;
	add.s32 	%r334, %r302, %r333;
	ld.shared.u64 	%rd63, [%r334];
	add.s32 	%r335, %r1, 256;
	shr.u32 	%r336, %r335, 5;
	add.s32 	%r337, %r336, %r1;
	shl.b32 	%r338, %r337, 3;
	add.s32 	%r339, %r302, %r338;
	ld.shared.u64 	%rd64, [%r339+2048];
	add.s32 	%r340, %r1, 512;
	shr.u32 	%r341, %r340, 5;
	add.s32 	%r342, %r341, %r1;
	shl.b32 	%r343, %r342, 3;
	add.s32 	%r344, %r302, %r343;
	ld.shared.u64 	%rd65, [%r344+4096];
	add.s32 	%r345, %r1, 768;
	shr.u32 	%r346, %r345, 5;
	add.s32 	%r347, %r346, %r1;
	shl.b32 	%r348, %r347, 3;
	add.s32 	%r349, %r302, %r348;
	ld.shared.u64 	%rd66, [%r349+6144];
	or.b32  	%r350, %r1, 1024;
	shr.u32 	%r351, %r350, 5;
	add.s32 	%r352, %r351, %r1;
	shl.b32 	%r353, %r352, 3;
	add.s32 	%r354, %r302, %r353;
	ld.shared.u64 	%rd67, [%r354+8192];
	add.s32 	%r355, %r1, 1280;
	shr.u32 	%r356, %r355, 5;
	add.s32 	%r357, %r356, %r1;
	shl.b32 	%r358, %r357, 3;
	add.s32 	%r359, %r302, %r358;
	ld.shared.u64 	%rd68, [%r359+10240];
	add.s32 	%r360, %r1, 1536;
	shr.u32 	%r361, %r360, 5;
	add.s32 	%r362, %r361, %r1;
	shl.b32 	%r363, %r362, 3;
	add.s32 	%r364, %r302, %r363;
	ld.shared.u64 	%rd69, [%r364+12288];
	add.s32 	%r365, %r1, 1792;
	shr.u32 	%r366, %r365, 5;
	add.s32 	%r367, %r366, %r1;
	shl.b32 	%r368, %r367, 3;
	add.s32 	%r369, %r302, %r368;
	ld.shared.u64 	%rd70, [%r369+14336];
	cvta.to.global.u64 	%rd71, %rd75;
	add.s64 	%rd72, %rd62, %rd1;
	shl.b64 	%rd73, %rd72, 3;
	add.s64 	%rd74, %rd71, %rd73;
	st.global.u64 	[%rd74], %rd63;
	st.global.u64 	[%rd74+2048], %rd64;
	st.global.u64 	[%rd74+4096], %rd65;
	st.global.u64 	[%rd74+6144], %rd66;
	st.global.u64 	[%rd74+8192], %rd67;
	st.global.u64 	[%rd74+10240], %rd68;
	st.global.u64 	[%rd74+12288], %rd69;
	st.global.u64 	[%rd74+14336], %rd70;
	ret;
$L__BB8_7:
	add.s32 	%r413, %r413, 4;
	shr.u32 	%r370, %r37, 5;
	add.s32 	%r371, %r370, %r37;
	shl.b32 	%r372, %r371, 3;
	mov.u32 	%r373, _ZZ15BlockSortKernelIyLi256ELi8EEvPT_S1_E12temp_storage;
	add.s32 	%r374, %r373, %r372;
	st.shared.u64 	[%r374], %rd83;
	shr.u32 	%r375, %r38, 5;
	add.s32 	%r376, %r375, %r38;
	shl.b32 	%r377, %r376, 3;
	add.s32 	%r378, %r373, %r377;
	st.shared.u64 	[%r378], %rd82;
	shr.u32 	%r379, %r39, 5;
	add.s32 	%r380, %r379, %r39;
	shl.b32 	%r381, %r380, 3;
	add.s32 	%r382, %r373, %r381;
	st.shared.u64 	[%r382], %rd81;
	shr.u32 	%r383, %r40, 5;
	add.s32 	%r384, %r383, %r40;
	shl.b32 	%r385, %r384, 3;
	add.s32 	%r386, %r373, %r385;
	st.shared.u64 	[%r386], %rd80;
	shr.u32 	%r387, %r41, 5;
	add.s32 	%r388, %r387, %r41;
	shl.b32 	%r389, %r388, 3;
	add.s32 	%r390, %r373, %r389;
	st.shared.u64 	[%r390], %rd79;
	shr.u32 	%r391, %r42, 5;
	add.s32 	%r392, %r391, %r42;
	shl.b32 	%r393, %r392, 3;
	add.s32 	%r394, %r373, %r393;
	st.shared.u64 	[%r394], %rd78;
	shr.u32 	%r395, %r43, 5;
	add.s32 	%r396, %r395, %r43;
	shl.b32 	%r397, %r396, 3;
	add.s32 	%r398, %r373, %r397;
	st.shared.u64 	[%r398], %rd77;
	shr.u32 	%r399, %r44, 5;
	add.s32 	%r400, %r399, %r44;
	shl.b32 	%r401, %r400, 3;
	add.s32 	%r402, %r373, %r401;
	st.shared.u64 	[%r402], %rd76;
	bar.sync 	0;
	shr.u32 	%r403, %r1, 2;
	shl.b32 	%r404, %r1, 3;
	add.s32 	%r405, %r403, %r404;
	shl.b32 	%r406, %r405, 3;
	add.s32 	%r407, %r373, %r406;
	ld.shared.u64 	%rd83, [%r407];
	ld.shared.u64 	%rd82, [%r6+8];
	ld.shared.u64 	%rd81, [%r6+16];
	ld.shared.u64 	%rd80, [%r6+24];
	shr.u32 	%r408, %r404, 5;
	add.s32 	%r409, %r408, %r404;
	shl.b32 	%r410, %r409, 3;
	add.s32 	%r411, %r373, %r410;
	ld.shared.u64 	%rd79, [%r411+32];
	ld.shared.u64 	%rd78, [%r6+40];
	ld.shared.u64 	%rd77, [%r6+48];
	ld.shared.u64 	%rd76, [%r6+56];
	bar.sync 	0;
	bra.uni 	$L__BB8_1;

}
	// .globl	_Z15BlockSortKernelIyLi256ELi16EEvPT_S1_
.visible .entry _Z15BlockSortKernelIyLi256ELi16EEvPT_S1_(
	.param .u64 .ptr .align 1 _Z15BlockSortKernelIyLi256ELi16EEvPT_S1__param_0,
	.param .u64 .ptr .align 1 _Z15BlockSortKernelIyLi256ELi16EEvPT_S1__param_1
)
.maxntid 256
{
	.reg .pred 	%p<14>;
	.reg .b16 	%rs<33>;
	.reg .b32 	%r<700>;
	.reg .b64 	%rd<149>;
	// demoted variable
	.shared .align 16 .b8 _ZZ15BlockSortKernelIyLi256ELi16EEvPT_S1_E12temp_storage[33792];
	ld.param.u64 	%rd55, [_Z15BlockSortKernelIyLi256ELi16EEvPT_S1__param_0];
	mov.u32 	%r58, %ctaid.x;
	shl.b32 	%r59, %r58, 12;
	cvt.s64.s32 	%rd56, %r59;
	mov.u32 	%r60, %tid.x;
	and.b32  	%r61, %r60, 31;
	shl.b32 	%r62, %r60, 4;
	and.b32  	%r63, %r62, 15872;
	or.b32  	%r64, %r63, %r61;
	cvta.to.global.u64 	%rd57, %rd55;
	cvt.u64.u32 	%rd58, %r64;
	add.s64 	%rd59, %rd58, %rd56;
	shl.b64 	%rd60, %rd59, 3;
	add.s64 	%rd61, %rd57, %rd60;
	ld.global.u64 	%rd62, [%rd61];
	ld.global.u64 	%rd63, [%rd61+256];
	ld.global.u64 	%rd64, [%rd61+512];
	ld.global.u64 	%rd65, [%rd61+768];
	ld.global.u64 	%rd66, [%rd61+1024];
	ld.global.u64 	%rd67, [%rd61+1280];
	ld.global.u64 	%rd68, [%rd61+1536];
	ld.global.u64 	%rd69, [%rd61+1792];
	ld.global.u64 	%rd70, [%rd61+2048];
	ld.global.u64 	%rd71, [%rd61+2304];
	ld.global.u64 	%rd72, [%rd61+2560];
	ld.global.u64 	%rd73, [%rd61+2816];
	ld.global.u64 	%rd74, [%rd61+3072];
	ld.global.u64 	%rd75, [%rd61+3328];
	ld.global.u64 	%rd76, [%rd61+3584];
	ld.global.u64 	%rd77, [%rd61+3840];
	// begin inline asm
	mov.u32 %r53, %laneid;
	// end inline asm
	add.s32 	%r65, %r53, %r63;
	shr.s32 	%r66, %r65, 5;
	add.s32 	%r67, %r66, %r65;
	shl.b32 	%r68, %r67, 3;
	mov.u32 	%r69, _ZZ15BlockSortKernelIyLi256ELi16EEvPT_S1_E12temp_storage;
	add.s32 	%r70, %r69, %r68;
	st.shared.u64 	[%r70], %rd62;
	add.s32 	%r71, %r65, 32;
	shr.s32 	%r72, %r71, 5;
	add.s32 	%r73, %r72, %r65;
	shl.b32 	%r74, %r73, 3;
	add.s32 	%r75, %r69, %r74;
	st.shared.u64 	[%r75+256], %rd63;
	add.s32 	%r76, %r65, 64;
	shr.s32 	%r77, %r76, 5;
	add.s32 	%r78, %r77, %r65;
	shl.b32 	%r79, %r78, 3;
	add.s32 	%r80, %r69, %r79;
	st.shared.u64 	[%r80+512], %rd64;
	add.s32 	%r81, %r65, 96;
	shr.s32 	%r82, %r81, 5;
	add.s32 	%r83, %r82, %r65;
	shl.b32 	%r84, %r83, 3;
	add.s32 	%r85, %r69, %r84;
	st.shared.u64 	[%r85+768], %rd65;
	add.s32 	%r86, %r65, 128;
	shr.s32 	%r87, %r86, 5;
	add.s32 	%r88, %r87, %r65;
	shl.b32 	%r89, %r88, 3;
	add.s32 	%r90, %r69, %r89;
	st.shared.u64 	[%r90+1024], %rd66;
	add.s32 	%r91, %r65, 160;
	shr.s32 	%r92, %r91, 5;
	add.s32 	%r93, %r92, %r65;
	shl.b32 	%r94, %r93, 3;
	add.s32 	%r95, %r69, %r94;
	st.shared.u64 	[%r95+1280], %rd67;
	add.s32 	%r96, %r65, 192;
	shr.s32 	%r97, %r96, 5;
	add.s32 	%r98, %r97, %r65;
	shl.b32 	%r99, %r98, 3;
	add.s32 	%r100, %r69, %r99;
	st.shared.u64 	[%r100+1536], %rd68;
	add.s32 	%r101, %r65, 224;
	shr.s32 	%r102, %r101, 5;
	add.s32 	%r103, %r102, %r65;
	shl.b32 	%r104, %r103, 3;
	add.s32 	%r105, %r69, %r104;
	st.shared.u64 	[%r105+1792], %rd69;
	add.s32 	%r106, %r65, 256;
	shr.s32 	%r107, %r106, 5;
	add.s32 	%r108, %r107, %r65;
	shl.b32 	%r109, %r108, 3;
	add.s32 	%r110, %r69, %r109;
	st.shared.u64 	[%r110+2048], %rd70;
	add.s32 	%r111, %r65, 288;
	shr.s32 	%r112, %r111, 5;
	add.s32 	%r113, %r112, %r65;
	shl.b32 	%r114, %r113, 3;
	add.s32 	%r115, %r69, %r114;
	st.shared.u64 	[%r115+2304], %rd71;
	add.s32 	%r116, %r65, 320;
	shr.s32 	%r117, %r116, 5;
	add.s32 	%r118, %r117, %r65;
	shl.b32 	%r119, %r118, 3;
	add.s32 	%r120, %r69, %r119;
	st.shared.u64 	[%r120+2560], %rd72;
	add.s32 	%r121, %r65, 352;
	shr.s32 	%r122, %r121, 5;
	add.s32 	%r123, %r122, %r65;
	shl.b32 	%r124, %r123, 3;
	add.s32 	%r125, %r69, %r124;
	st.shared.u64 	[%r125+2816], %rd73;
	add.s32 	%r126, %r65, 384;
	shr.s32 	%r127, %r126, 5;
	add.s32 	%r128, %r127, %r65;
	shl.b32 	%r129, %r128, 3;
	add.s32 	%r130, %r69, %r129;
	st.shared.u64 	[%r130+3072], %rd74;
	add.s32 	%r131, %r65, 416;
	shr.s32 	%r132, %r131, 5;
	add.s32 	%r133, %r132, %r65;
	shl.b32 	%r134, %r133, 3;
	add.s32 	%r135, %r69, %r134;
	st.shared.u64 	[%r135+3328], %rd75;
	add.s32 	%r136, %r65, 448;
	shr.s32 	%r137, %r136, 5;
	add.s32 	%r138, %r137, %r65;
	shl.b32 	%r139, %r138, 3;
	add.s32 	%r140, %r69, %r139;
	st.shared.u64 	[%r140+3584], %rd76;
	add.s32 	%r141, %r65, 480;
	shr.s32 	%r142, %r141, 5;
	add.s32 	%r143, %r142, %r65;
	shl.b32 	%r144, %r143, 3;
	add.s32 	%r145, %r69, %r144;
	st.shared.u64 	[%r145+3840], %rd77;
	bar.warp.sync 	-1;
	mad.lo.s32 	%r146, %r53, 15, %r65;
	shr.s32 	%r147, %r146, 5;
	add.s32 	%r148, %r147, %r146;
	shl.b32 	%r149, %r148, 3;
	add.s32 	%r150, %r69, %r149;
	ld.shared.u64 	%rd148, [%r150];
	add.s32 	%r151, %r146, 1;
	shr.s32 	%r152, %r151, 5;
	add.s32 	%r153, %r152, %r146;
	shl.b32 	%r154, %r153, 3;
	add.s32 	%r155, %r69, %r154;
	ld.shared.u64 	%rd147, [%r155+8];
	add.s32 	%r156, %r146, 2;
	shr.s32 	%r157, %r156, 5;
	add.s32 	%r158, %r157, %r146;
	shl.b32 	%r159, %r158, 3;
	add.s32 	%r160, %r69, %r159;
	ld.shared.u64 	%rd146, [%r160+16];
	add.s32 	%r161, %r146, 3;
	shr.s32 	%r162, %r161, 5;
	add.s32 	%r163, %r162, %r146;
	shl.b32 	%r164, %r163, 3;
	add.s32 	%r165, %r69, %r164;
	ld.shared.u64 	%rd145, [%r165+24];
	add.s32 	%r166, %r146, 4;
	shr.s32 	%r167, %r166, 5;
	add.s32 	%r168, %r167, %r146;
	shl.b32 	%r169, %r168, 3;
	add.s32 	%r170, %r69, %r169;
	ld.shared.u64 	%rd144, [%r170+32];
	add.s32 	%r171, %r146, 5;
	shr.s32 	%r172, %r171, 5;
	add.s32 	%r173, %r172, %r146;
	shl.b32 	%r174, %r173, 3;
	add.s32 	%r175, %r69, %r174;
	ld.shared.u64 	%rd143, [%r175+40];
	add.s32 	%r176, %r146, 6;
	shr.s32 	%r177, %r176, 5;
	add.s32 	%r178, %r177, %r146;
	shl.b32 	%r179, %r178, 3;
	add.s32 	%r180, %r69, %r179;
	ld.shared.u64 	%rd142, [%r180+48];
	add.s32 	%r181, %r146, 7;
	shr.s32 	%r182, %r181, 5;
	add.s32 	%r183, %r182, %r146;
	shl.b32 	%r184, %r183, 3;
	add.s32 	%r185, %r69, %r184;
	ld.shared.u64 	%rd141, [%r185+56];
	add.s32 	%r186, %r146, 8;
	shr.s32 	%r187, %r186, 5;
	add.s32 	%r188, %r187, %r146;
	shl.b32 	%r189, %r188, 3;
	add.s32 	%r190, %r69, %r189;
	ld.shared.u64 	%rd140, [%r190+64];
	add.s32 	%r191, %r146, 9;
	shr.s32 	%r192, %r191, 5;
	add.s32 	%r193, %r192, %r146;
	shl.b32 	%r194, %r193, 3;
	add.s32 	%r195, %r69, %r194;
	ld.shared.u64 	%rd139, [%r195+72];
	add.s32 	%r196, %r146, 10;
	shr.s32 	%r197, %r196, 5;
	add.s32 	%r198, %r197, %r146;
	shl.b32 	%r199, %r198, 3;
	add.s32 	%r200, %r69, %r199;
	ld.shared.u64 	%rd138, [%r200+80];
	add.s32 	%r201, %r146, 11;
	shr.s32 	%r202, %r201, 5;
	add.s32 	%r203, %r202, %r146;
	shl.b32 	%r204, %r203, 3;
	add.s32 	%r205, %r69, %r204;
	ld.shared.u64 	%rd137, [%r205+88];
	add.s32 	%r206, %r146, 12;
	shr.s32 	%r207, %r206, 5;
	add.s32 	%r208, %r207, %r146;
	shl.b32 	%r209, %r208, 3;
	add.s32 	%r210, %r69, %r209;
	ld.shared.u64 	%rd136, [%r210+96];
	add.s32 	%r211, %r146, 13;
	shr.s32 	%r212, %r211, 5;
	add.s32 	%r213, %r212, %r146;
	shl.b32 	%r214, %r213, 3;
	add.s32 	%r215, %r69, %r214;
	ld.shared.u64 	%rd135, [%r215+104];
	add.s32 	%r216, %r146, 14;
	shr.s32 	%r217, %r216, 5;
	add.s32 	%r218, %r217, %r146;
	shl.b32 	%r219, %r218, 3;
	add.s32 	%r220, %r69, %r219;
	ld.shared.u64 	%rd134, [%r220+112];
	add.s32 	%r221, %r146, 15;
	shr.s32 	%r222, %r221, 5;
	add.s32 	%r223, %r222, %r146;
	shl.b32 	%r224, %r223, 3;
	add.s32 	%r225, %r69, %r224;
	ld.shared.u64 	%rd133, [%r225+120];
	bar.sync 	0;
	mov.b64 	%rd52, 1;
	mov.b32 	%r54, 4;
	// begin inline asm
	shl.b64 %rd51, %rd52, %r54;
	// end inline asm
	add.s64 	%rd54, %rd51, -1;
	mov.b32 	%r698, 0;
	// begin inline asm
	shl.b64 %rd53, %rd54, %r698;
	// end inline asm
$L__BB9_1:
	setp.ne.s32 	%p1, %r53, 31;
	mov.u32 	%r272, %tid.x;
	shl.b32 	%r273, %r272, 2;
	mov.u32 	%r274, _ZZ15BlockSortKernelIyLi256ELi16EEvPT_S1_E12temp_storage;
	add.s32 	%r275, %r274, %r273;
	mov.b32 	%r269, 0;
	st.shared.u32 	[%r275], %r269;
	st.shared.u32 	[%r275+1024], %r269;
	st.shared.u32 	[%r275+2048], %r269;
	st.shared.u32 	[%r275+3072], %r269;
	st.shared.u32 	[%r275+4096], %r269;
	st.shared.u32 	[%r275+5120], %r269;
	st.shared.u32 	[%r275+6144], %r269;
	st.shared.u32 	[%r275+7168], %r269;
	st.shared.u32 	[%r275+8192], %r269;
	// begin inline asm
	shr.b64 %rd78, %rd148, %r698;
	// end inline asm
	cvt.u32.u64 	%r276, %rd78;
	cvt.u32.u64 	%r277, %rd53;
	and.b32  	%r278, %r277, %r276;
	shl.b32 	%r279, %r278, 10;
	and.b32  	%r280, %r279, 7168;
	add.s32 	%r281, %r275, %r280;
	shr.u32 	%r282, %r278, 2;
	and.b32  	%r283, %r282, 1073741822;
	add.s32 	%r4, %r281, %r283;
	ld.shared.u16 	%rs1, [%r4];
	add.s16 	%rs17, %rs1, 1;
	st.shared.u16 	[%r4], %rs17;
	// begin inline asm
	shr.b64 %rd80, %rd147, %r698;
	// end inline asm
	cvt.u32.u64 	%r284, %rd80;
	and.b32  	%r285, %r277, %r284;
	shl.b32 	%r286, %r285, 10;
	and.b32  	%r287, %r286, 7168;
	add.s32 	%r288, %r275, %r287;
	shr.u32 	%r289, %r285, 2;
	and.b32  	%r290, %r289, 1073741822;
	add.s32 	%r5, %r288, %r290;
	ld.shared.u16 	%rs2, [%r5];
	add.s16 	%rs18, %rs2, 1;
	st.shared.u16 	[%r5], %rs18;
	// begin inline asm
	shr.b64 %rd82, %rd146, %r698;
	// end inline asm
	cvt.u32.u64 	%r291, %rd82;
	and.b32  	%r292, %r277, %r291;
	shl.b32 	%r293, %r292, 10;
	and.b32  	%r294, %r293, 7168;
	add.s32 	%r295, %r275, %r294;
	shr.u32 	%r296, %r292, 2;
	and.b32  	%r297, %r296, 1073741822;
	add.s32 	%r6, %r295, %r297;
	ld.shared.u16 	%rs3, [%r6];
	add.s16 	%rs19, %rs3, 1;
	st.shared.u16 	[%r6], %rs19;
	// begin inline asm
	shr.b64 %rd84, %rd145, %r698;
	// end inline asm
	cvt.u32.u64 	%r298, %rd84;
	and.b32  	%r299, %r277, %r298;
	shl.b32 	%r300, %r299, 10;
	and.b32  	%r301, %r300, 7168;
	add.s32 	%r302, %r275, %r301;
	shr.u32 	%r303, %r299, 2;
	and.b32  	%r304, %r303, 1073741822;
	add.s32 	%r7, %r302, %r304;
	ld.shared.u16 	%rs4, [%r7];
	add.s16 	%rs20, %rs4, 1;
	st.shared.u16 	[%r7], %rs20;
	// begin inline asm
	shr.b64 %rd86, %rd144, %r698;
	// end inline asm
	cvt.u32.u64 	%r305, %rd86;
	and.b32  	%r306, %r277, %r305;
	shl.b32 	%r307, %r306, 10;
	and.b32  	%r308, %r307, 7168;
	add.s32 	%r309, %r275, %r308;
	shr.u32 	%r310, %r306, 2;
	and.b32  	%r311, %r310, 1073741822;
	add.s32 	%r8, %r309, %r311;
	ld.shared.u16 	%rs5, [%r8];
	add.s16 	%rs21, %rs5, 1;
	st.shared.u16 	[%r8], %rs21;
	// begin inline asm
	shr.b64 %rd88, %rd143, %r698;
	// end inline asm
	cvt.u32.u64 	%r312, %rd88;
	and.b32  	%r313, %r277, %r312;
	shl.b32 	%r314, %r313, 10;
	and.b32  	%r315, %r314, 7168;
	add.s32 	%r316, %r275, %r315;
	shr.u32 	%r317, %r313, 2;
	and.b32  	%r318, %r317, 1073741822;
	add.s32 	%r9, %r316, %r318;
	ld.shared.u16 	%rs6, [%r9];
	add.s16 	%rs22, %rs6, 1;
	st.shared.u16 	[%r9], %rs22;
	// begin inline asm
	shr.b64 %rd90, %rd142, %r698;
	// end inline asm
	cvt.u32.u64 	%r319, %rd90;
	and.b32  	%r320, %r277, %r319;
	shl.b32 	%r321, %r320, 10;
	and.b32  	%r322, %r321, 7168;
	add.s32 	%r323, %r275, %r322;
	shr.u32 	%r324, %r320, 2;
	and.b32  	%r325, %r324, 1073741822;
	add.s32 	%r10, %r323, %r325;
	ld.shared.u16 	%rs7, [%r10];
	add.s16 	%rs23, %rs7, 1;
	st.shared.u16 	[%r10], %rs23;
	// begin inline asm
	shr.b64 %rd92, %rd141, %r698;
	// end inline asm
	cvt.u32.u64 	%r326, %rd92;
	and.b32  	%r327, %r277, %r326;
	shl.b32 	%r328, %r327, 10;
	and.b32  	%r329, %r328, 7168;
	add.s32 	%r330, %r275, %r329;
	shr.u32 	%r331, %r327, 2;
	and.b32  	%r332, %r331, 1073741822;
	add.s32 	%r11, %r330, %r332;
	ld.shared.u16 	%rs8, [%r11];
	add.s16 	%rs24, %rs8, 1;
	st.shared.u16 	[%r11], %rs24;
	// begin inline asm
	shr.b64 %rd94, %rd140, %r698;
	// end inline asm
	cvt.u32.u64 	%r333, %rd94;
	and.b32  	%r334, %r277, %r333;
	shl.b32 	%r335, %r334, 10;
	and.b32  	%r336, %r335, 7168;
	add.s32 	%r337, %r275, %r336;
	shr.u32 	%r338, %r334, 2;
	and.b32  	%r339, %r338, 1073741822;
	add.s32 	%r12, %r337, %r339;
	ld.shared.u16 	%rs9, [%r12];
	add.s16 	%rs25, %rs9, 1;
	st.shared.u16 	[%r12], %rs25;
	// begin inline asm
	shr.b64 %rd96, %rd139, %r698;
	// end inline asm
	cvt.u32.u64 	%r340, %rd96;
	and.b32  	%r341, %r277, %r340;
	shl.b32 	%r342, %r341, 10;
	and.b32  	%r343, %r342, 7168;
	add.s32 	%r344, %r275, %r343;
	shr.u32 	%r345, %r341, 2;
	and.b32  	%r346, %r345, 1073741822;
	add.s32 	%r13, %r344, %r346;
	ld.shared.u16 	%rs10, [%r13];
	add.s16 	%rs26, %rs10, 1;
	st.shared.u16 	[%r13], %rs26;
	// begin inline asm
	shr.b64 %rd98, %rd138, %r698;
	// end inline asm
	cvt.u32.u64 	%r347, %rd98;
	and.b32  	%r348, %r277, %r347;
	shl.b32 	%r349, %r348, 10;
	and.b32  	%r350, %r349, 7168;
	add.s32 	%r351, %r275, %r350;
	shr.u32 	%r352, %r348, 2;
	and.b32  	%r353, %r352, 1073741822;
	add.s32 	%r14, %r351, %r353;
	ld.shared.u16 	%rs11, [%r14];
	add.s16 	%rs27, %rs11, 1;
	st.shared.u16 	[%r14], %rs27;
	// begin inline asm
	shr.b64 %rd100, %rd137, %r698;
	// end inline asm
	cvt.u32.u64 	%r354, %rd100;
	and.b32  	%r355, %r277, %r354;
	shl.b32 	%r356, %r355, 10;
	and.b32  	%r357, %r356, 7168;
	add.s32 	%r358, %r275, %r357;
	shr.u32 	%r359, %r355, 2;
	and.b32  	%r360, %r359, 1073741822;
	add.s32 	%r15, %r358, %r360;
	ld.shared.u16 	%rs12, [%r15];
	add.s16 	%rs28, %rs12, 1;
	st.shared.u16 	[%r15], %rs28;
	// begin inline asm
	shr.b64 %rd102, %rd136, %r698;
	// end inline asm
	cvt.u32.u64 	%r361, %rd102;
	and.b32  	%r362, %r277, %r361;
	shl.b32 	%r363, %r362, 10;
	and.b32  	%r364, %r363, 7168;
	add.s32 	%r365, %r275, %r364;
	shr.u32 	%r366, %r362, 2;
	and.b32  	%r367, %r366, 1073741822;
	add.s32 	%r16, %r365, %r367;
	ld.shared.u16 	%rs13, [%r16];
	add.s16 	%rs29, %rs13, 1;
	st.shared.u16 	[%r16], %rs29;
	// begin inline asm
	shr.b64 %rd104, %rd135, %r698;
	// end inline asm
	cvt.u32.u64 	%r368, %rd104;
	and.b32  	%r369, %r277, %r368;
	shl.b32 	%r370, %r369, 10;
	and.b32  	%r371, %r370, 7168;
	add.s32 	%r372, %r275, %r371;
	shr.u32 	%r373, %r369, 2;
	and.b32  	%r374, %r373, 1073741822;
	add.s32 	%r17, %r372, %r374;
	ld.shared.u16 	%rs14, [%r17];
	add.s16 	%rs30, %rs14, 1;
	st.shared.u16 	[%r17], %rs30;
	// begin inline asm
	shr.b64 %rd106, %rd134, %r698;
	// end inline asm
	cvt.u32.u64 	%r375, %rd106;
	and.b32  	%r376, %r277, %r375;
	shl.b32 	%r377, %r376, 10;
	and.b32  	%r378, %r377, 7168;
	add.s32 	%r379, %r275, %r378;
	shr.u32 	%r380, %r376, 2;
	and.b32  	%r381, %r380, 1073741822;
	add.s32 	%r18, %r379, %r381;
	ld.shared.u16 	%rs15, [%r18];
	add.s16 	%rs31, %rs15, 1;
	st.shared.u16 	[%r18], %rs31;
	// begin inline asm
	shr.b64 %rd108, %rd133, %r698;
	// end inline asm
	cvt.u32.u64 	%r382, %rd108;
	and.b32  	%r383, %r277, %r382;
	shl.b32 	%r384, %r383, 10;
	and.b32  	%r385, %r384, 7168;
	add.s32 	%r386, %r275, %r385;
	shr.u32 	%r387, %r383, 2;
	and.b32  	%r388, %r387, 1073741822;
	add.s32 	%r19, %r386, %r388;
	ld.shared.u16 	%rs16, [%r19];
	add.s16 	%rs32, %rs16, 1;
	st.shared.u16 	[%r19], %rs32;
	bar.sync 	0;
	shl.b32 	%r389, %r272, 5;
	add.s32 	%r390, %r275, %r389;
	ld.shared.u32 	%r20, [%r390];
	ld.shared.u32 	%r391, [%r390+4];
	ld.shared.u32 	%r392, [%r390+8];
	ld.shared.u32 	%r393, [%r390+12];
	ld.shared.u32 	%r394, [%r390+16];
	ld.shared.u32 	%r395, [%r390+20];
	ld.shared.u32 	%r396, [%r390+24];
	ld.shared.u32 	%r397, [%r390+28];
	ld.shared.u32 	%r398, [%r390+32];
	add.s32 	%r21, %r391, %r20;
	add.s32 	%r22, %r392, %r21;
	add.s32 	%r23, %r393, %r22;
	add.s32 	%r24, %r394, %r23;
	add.s32 	%r25, %r395, %r24;
	add.s32 	%r26, %r396, %r25;
	add.s32 	%r27, %r397, %r26;
	add.s32 	%r246, %r398, %r27;
	mov.b32 	%r244, 1;
	mov.b32 	%r271, -1;
	// begin inline asm
	{  .reg .u32 r0;  .reg .pred p;  shfl.sync.up.b32 r0|p, %r246, %r244, %r269, %r271;  @p add.u32 r0, r0, %r246;  mov.u32 %r242, r0;}
	// end inline asm
	mov.b32 	%r250, 2;
	// begin inline asm
	{  .reg .u32 r0;  .reg .pred p;  shfl.sync.up.b32 r0|p, %r242, %r250, %r269, %r271;  @p add.u32 r0, r0, %r242;  mov.u32 %r248, r0;}
	// end inline asm
	mov.b32 	%r256, 4;
	// begin inline asm
	{  .reg .u32 r0;  .reg .pred p;  shfl.sync.up.b32 r0|p, %r248, %r256, %r269, %r271;  @p add.u32 r0, r0, %r248;  mov.u32 %r254, r0;}
	// end inline asm
	mov.b32 	%r262, 8;
	// begin inline asm
	{  .reg .u32 r0;  .reg .pred p;  shfl.sync.up.b32 r0|p, %r254, %r262, %r269, %r271;  @p add.u32 r0, r0, %r254;  mov.u32 %r260, r0;}
	// end inline asm
	mov.b32 	%r268, 16;
	// begin inline asm
	{  .reg .u32 r0;  .reg .pred p;  shfl.sync.up.b32 r0|p, %r260, %r268, %r269, %r271;  @p add.u32 r0, r0, %r260;  mov.u32 %r266, r0;}
	// end inline asm
	@%p1 bra 	$L__BB9_3;
	mov.u32 	%r399, %tid.x;
	shr.u32 	%r400, %r399, 3;
	and.b32  	%r401, %r400, 124;
	mov.u32 	%r402, _ZZ15BlockSortKernelIyLi256ELi16EEvPT_S1_E12temp_storage;
	add.s32 	%r403, %r402, %r401;
	st.shared.u32 	[%r403+9216], %r266;
$L__BB9_3:
	sub.s32 	%r404, %r266, %r246;
	setp.ne.s32 	%p2, %r53, 0;
	mov.u32 	%r405, %tid.x;
	setp.gt.u32 	%p3, %r405, 31;
	shr.u32 	%r406, %r405, 5;
	setp.eq.s32 	%p4, %r406, 7;
	setp.eq.s32 	%p5, %r406, 6;
	setp.eq.s32 	%p6, %r406, 5;
	setp.eq.s32 	%p7, %r406, 4;
	setp.eq.s32 	%p8, %r406, 3;
	setp.eq.s32 	%p9, %r406, 2;
	setp.eq.s32 	%p10, %r406, 1;
	bar.sync 	0;
	ld.shared.v4.u32 	{%r407, %r408, %r409, %r410}, [_ZZ15BlockSortKernelIyLi256ELi16EEvPT_S1_E12temp_storage+9216];
	selp.b32 	%r411, %r407, %r697, %p10;
	add.s32 	%r412, %r408, %r407;
	selp.b32 	%r413, %r412, %r411, %p9;
	add.s32 	%r414, %r412, %r409;
	selp.b32 	%r415, %r414, %r413, %p8;
	add.s32 	%r416, %r414, %r410;
	selp.b32 	%r417, %r416, %r415, %p7;
	ld.shared.v4.u32 	{%r418, %r419, %r420, %r421}, [_ZZ15BlockSortKernelIyLi256ELi16EEvPT_S1_E12temp_storage+9232];
	add.s32 	%r422, %r416, %r418;
	selp.b32 	%r423, %r422, %r417, %p6;
	add.s32 	%r424, %r422, %r419;
	selp.b32 	%r425, %r424, %r423, %p5;
	add.s32 	%r426, %r424, %r420;
	selp.b32 	%r697, %r426, %r425, %p4;
	add.s32 	%r31, %r426, %r421;
	selp.b32 	%r427, %r404, 0, %p2;
	add.s32 	%r428, %r697, %r427;
	selp.b32 	%r699, %r428, %r404, %p3;
	or.pred  	%p11, %p3, %p2;
	@%p11 bra 	$L__BB9_5;
	shl.b32 	%r699, %r31, 16;
	st.shared.u32 	[_ZZ15BlockSortKernelIyLi256ELi16EEvPT_S1_E12temp_storage+9256], %r699;
$L__BB9_5:
	mov.u32 	%r35, %tid.x;
	setp.eq.s32 	%p12, %r35, 0;
	bar.sync 	0;
	mov.u32 	%r429, _ZZ15BlockSortKernelIyLi256ELi16EEvPT_S1_E12temp_storage;
	ld.shared.u32 	%r430, [_ZZ15BlockSortKernelIyLi256ELi16EEvPT_S1_E12temp_storage+9256];
	selp.b32 	%r431, 0, %r430, %p12;
	add.s32 	%r432, %r699, %r431;
	add.s32 	%r433, %r20, %r432;
	add.s32 	%r434, %r21, %r432;
	add.s32 	%r435, %r22, %r432;
	add.s32 	%r436, %r23, %r432;
	add.s32 	%r437, %r24, %r432;
	add.s32 	%r438, %r25, %r432;
	add.s32 	%r439, %r26, %r432;
	add.s32 	%r440, %r27, %r432;
	shl.b32 	%r441, %r35, 5;
	shl.b32 	%r442, %r35, 2;
	add.s32 	%r443, %r429, %r442;
	add.s32 	%r444, %r443, %r441;
	st.shared.u32 	[%r444], %r432;
	st.shared.u32 	[%r444+4], %r433;
	st.shared.u32 	[%r444+8], %r434;
	st.shared.u32 	[%r444+12], %r435;
	st.shared.u32 	[%r444+16], %r436;
	st.shared.u32 	[%r444+20], %r437;
	st.shared.u32 	[%r444+24], %r438;
	st.shared.u32 	[%r444+28], %r439;
	st.shared.u32 	[%r444+32], %r440;
	bar.sync 	0;
	cvt.u32.u16 	%r445, %rs1;
	ld.shared.u16 	%r446, [%r4];
	add.s32 	%r36, %r446, %r445;
	cvt.u32.u16 	%r447, %rs2;
	ld.shared.u16 	%r448, [%r5];
	add.s32 	%r37, %r448, %r447;
	cvt.u32.u16 	%r449, %rs3;
	ld.shared.u16 	%r450, [%r6];
	add.s32 	%r38, %r450, %r449;
	cvt.u32.u16 	%r451, %rs4;
	ld.shared.u16 	%r452, [%r7];
	add.s32 	%r39, %r452, %r451;
	cvt.u32.u16 	%r453, %rs5;
	ld.shared.u16 	%r454, [%r8];
	add.s32 	%r40, %r454, %r453;
	cvt.u32.u16 	%r455, %rs6;
	ld.shared.u16 	%r456, [%r9];
	add.s32 	%r41, %r456, %r455;
	cvt.u32.u16 	%r457, %rs7;
	ld.shared.u16 	%r458, [%r10];
	add.s32 	%r42, %r458, %r457;
	cvt.u32.u16 	%r459, %rs8;
	ld.shared.u16 	%r460, [%r11];
	add.s32 	%r43, %r460, %r459;
	cvt.u32.u16 	%r461, %rs9;
	ld.shared.u16 	%r462, [%r12];
	add.s32 	%r44, %r462, %r461;
	cvt.u32.u16 	%r463, %rs10;
	ld.shared.u16 	%r464, [%r13];
	add.s32 	%r45, %r464, %r463;
	cvt.u32.u16 	%r465, %rs11;
	ld.shared.u16 	%r466, [%r14];
	add.s32 	%r46, %r466, %r465;
	cvt.u32.u16 	%r467, %rs12;
	ld.shared.u16 	%r468, [%r15];
	add.s32 	%r47, %r468, %r467;
	cvt.u32.u16 	%r469, %rs13;
	ld.shared.u16 	%r470, [%r16];
	add.s32 	%r48, %r470, %r469;
	cvt.u32.u16 	%r471, %rs14;
	ld.shared.u16 	%r472, [%r17];
	add.s32 	%r49, %r472, %r471;
	cvt.u32.u16 	%r473, %rs15;
	ld.shared.u16 	%r474, [%r18];
	add.s32 	%r50, %r474, %r473;
	cvt.u32.u16 	%r475, %rs16;
	ld.shared.u16 	%r476, [%r19];
	add.s32 	%r51, %r476, %r475;
	bar.sync 	0;
	setp.lt.u32 	%p13, %r698, 60;
	@%p13 bra 	$L__BB9_7;
	ld.param.u64 	%rd132, [_Z15BlockSortKernelIyLi256ELi16EEvPT_S1__param_1];
	cvt.u64.u32 	%rd110, %r35;
	shr.u32 	%r477, %r36, 5;
	add.s32 	%r478, %r477, %r36;
	shl.b32 	%r479, %r478, 3;
	add.s32 	%r481, %r429, %r479;
	st.shared.u64 	[%r481], %rd148;
	shr.u32 	%r482, %r37, 5;
	add.s32 	%r483, %r482, %r37;
	shl.b32 	%r484, %r483, 3;
	add.s32 	%r485, %r429, %r484;
	st.shared.u64 	[%r485], %rd147;
	shr.u32 	%r486, %r38, 5;
	add.s32 	%r487, %r486, %r38;
	shl.b32 	%r488, %r487, 3;
	add.s32 	%r489, %r429, %r488;
	st.shared.u64 	[%r489], %rd146;
	shr.u32 	%r490, %r39, 5;
	add.s32 	%r491, %r490, %r39;
	shl.b32 	%r492, %r491, 3;
	add.s32 	%r493, %r429, %r492;
	st.shared.u64 	[%r493], %rd145;
	shr.u32 	%r494, %r40, 5;
	add.s32 	%r495, %r494, %r40;
	shl.b32 	%r496, %r495, 3;
	add.s32 	%r497, %r429, %r496;
	st.shared.u64 	[%r497], %rd144;
	shr.u32 	%r498, %r41, 5;
	add.s32 	%r499, %r498, %r41;
	shl.b32 	%r500, %r499, 3;
	add.s32 	%r501, %r429, %r500;
	st.shared.u64 	[%r501], %rd143;
	shr.u32 	%r502, %r42, 5;
	add.s32 	%r503, %r502, %r42;
	shl.b32 	%r504, %r503, 3;
	add.s32 	%r505, %r429, %r504;
	st.shared.u64 	[%r505], %rd142;
	shr.u32 	%r506, %r43, 5;
	add.s32 	%r507, %r506, %r43;
	shl.b32 	%r508, %r507, 3;
	add.s32 	%r509, %r429, %r508;
	st.shared.u64 	[%r509], %rd141;
	shr.u32 	%r510, %r44, 5;
	add.s32 	%r511, %r510, %r44;
	shl.b32 	%r512, %r511, 3;
	add.s32 	%r513, %r429, %r512;
	st.shared.u64 	[%r513], %rd140;
	shr.u32 	%r514, %r45, 5;
	add.s32 	%r515, %r514, %r45;
	shl.b32 	%r516, %r515, 3;
	add.s32 	%r517, %r429, %r516;
	st.shared.u64 	[%r517], %rd139;
	shr.u32 	%r518, %r46, 5;
	add.s32 	%r519, %r518, %r46;
	shl.b32 	%r520, %r519, 3;
	add.s32 	%r521, %r429, %r520;
	st.shared.u64 	[%r521], %rd138;
	shr.u32 	%r522, %r47, 5;
	add.s32 	%r523, %r522, %r47;
	shl.b32 	%r524, %r523, 3;
	add.s32 	%r525, %r429, %r524;
	st.shared.u64 	[%r525], %rd137;
	shr.u32 	%r526, %r48, 5;
	add.s32 	%r527, %r526, %r48;
	shl.b32 	%r528, %r527, 3;
	add.s32 	%r529, %r429, %r528;
	st.shared.u64 	[%r529], %rd136;
	shr.u32 	%r530, %r49, 5;
	add.s32 	%r531, %r530, %r49;
	shl.b32 	%r532, %r531, 3;
	add.s32 	%r533, %r429, %r532;
	st.shared.u64 	[%r533], %rd135;
	shr.u32 	%r534, %r50, 5;
	add.s32 	%r535, %r534, %r50;
	shl.b32 	%r536, %r535, 3;
	add.s32 	%r537, %r429, %r536;
	st.shared.u64 	[%r537], %rd134;
	shr.u32 	%r538, %r51, 5;
	add.s32 	%r539, %r538, %r51;
	shl.b32 	%r540, %r539, 3;
	add.s32 	%r541, %r429, %r540;
	st.shared.u64 	[%r541], %rd133;
	bar.sync 	0;
	shr.u32 	%r542, %r35, 5;
	add.s32 	%r543, %r542, %r35;
	shl.b32 	%r544, %r543, 3;
	add.s32 	%r545, %r429, %r544;
	ld.shared.u64 	%rd111, [%r545];
	add.s32 	%r546, %r35, 256;
	shr.u32 	%r547, %r546, 5;
	add.s32 	%r548, %r547, %r35;
	shl.b32 	%r549, %r548, 3;
	add.s32 	%r550, %r429, %r549;
	ld.shared.u64 	%rd112, [%r550+2048];
	add.s32 	%r551, %r35, 512;
	shr.u32 	%r552, %r551, 5;
	add.s32 	%r553, %r552, %r35;
	shl.b32 	%r554, %r553, 3;
	add.s32 	%r555, %r429, %r554;
	ld.shared.u64 	%rd113, [%r555+4096];
	add.s32 	%r556, %r35, 768;
	shr.u32 	%r557, %r556, 5;
	add.s32 	%r558, %r557, %r35;
	shl.b32 	%r559, %r558, 3;
	add.s32 	%r560, %r429, %r559;
	ld.shared.u64 	%rd114, [%r560+6144];
	or.b32  	%r561, %r35, 1024;
	shr.u32 	%r562, %r561, 5;
	add.s32 	%r563, %r562, %r35;
	shl.b32 	%r564, %r563, 3;
	add.s32 	%r565, %r429, %r564;
	ld.shared.u64 	%rd115, [%r565+8192];
	add.s32 	%r566, %r35, 1280;
	shr.u32 	%r567, %r566, 5;
	add.s32 	%r568, %r567, %r35;
	shl.b32 	%r569, %r568, 3;
	add.s32 	%r570, %r429, %r569;
	ld.shared.u64 	%rd116, [%r570+10240];
	add.s32 	%r571, %r35, 1536;
	shr.u32 	%r572, %r571, 5;
	add.s32 	%r573, %r572, %r35;
	shl.b32 	%r574, %r573, 3;
	add.s32 	%r575, %r429, %r574;
	ld.shared.u64 	%rd117, [%r575+12288];
	add.s32 	%r576, %r35, 1792;
	shr.u32 	%r577, %r576, 5;
	add.s32 	%r578, %r577, %r35;
	shl.b32 	%r579, %r578, 3;
	add.s32 	%r580, %r429, %r579;
	ld.shared.u64 	%rd118, [%r580+14336];
	or.b32  	%r581, %r35, 2048;
	shr.u32 	%r582, %r581, 5;
	add.s32 	%r583, %r582, %r35;
	shl.b32 	%r584, %r583, 3;
	add.s32 	%r585, %r429, %r584;
	ld.shared.u64 	%rd119, [%r585+16384];
	add.s32 	%r586, %r35, 2304;
	shr.u32 	%r587, %r586, 5;
	add.s32 	%r588, %r587, %r35;
	shl.b32 	%r589, %r588, 3;
	add.s32 	%r590, %r429, %r589;
	ld.shared.u64 	%rd120, [%r590+18432];
	add.s32 	%r591, %r35, 2560;
	shr.u32 	%r592, %r591, 5;
	add.s32 	%r593, %r592, %r35;
	shl.b32 	%r594, %r593, 3;
	add.s32 	%r595, %r429, %r594;
	ld.shared.u64 	%rd121, [%r595+20480];
	add.s32 	%r596, %r35, 2816;
	shr.u32 	%r597, %r596, 5;
	add.s32 	%r598, %r597, %r35;
	shl.b32 	%r599, %r598, 3;
	add.s32 	%r600, %r429, %r599;
	ld.shared.u64 	%rd122, [%r600+22528];
	or.b32  	%r601, %r35, 3072;
	shr.u32 	%r602, %r601, 5;
	add.s32 	%r603, %r602, %r35;
	shl.b32 	%r604, %r603, 3;
	add.s32 	%r605, %r429, %r604;
	ld.shared.u64 	%rd123, [%r605+24576];
	add.s32 	%r606, %r35, 3328;
	shr.u32 	%r607, %r606, 5;
	add.s32 	%r608, %r607, %r35;
	shl.b32 	%r609, %r608, 3;
	add.s32 	%r610, %r429, %r609;
	ld.shared.u64 	%rd124, [%r610+26624];
	add.s32 	%r611, %r35, 3584;
	shr.u32 	%r612, %r611, 5;
	add.s32 	%r613, %r612, %r35;
	shl.b32 	%r614, %r613, 3;
	add.s32 	%r615, %r429, %r614;
	ld.shared.u64 	%rd125, [%r615+28672];
	add.s32 	%r616, %r35, 3840;
	shr.u32 	%r617, %r616, 5;
	add.s32 	%r618, %r617, %r35;
	shl.b32 	%r619, %r618, 3;
	add.s32 	%r620, %r429, %r619;
	ld.shared.u64 	%rd126, [%r620+30720];
	cvta.to.global.u64 	%rd127, %rd132;
	mov.u32 	%r621, %ctaid.x;
	shl.b32 	%r622, %r621, 12;
	cvt.s64.s32 	%rd128, %r622;
	or.b64  	%rd129, %rd110, %rd128;
	shl.b64 	%rd130, %rd129, 3;
	add.s64 	%rd131, %rd127, %rd130;
	st.global.u64 	[%rd131], %rd111;
	st.global.u64 	[%rd131+2048], %rd112;
	st.global.u64 	[%rd131+4096], %rd113;
	st.global.u64 	[%rd131+6144], %rd114;
	st.global.u64 	[%rd131+8192], %rd115;
	st.global.u64 	[%rd131+10240], %rd116;
	st.global.u64 	[%rd131+12288], %rd117;
	st.global.u64 	[%rd131+14336], %rd118;
	st.global.u64 	[%rd131+16384], %rd119;
	st.global.u64 	[%rd131+18432], %rd120;
	st.global.u64 	[%rd131+20480], %rd121;
	st.global.u64 	[%rd131+22528], %rd122;
	st.global.u64 	[%rd131+24576], %rd123;
	st.global.u64 	[%rd131+26624], %rd124;
	st.global.u64 	[%rd131+28672], %rd125;
	st.global.u64 	[%rd131+30720], %rd126;
	ret;
$L__BB9_7:
	add.s32 	%r698, %r698, 4;
	shr.u32 	%r623, %r36, 5;
	add.s32 	%r624, %r623, %r36;
	shl.b32 	%r625, %r624, 3;
	add.s32 	%r627, %r429, %r625;
	st.shared.u64 	[%r627], %rd148;
	shr.u32 	%r628, %r37, 5;
	add.s32 	%r629, %r628, %r37;
	shl.b32 	%r630, %r629, 3;
	add.s32 	%r631, %r429, %r630;
	st.shared.u64 	[%r631], %rd147;
	shr.u32 	%r632, %r38, 5;
	add.s32 	%r633, %r632, %r38;
	shl.b32 	%r634, %r633, 3;
	add.s32 	%r635, %r429, %r634;
	st.shared.u64 	[%r635], %rd146;
	shr.u32 	%r636, %r39, 5;
	add.s32 	%r637, %r636, %r39;
	shl.b32 	%r638, %r637, 3;
	add.s32 	%r639, %r429, %r638;
	st.shared.u64 	[%r639], %rd145;
	shr.u32 	%r640, %r40, 5;
	add.s32 	%r641, %r640, %r40;
	shl.b32 	%r642, %r641, 3;
	add.s32 	%r643, %r429, %r642;
	st.shared.u64 	[%r643], %rd144;
	shr.u32 	%r644, %r41, 5;
	add.s32 	%r645, %r644, %r41;
	shl.b32 	%r646, %r645, 3;
	add.s32 	%r647, %r429, %r646;
	st.shared.u64 	[%r647], %rd143;
	shr.u32 	%r648, %r42, 5;
	add.s32 	%r649, %r648, %r42;
	shl.b32 	%r650, %r649, 3;
	add.s32 	%r651, %r429, %r650;
	st.shared.u64 	[%r651], %rd142;
	shr.u32 	%r652, %r43, 5;
	add.s32 	%r653, %r652, %r43;
	shl.b32 	%r654, %r653, 3;
	add.s32 	%r655, %r429, %r654;
	st.shared.u64 	[%r655], %rd141;
	shr.u32 	%r656, %r44, 5;
	add.s32 	%r657, %r656, %r44;
	shl.b32 	%r658, %r657, 3;
	add.s32 	%r659, %r429, %r658;
	st.shared.u64 	[%r659], %rd140;
	shr.u32 	%r660, %r45, 5;
	add.s32 	%r661, %r660, %r45;
	shl.b32 	%r662, %r661, 3;
	add.s32 	%r663, %r429, %r662;
	st.shared.u64 	[%r663], %rd139;
	shr.u32 	%r664, %r46, 5;
	add.s32 	%r665, %r664, %r46;
	shl.b32 	%r666, %r665, 3;
	add.s32 	%r667, %r429, %r666;
	st.shared.u64 	[%r667], %rd138;
	shr.u32 	%r668, %r47, 5;
	add.s32 	%r669, %r668, %r47;
	shl.b32 	%r670, %r669, 3;
	add.s32 	%r671, %r429, %r670;
	st.shared.u64 	[%r671], %rd137;
	shr.u32 	%r672, %r48, 5;
	add.s32 	%r673, %r672, %r48;
	shl.b32 	%r674, %r673, 3;
	add.s32 	%r675, %r429, %r674;
	st.shared.u64 	[%r675], %rd136;
	shr.u32 	%r676, %r49, 5;
	add.s32 	%r677, %r676, %r49;
	shl.b32 	%r678, %r677, 3;
	add.s32 	%r679, %r429, %r678;
	st.shared.u64 	[%r679], %rd135;
	shr.u32 	%r680, %r50, 5;
	add.s32 	%r681, %r680, %r50;
	shl.b32 	%r682, %r681, 3;
	add.s32 	%r683, %r429, %r682;
	st.shared.u64 	[%r683], %rd134;
	shr.u32 	%r684, %r51, 5;
	add.s32 	%r685, %r684, %r51;
	shl.b32 	%r686, %r685, 3;
	add.s32 	%r687, %r429, %r686;
	st.shared.u64 	[%r687], %rd133;
	bar.sync 	0;
	shr.u32 	%r688, %r35, 1;
	shl.b32 	%r689, %r35, 4;
	add.s32 	%r690, %r688, %r689;
	shl.b32 	%r691, %r690, 3;
	add.s32 	%r692, %r429, %r691;
	ld.shared.u64 	%rd148, [%r692];
	shr.u32 	%r693, %r689, 5;
	add.s32 	%r694, %r693, %r689;
	shl.b32 	%r695, %r694, 3;
	add.s32 	%r696, %r429, %r695;
	ld.shared.u64 	%rd147, [%r696+8];
	ld.shared.u64 	%rd146, [%r696+16];
	ld.shared.u64 	%rd145, [%r696+24];
	ld.shared.u64 	%rd144, [%r696+32];
	ld.shared.u64 	%rd143, [%r696+40];
	ld.shared.u64 	%rd142, [%r696+48];
	ld.shared.u64 	%rd141, [%r696+56];
	ld.shared.u64 	%rd140, [%r696+64];
	ld.shared.u64 	%rd139, [%r696+72];
	ld.shared.u64 	%rd138, [%r696+80];
	ld.shared.u64 	%rd137, [%r696+88];
	ld.shared.u64 	%rd136, [%r696+96];
	ld.shared.u64 	%rd135, [%r696+104];
	ld.shared.u64 	%rd134, [%r696+112];
	ld.shared.u64 	%rd133, [%r696+120];
	bar.sync 	0;
	bra.uni 	$L__BB9_1;

}
	// .globl	_Z24format_nlist_fill_a_se_aIdEvPKT_PKiS4_S4_fPyPii
.visible .entry _Z24format_nlist_fill_a_se_aIdEvPKT_PKiS4_S4_fPyPii(
	.param .u64 .ptr .align 1 _Z24format_nlist_fill_a_se_aIdEvPKT_PKiS4_S4_fPyPii_param_0,
	.param .u64 .ptr .align 1 _Z24format_nlist_fill_a_se_aIdEvPKT_PKiS4_S4_fPyPii_param_1,
	.param .u64 .ptr .align 1 _Z24format_nlist_fill_a_se_aIdEvPKT_PKiS4_S4_fPyPii_param_2,
	.param .u64 .ptr .align 1 _Z24format_nlist_fill_a_se_aIdEvPKT_PKiS4_S4_fPyPii_param_3,
	.param .f32 _Z24format_nlist_fill_a_se_aIdEvPKT_PKiS4_S4_fPyPii_param_4,
	.param .u64 .ptr .align 1 _Z24format_nlist_fill_a_se_aIdEvPKT_PKiS4_S4_fPyPii_param_5,
	.param .u64 .ptr .align 1 _Z24format_nlist_fill_a_se_aIdEvPKT_PKiS4_S4_fPyPii_param_6,
	.param .u32 _Z24format_nlist_fill_a_se_aIdEvPKT_PKiS4_S4_fPyPii_param_7
)
{
	.reg .pred 	%p<3>;
	.reg .b32 	%r<18>;
	.reg .b32 	%f<2>;
	.reg .b64 	%rd<45>;
	.reg .b64 	%fd<18>;

	ld.param.u64 	%rd2, [_Z24format_nlist_fill_a_se_aIdEvPKT_PKiS4_S4_fPyPii_param_0];
	ld.param.u64 	%rd3, [_Z24format_nlist_fill_a_se_aIdEvPKT_PKiS4_S4_fPyPii_param_1];
	ld.param.u64 	%rd6, [_Z24format_nlist_fill_a_se_aIdEvPKT_PKiS4_S4_fPyPii_param_2];
	ld.param.u64 	%rd4, [_Z24format_nlist_fill_a_se_aIdEvPKT_PKiS4_S4_fPyPii_param_3];
	ld.param.f32 	%f1, [_Z24format_nlist_fill_a_se_aIdEvPKT_PKiS4_S4_fPyPii_param_4];
	ld.param.u64 	%rd5, [_Z24format_nlist_fill_a_se_aIdEvPKT_PKiS4_S4_fPyPii_param_5];
	ld.param.u64 	%rd7, [_Z24format_nlist_fill_a_se_aIdEvPKT_PKiS4_S4_fPyPii_param_6];
	ld.param.u32 	%r6, [_Z24format_nlist_fill_a_se_aIdEvPKT_PKiS4_S4_fPyPii_param_7];
	cvta.to.global.u64 	%rd8, %rd6;
	cvta.to.global.u64 	%rd9, %rd7;
	mov.u32 	%r1, %ctaid.x;
	mov.u32 	%r7, %ctaid.y;
	mov.u32 	%r8, %ntid.y;
	mov.u32 	%r9, %tid.y;
	mad.lo.s32 	%r2, %r7, %r8, %r9;
	mul.wide.u32 	%rd10, %r1, 4;
	add.s64 	%rd11, %rd9, %rd10;
	ld.global.u32 	%r10, [%rd11];
	mul.wide.s32 	%rd12, %r10, 4;
	add.s64 	%rd13, %rd8, %rd12;
	ld.global.u32 	%r11, [%rd13+4];
	ld.global.u32 	%r3, [%rd13];
	sub.s32 	%r12, %r11, %r3;
	setp.ge.u32 	%p1, %r2, %r12;
	@%p1 bra 	$L__BB10_3;
	cvta.to.global.u64 	%rd14, %rd2;
	cvta.to.global.u64 	%rd15, %rd4;
	mul.lo.s32 	%r4, %r6, %r1;
	cvt.u64.u32 	%rd1, %r2;
	cvt.s64.s32 	%rd16, %r3;
	add.s64 	%rd17, %rd16, %rd1;
	shl.b64 	%rd18, %rd17, 2;
	add.s64 	%rd19, %rd15, %rd18;
	mul.lo.s32 	%r13, %r1, 3;
	ld.global.u32 	%r5, [%rd19];
	mul.lo.s32 	%r14, %r5, 3;
	mul.wide.s32 	%rd20, %r14, 8;
	add.s64 	%rd21, %rd14, %rd20;
	ld.global.f64 	%fd2, [%rd21];
	mul.wide.u32 	%rd22, %r13, 8;
	add.s64 	%rd23, %rd14, %rd22;
	ld.global.f64 	%fd3, [%rd23];
	sub.f64 	%fd4, %fd2, %fd3;
	ld.global.f64 	%fd5, [%rd21+8];
	add.s32 	%r15, %r13, 1;
	mul.wide.u32 	%rd24, %r15, 8;
	add.s64 	%rd25, %rd14, %rd24;
	ld.global.f64 	%fd6, [%rd25];
	sub.f64 	%fd7, %fd5, %fd6;
	ld.global.f64 	%fd8, [%rd21+16];
	add.s32 	%r16, %r13, 2;
	mul.wide.u32 	%rd26, %r16, 8;
	add.s64 	%rd27, %rd14, %rd26;
	ld.global.f64 	%fd9, [%rd27];
	sub.f64 	%fd10, %fd8, %fd9;
	mul.f64 	%fd11, %fd7, %fd7;
	fma.rn.f64 	%fd12, %fd4, %fd4, %fd11;
	fma.rn.f64 	%fd13, %fd10, %fd10, %fd12;
	sqrt.rn.f64 	%fd1, %fd13;
	cvt.f64.f32 	%fd14, %f1;
	setp.gtu.f64 	%p2, %fd1, %fd14;
	@%p2 bra 	$L__BB10_3;
	cvt.s64.s32 	%rd28, %r5;
	cvt.u64.u32 	%rd29, %r4;
	cvta.to.global.u64 	%rd30, %rd3;
	mul.wide.s32 	%rd31, %r5, 4;
	add.s64 	%rd32, %rd30, %rd31;
	ld.global.u32 	%r17, [%rd32];
	cvt.rn.f64.s32 	%fd15, %r17;
	mul.f64 	%fd16, %fd15, 0d430C6BF526340000;
	cvt.rzi.u64.f64 	%rd33, %fd16;
	mul.f64 	%fd17, %fd1, 0d42A2309CE5400000;
	cvt.rzi.u64.f64 	%rd34, %fd17;
	shr.u64 	%rd36, %rd34, 5;
	mul.hi.u64 	%rd37, %rd36, 755578637259143235;
	shr.u64 	%rd38, %rd37, 7;
	mad.lo.s64 	%rd39, %rd38, 100000, %rd28;
	add.s64 	%rd40, %rd39, %rd33;
	add.s64 	%rd41, %rd29, %rd1;
	cvta.to.global.u64 	%rd42, %rd5;
	shl.b64 	%rd43, %rd41, 3;
	add.s64 	%rd44, %rd42, %rd43;
	st.global.u64 	[%rd44], %rd40;
$L__BB10_3:
	ret;

}


// ===== COMPILED SASS (sm_100) =====

	.target	sm_100

	.elftype	@"ET_EXEC"


//--------------------- .note.nv.tkinfo           --------------------------
	.section	.note.nv.tkinfo,"",@"SHT_NOTE"
	.sectionflags	@"SHF_NOTE_NV_TKINFO"
	.tkinfo
        /*0018*/ 	.word	0x00000002
        /*0030*/ 	.string	""
        /*0030*/ 	.string	"ptxas"
        /*0030*/ 	.string	"Cuda compilation tools, release 13.0, V13.0.88"
        /*0030*/ 	.string	"Build cuda_13.0.r13.0/compiler.36424714_0"
        /*0030*/ 	.string	"-arch sm_100 -m 64 "



//--------------------- .note.nv.cuinfo           --------------------------
	.section	.note.nv.cuinfo,"",@"SHT_NOTE"
	.sectionflags	@"SHF_NOTE_NV_CUINFO"
        /*0018*/ 	.short	0x0002
        /*001a*/ 	.short	0x0064
        /*001c*/ 	.short	0x0082
	.zero		2


//--------------------- .nv.info                  --------------------------
	.section	.nv.info,"",@"SHT_CUDA_INFO"
	.align	4


	//----- nvinfo : EIATTR_REGCOUNT
	.align		4
        /*0000*/ 	.byte	0x04, 0x2f
        /*0002*/ 	.short	(.L_29 - .L_28)
	.align		4
.L_28:
        /*0004*/ 	.word	index@(_Z14get_i_idx_se_aiPKiPi)
        /*0008*/ 	.word	0x0000000a


	//----- nvinfo : EIATTR_FRAME_SIZE
	.align		4
.L_29:
        /*000c*/ 	.byte	0x04, 0x11
        /*000e*/ 	.short	(.L_31 - .L_30)
	.align		4
.L_30:
        /*0010*/ 	.word	index@(_Z14get_i_idx_se_aiPKiPi)
        /*0014*/ 	.word	0x00000000


	//----- nvinfo : EIATTR_REGCOUNT
	.align		4
.L_31:
        /*0018*/ 	.byte	0x04, 0x2f
        /*001a*/ 	.short	(.L_33 - .L_32)
	.align		4
.L_32:
        /*001c*/ 	.word	index@(_Z24format_nlist_fill_b_se_aPiiiPKiS1_PyS1_iS_i)
        /*0020*/ 	.word	0x00000020


	//----- nvinfo : EIATTR_FRAME_SIZE
	.align		4
.L_33:
        /*0024*/ 	.byte	0x04, 0x11
        /*0026*/ 	.short	(.L_35 - .L_34)
	.align		4
.L_34:
        /*0028*/ 	.word	index@($__internal_8_$__cuda_sm20_div_rn_f64_full)
        /*002c*/ 	.word	0x00000000


	//----- nvinfo : EIATTR_FRAME_SIZE
	.align		4
.L_35:
        /*0030*/ 	.byte	0x04, 0x11
        /*0032*/ 	.short	(.L_37 - .L_36)
	.align		4
.L_36:
        /*0034*/ 	.word	index@(_Z24format_nlist_fill_b_se_aPiiiPKiS1_PyS1_iS_i)
        /*0038*/ 	.word	0x00000000


	//----- nvinfo : EIATTR_REGCOUNT
	.align		4
.L_37:
        /*003c*/ 	.byte	0x04, 0x2f
        /*003e*/ 	.short	(.L_39 - .L_38)
	.align		4
.L_38:
        /*0040*/ 	.word	index@(_Z23compute_descriptor_se_aIfEvPT_iS1_iS1_iPKiPKS0_S5_PiiS5_ffi)
        /*0044*/ 	.word	0x00000020


	//----- nvinfo : EIATTR_FRAME_SIZE
	.align		4
.L_39:
        /*0048*/ 	.byte	0x04, 0x11
        /*004a*/ 	.short	(.L_41 - .L_40)
	.align		4
.L_40:
        /*004c*/ 	.word	index@($__internal_7_$__cuda_sm3x_div_rn_noftz_f32_slowpath)
        /*0050*/ 	.word	0x00000000


	//----- nvinfo : EIATTR_FRAME_SIZE
	.align		4
.L_41:
        /*0054*/ 	.byte	0x04, 0x11
        /*0056*/ 	.short	(.L_43 - .L_42)
	.align		4
.L_42:
        /*0058*/ 	.word	index@($__internal_6_$__cuda_sm20_sqrt_rn_f32_slowpath)
        /*005c*/ 	.word	0x00000000


	//----- nvinfo : EIATTR_FRAME_SIZE
	.align		4
.L_43:
        /*0060*/ 	.byte	0x04, 0x11
        /*0062*/ 	.short	(.L_45 - .L_44)
	.align		4
.L_44:
        /*0064*/ 	.word	index@($__internal_5_$__cuda_sm20_rcp_rn_f32_slowpath)
        /*0068*/ 	.word	0x00000000


	//----- nvinfo : EIATTR_FRAME_SIZE
	.align		4
.L_45:
        /*006c*/ 	.byte	0x04, 0x11
        /*006e*/ 	.short	(.L_47 - .L_46)
	.align		4
.L_46:
        /*0070*/ 	.word	index@(_Z23compute_descriptor_se_aIfEvPT_iS1_iS1_iPKiPKS0_S5_PiiS5_ffi)
        /*0074*/ 	.word	0x00000000


	//----- nvinfo : EIATTR_REGCOUNT
	.align		4
.L_47:
        /*0078*/ 	.byte	0x04, 0x2f
        /*007a*/ 	.short	(.L_49 - .L_48)
	.align		4
.L_48:
        /*007c*/ 	.word	index@(_Z23compute_descriptor_se_aIdEvPT_iS1_iS1_iPKiPKS0_S5_PiiS5_ffi)
        /*0080*/ 	.word	0x00000032


	//----- nvinfo : EIATTR_FRAME_SIZE
	.align		4
.L_49:
        /*0084*/ 	.byte	0x04, 0x11
        /*0086*/ 	.short	(.L_51 - .L_50)
	.align		4
.L_50:
        /*0088*/ 	.word	index@($__internal_4_$__cuda_sm20_dsqrt_rn_f64_mediumpath_v1)
        /*008c*/ 	.word	0x00000000


	//----- nvinfo : EIATTR_FRAME_SIZE
	.align		4
.L_51:
        /*0090*/ 	.byte	0x04, 0x11
        /*0092*/ 	.short	(.L_53 - .L_52)
	.align		4
.L_52:
        /*0094*/ 	.word	index@($__internal_3_$__cuda_sm20_div_rn_f64_full)
        /*0098*/ 	.word	0x00000000


	//----- nvinfo : EIATTR_FRAME_SIZE
	.align		4
.L_53:
        /*009c*/ 	.byte	0x04, 0x11
        /*009e*/ 	.short	(.L_55 - .L_54)
	.align		4
.L_54:
        /*00a0*/ 	.word	index@($__internal_2_$__cuda_sm20_dblrcp_rn_slowpath_v3)
        /*00a4*/ 	.word	0x00000000


	//----- nvinfo : EIATTR_FRAME_SIZE
	.align		4
.L_55:
        /*00a8*/ 	.byte	0x04, 0x11
        /*00aa*/ 	.short	(.L_57 - .L_56)
	.align		4
.L_56:
        /*00ac*/ 	.word	index@(_Z23compute_descriptor_se_aIdEvPT_iS1_iS1_iPKiPKS0_S5_PiiS5_ffi)
        /*00b0*/ 	.word	0x00000000


	//----- nvinfo : EIATTR_REGCOUNT
	.align		4
.L_57:
        /*00b4*/ 	.byte	0x04, 0x2f
        /*00b6*/ 	.short	(.L_59 - .L_58)
	.align		4
.L_58:
        /*00b8*/ 	.word	index@(_Z15BlockSortKernelIyLi64ELi4EEvPT_S1_)
        /*00bc*/ 	.word	0x00000028


	//----- nvinfo : EIATTR_FRAME_SIZE
	.align		4
.L_59:
        /*00c0*/ 	.byte	0x04, 0x11
        /*00c2*/ 	.short	(.L_61 - .L_60)
	.align		4
.L_60:
        /*00c4*/ 	.word	index@(_Z15BlockSortKernelIyLi64ELi4EEvPT_S1_)
        /*00c8*/ 	.word	0x00000000


	//----- nvinfo : EIATTR_REGCOUNT
	.align		4
.L_61:
        /*00cc*/ 	.byte	0x04, 0x2f
        /*00ce*/ 	.short	(.L_63 - .L_62)
	.align		4
.L_62:
        /*00d0*/ 	.word	index@(_Z24format_nlist_fill_a_se_aIfEvPKT_PKiS4_S4_fPyPii)
        /*00d4*/ 	.word	0x00000016


	//----- nvinfo : EIATTR_FRAME_SIZE
	.align		4
.L_63:
        /*00d8*/ 	.byte	0x04, 0x11
        /*00da*/ 	.short	(.L_65 - .L_64)
	.align		4
.L_64:
        /*00dc*/ 	.word	index@($__internal_1_$__cuda_sm20_sqrt_rn_f32_slowpath)
        /*00e0*/ 	.word	0x00000000


	//----- nvinfo : EIATTR_FRAME_SIZE
	.align		4
.L_65:
        /*00e4*/ 	.byte	0x04, 0x11
        /*00e6*/ 	.short	(.L_67 - .L_66)
	.align		4
.L_66:
        /*00e8*/ 	.word	index@(_Z24format_nlist_fill_a_se_aIfEvPKT_PKiS4_S4_fPyPii)
        /*00ec*/ 	.word	0x00000000


	//----- nvinfo : EIATTR_REGCOUNT
	.align		4
.L_67:
        /*00f0*/ 	.byte	0x04, 0x2f
        /*00f2*/ 	.short	(.L_69 - .L_68)
	.align		4
.L_68:
        /*00f4*/ 	.word	index@(_Z15BlockSortKernelIyLi128ELi4EEvPT_S1_)
        /*00f8*/ 	.word	0x00000028


	//----- nvinfo : EIATTR_FRAME_SIZE
	.align		4
.L_69:
        /*00fc*/ 	.byte	0x04, 0x11
        /*00fe*/ 	.short	(.L_71 - .L_70)
	.align		4
.L_70:
        /*0100*/ 	.word	index@(_Z15BlockSortKernelIyLi128ELi4EEvPT_S1_)
        /*0104*/ 	.word	0x00000000


	//----- nvinfo : EIATTR_REGCOUNT
	.align		4
.L_71:
        /*0108*/ 	.byte	0x04, 0x2f
        /*010a*/ 	.short	(.L_73 - .L_72)
	.align		4
.L_72:
        /*010c*/ 	.word	index@(_Z15BlockSortKernelIyLi128ELi8EEvPT_S1_)
        /*0110*/ 	.word	0x00000038


	//----- nvinfo : EIATTR_FRAME_SIZE
	.align		4
.L_73:
        /*0114*/ 	.byte	0x04, 0x11
        /*0116*/ 	.short	(.L_75 - .L_74)
	.align		4
.L_74:
        /*0118*/ 	.word	index@(_Z15BlockSortKernelIyLi128ELi8EEvPT_S1_)
        /*011c*/ 	.word	0x00000000


	//----- nvinfo : EIATTR_REGCOUNT
	.align		4
.L_75:
        /*0120*/ 	.byte	0x04, 0x2f
        /*0122*/ 	.short	(.L_77 - .L_76)
	.align		4
.L_76:
        /*0124*/ 	.word	index@(_Z15BlockSortKernelIyLi256ELi8EEvPT_S1_)
        /*0128*/ 	.word	0x00000040


	//----- nvinfo : EIATTR_FRAME_SIZE
	.align		4
.L_77:
        /*012c*/ 	.byte	0x04, 0x11
        /*012e*/ 	.short	(.L_79 - .L_78)
	.align		4
.L_78:
        /*0130*/ 	.word	index@(_Z15BlockSortKernelIyLi256ELi8EEvPT_S1_)
        /*0134*/ 	.word	0x00000000


	//----- nvinfo : EIATTR_REGCOUNT
	.align		4
.L_79:
        /*0138*/ 	.byte	0x04, 0x2f
        /*013a*/ 	.short	(.L_81 - .L_80)
	.align		4
.L_80:
        /*013c*/ 	.word	index@(_Z15BlockSortKernelIyLi256ELi16EEvPT_S1_)
        /*0140*/ 	.word	0x0000005c


	//----- nvinfo : EIATTR_FRAME_SIZE
	.align		4
.L_81:
        /*0144*/ 	.byte	0x04, 0x11
        /*0146*/ 	.short	(.L_83 - .L_82)
	.align		4
.L_82:
        /*0148*/ 	.word	index@(_Z15BlockSortKernelIyLi256ELi16EEvPT_S1_)
        /*014c*/ 	.word	0x00000000


	//----- nvinfo : EIATTR_REGCOUNT
	.align		4
.L_83:
        /*0150*/ 	.byte	0x04, 0x2f
        /*0152*/ 	.short	(.L_85 - .L_84)
	.align		4
.L_84:
        /*0154*/ 	.word	index@(_Z24format_nlist_fill_a_se_aIdEvPKT_PKiS4_S4_fPyPii)
        /*0158*/ 	.word	0x00000016


	//----- nvinfo : EIATTR_FRAME_SIZE
	.align		4
.L_85:
        /*015c*/ 	.byte	0x04, 0x11
        /*015e*/ 	.short	(.L_87 - .L_86)
	.align		4
.L_86:
        /*0160*/ 	.word	index@($__internal_0_$__cuda_sm20_dsqrt_rn_f64_mediumpath_v1)
        /*0164*/ 	.word	0x00000000


	//----- nvinfo : EIATTR_FRAME_SIZE
	.align		4
.L_87:
        /*0168*/ 	.byte	0x04, 0x11
        /*016a*/ 	.short	(.L_89 - .L_88)
	.align		4
.L_88:
        /*016c*/ 	.word	index@(_Z24format_nlist_fill_a_se_aIdEvPKT_PKiS4_S4_fPyPii)
        /*0170*/ 	.word	0x00000000


	//----- nvinfo : EIATTR_MIN_STACK_SIZE
	.align		4
.L_89:
        /*0174*/ 	.byte	0x04, 0x12
        /*0176*/ 	.short	(.L_91 - .L_90)
	.align		4
.L_90:
        /*0178*/ 	.word	index@(_Z24format_nlist_fill_a_se_aIdEvPKT_PKiS4_S4_fPyPii)
        /*017c*/ 	.word	0x00000000


	//----- nvinfo : EIATTR_MIN_STACK_SIZE
	.align		4
.L_91:
        /*0180*/ 	.byte	0x04, 0x12
        /*0182*/ 	.short	(.L_93 - .L_92)
	.align		4
.L_92:
        /*0184*/ 	.word	index@(_Z15BlockSortKernelIyLi256ELi16EEvPT_S1_)
        /*0188*/ 	.word	0x00000000


	//----- nvinfo : EIATTR_MIN_STACK_SIZE
	.align		4
.L_93:
        /*018c*/ 	.byte	0x04, 0x12
        /*018e*/ 	.short	(.L_95 - .L_94)
	.align		4
.L_94:
        /*0190*/ 	.word	index@(_Z15BlockSortKernelIyLi256ELi8EEvPT_S1_)
        /*0194*/ 	.word	0x00000000


	//----- nvinfo : EIATTR_MIN_STACK_SIZE
	.align		4
.L_95:
        /*0198*/ 	.byte	0x04, 0x12
        /*019a*/ 	.short	(.L_97 - .L_96)
	.align		4
.L_96:
        /*019c*/ 	.word	index@(_Z15BlockSortKernelIyLi128ELi8EEvPT_S1_)
        /*01a0*/ 	.word	0x00000000


	//----- nvinfo : EIATTR_MIN_STACK_SIZE
	.align		4
.L_97:
        /*01a4*/ 	.byte	0x04, 0x12
        /*01a6*/ 	.short	(.L_99 - .L_98)
	.align		4
.L_98:
        /*01a8*/ 	.word	index@(_Z15BlockSortKernelIyLi128ELi4EEvPT_S1_)
        /*01ac*/ 	.word	0x00000000


	//----- nvinfo : EIATTR_MIN_STACK_SIZE
	.align		4
.L_99:
        /*01b0*/ 	.byte	0x04, 0x12
        /*01b2*/ 	.short	(.L_101 - .L_100)
	.align		4
.L_100:
        /*01b4*/ 	.word	index@(_Z24format_nlist_fill_a_se_aIfEvPKT_PKiS4_S4_fPyPii)
        /*01b8*/ 	.word	0x00000000


	//----- nvinfo : EIATTR_MIN_STACK_SIZE
	.align		4
.L_101:
        /*01bc*/ 	.byte	0x04, 0x12
        /*01be*/ 	.short	(.L_103 - .L_102)
	.align		4
.L_102:
        /*01c0*/ 	.word	index@(_Z15BlockSortKernelIyLi64ELi4EEvPT_S1_)
        /*01c4*/ 	.word	0x00000000


	//----- nvinfo : EIATTR_MIN_STACK_SIZE
	.align		4
.L_103:
        /*01c8*/ 	.byte	0x04, 0x12
        /*01ca*/ 	.short	(.L_105 - .L_104)
	.align		4
.L_104:
        /*01cc*/ 	.word	index@(_Z23compute_descriptor_se_aIdEvPT_iS1_iS1_iPKiPKS0_S5_PiiS5_ffi)
        /*01d0*/ 	.word	0x00000000


	//----- nvinfo : EIATTR_MIN_STACK_SIZE
	.align		4
.L_105:
        /*01d4*/ 	.byte	0x04, 0x12
        /*01d6*/ 	.short	(.L_107 - .L_106)
	.align		4
.L_106:
        /*01d8*/ 	.word	index@(_Z23compute_descriptor_se_aIfEvPT_iS1_iS1_iPKiPKS0_S5_PiiS5_ffi)
        /*01dc*/ 	.word	0x00000000


	//----- nvinfo : EIATTR_MIN_STACK_SIZE
	.align		4
.L_107:
        /*01e0*/ 	.byte	0x04, 0x12
        /*01e2*/ 	.short	(.L_109 - .L_108)
	.align		4
.L_108:
        /*01e4*/ 	.word	index@(_Z24format_nlist_fill_b_se_aPiiiPKiS1_PyS1_iS_i)
        /*01e8*/ 	.word	0x00000000


	//----- nvinfo : EIATTR_MIN_STACK_SIZE
	.align		4
.L_109:
        /*01ec*/ 	.byte	0x04, 0x12
        /*01ee*/ 	.short	(.L_111 - .L_110)
	.align		4
.L_110:
        /*01f0*/ 	.word	index@(_Z14get_i_idx_se_aiPKiPi)
        /*01f4*/ 	.word	0x00000000
.L_111:


//--------------------- .nv.compat                --------------------------
	.section	.nv.compat,"",@"SHT_CUDA_COMPAT_INFO"
	.align	4
        /*0000*/ 	.byte	0x02, 0x09, 0x00, 0x00, 0x02, 0x02, 0x01, 0x00, 0x02, 0x05, 0x05, 0x00, 0x03, 0x07, 0x01, 0x01
        /*0010*/ 	.byte	0x02, 0x03, 0x00, 0x00, 0x02, 0x06, 0x01, 0x00, 0x04, 0x0b, 0x08, 0x00, 0x01, 0x00, 0x00, 0x00
        /*0020*/ 	.byte	0x00, 0x00, 0x00, 0x00


//--------------------- .nv.info._Z24format_nlist_fill_a_se_aIdEvPKT_PKiS4_S4_fPyPii --------------------------
	.section	.nv.info._Z24format_nlist_fill_a_se_aIdEvPKT_PKiS4_S4_fPyPii,"",@"SHT_CUDA_INFO"
	.sectionflags	@""
	.align	4


	//----- nvinfo : EIATTR_CUDA_API_VERSION
	.align		4
        /*0000*/ 	.byte	0x04, 0x37
        /*0002*/ 	.short	(.L_113 - .L_112)
.L_112:
        /*0004*/ 	.word	0x00000082


	//----- nvinfo : EIATTR_KPARAM_INFO
	.align		4
.L_113:
        /*0008*/ 	.byte	0x04, 0x17
        /*000a*/ 	.short	(.L_115 - .L_114)
.L_114:
        /*000c*/ 	.word	0x00000000
        /*0010*/ 	.short	0x0007
        /*0012*/ 	.short	0x0038
        /*0014*/ 	.byte	0x00, 0xf0, 0x11, 0x00


	//----- nvinfo : EIATTR_KPARAM_INFO
	.align		4
.L_115:
        /*0018*/ 	.byte	0x04, 0x17
        /*001a*/ 	.short	(.L_117 - .L_116)
.L_116:
        /*001c*/ 	.word	0x00000000
        /*0020*/ 	.short	0x0006
        /*0022*/ 	.short	0x0030
        /*0024*/ 	.byte	0x00, 0xf5, 0x21, 0x00


	//----- nvinfo : EIATTR_KPARAM_INFO
	.align		4
.L_117:
        /*0028*/ 	.byte	0x04, 0x17
        /*002a*/ 	.short	(.L_119 - .L_118)
.L_118:
        /*002c*/ 	.word	0x00000000
        /*0030*/ 	.short	0x0005
        /*0032*/ 	.short	0x0028
        /*0034*/ 	.byte	0x00, 0xf5, 0x21, 0x00


	//----- nvinfo : EIATTR_KPARAM_INFO
	.align		4
.L_119:
        /*0038*/ 	.byte	0x04, 0x17
        /*003a*/ 	.short	(.L_121 - .L_120)
.L_120:
        /*003c*/ 	.word	0x00000000
        /*0040*/ 	.short	0x0004
        /*0042*/ 	.short	0x0020
        /*0044*/ 	.byte	0x00, 0xf0, 0x11, 0x00


	//----- nvinfo : EIATTR_KPARAM_INFO
	.align		4
.L_121:
        /*0048*/ 	.byte	0x04, 0x17
        /*004a*/ 	.short	(.L_123 - .L_122)
.L_122:
        /*004c*/ 	.word	0x00000000
        /*0050*/ 	.short	0x0003
        /*0052*/ 	.short	0x0018
        /*0054*/ 	.byte	0x00, 0xf5, 0x21, 0x00


	//----- nvinfo : EIATTR_KPARAM_INFO
	.align		4
.L_123:
        /*0058*/ 	.byte	0x04, 0x17
        /*005a*/ 	.short	(.L_125 - .L_124)
.L_124:
        /*005c*/ 	.word	0x00000000
        /*0060*/ 	.short	0x0002
        /*0062*/ 	.short	0x0010
        /*0064*/ 	.byte	0x00, 0xf5, 0x21, 0x00


	//----- nvinfo : EIATTR_KPARAM_INFO
	.align		4
.L_125:
        /*0068*/ 	.byte	0x04, 0x17
        /*006a*/ 	.short	(.L_127 - .L_126)
.L_126:
        /*006c*/ 	.word	0x00000000
        /*0070*/ 	.short	0x0001
        /*0072*/ 	.short	0x0008
        /*0074*/ 	.byte	0x00, 0xf5, 0x21, 0x00


	//----- nvinfo : EIATTR_KPARAM_INFO
	.align		4
.L_127:
        /*0078*/ 	.byte	0x04, 0x17
        /*007a*/ 	.short	(.L_129 - .L_128)
.L_128:
        /*007c*/ 	.word	0x00000000
        /*0080*/ 	.short	0x0000
        /*0082*/ 	.short	0x0000
        /*0084*/ 	.byte	0x00, 0xf5, 0x21, 0x00


	//----- nvinfo : EIATTR_SPARSE_MMA_MASK
	.align		4
.L_129:
        /*0088*/ 	.byte	0x03, 0x50
        /*008a*/ 	.short	0x0000


	//----- nvinfo : EIATTR_MAXREG_COUNT
	.align		4
        /*008c*/ 	.byte	0x03, 0x1b
        /*008e*/ 	.short	0x00ff


	//----- nvinfo : EIATTR_MERCURY_ISA_VERSION
	.align		4
        /*0090*/ 	.byte	0x03, 0x5f
        /*0092*/ 	.short	0x0101


	//----- nvinfo : EIATTR_VRC_CTA_INIT_COUNT
	.align		4
        /*0094*/ 	.byte	0x02, 0x4a
	.zero		1
	.zero		1


	//----- nvinfo : EIATTR_EXIT_INSTR_OFFSETS
	.align		4
        /*0098*/ 	.byte	0x04, 0x1c
        /*009a*/ 	.short	(.L_131 - .L_130)


	//   ....[0]....
.L_130:
        /*009c*/ 	.word	0x00000100


	//   ....[1]....
        /*00a0*/ 	.word	0x00000450


	//   ....[2]....
        /*00a4*/ 	.word	0x00000680


	//----- nvinfo : EIATTR_CRS_STACK_SIZE
	.align		4
.L_131:
        /*00a8*/ 	.byte	0x04, 0x1e
        /*00aa*/ 	.short	(.L_133 - .L_132)
.L_132:
        /*00ac*/ 	.word	0x00000000


	//----- nvinfo : EIATTR_CBANK_PARAM_SIZE
	.align		4
.L_133:
        /*00b0*/ 	.byte	0x03, 0x19
        /*00b2*/ 	.short	0x003c


	//----- nvinfo : EIATTR_PARAM_CBANK
	.align		4
        /*00b4*/ 	.byte	0x04, 0x0a
        /*00b6*/ 	.short	(.L_135 - .L_134)
	.align		4
.L_134:
        /*00b8*/ 	.word	index@(.nv.constant0._Z24format_nlist_fill_a_se_aIdEvPKT_PKiS4_S4_fPyPii)
        /*00bc*/ 	.short	0x0380
        /*00be*/ 	.short	0x003c


	//----- nvinfo : EIATTR_SW_WAR
	.align		4
.L_135:
        /*00c0*/ 	.byte	0x04, 0x36
        /*00c2*/ 	.short	(.L_137 - .L_136)
.L_136:
        /*00c4*/ 	.word	0x00000008
.L_137:


//--------------------- .nv.info._Z15BlockSortKernelIyLi256ELi16EEvPT_S1_ --------------------------
	.section	.nv.info._Z15BlockSortKernelIyLi256ELi16EEvPT_S1_,"",@"SHT_CUDA_INFO"
	.sectionflags	@""
	.align	4


	//----- nvinfo : EIATTR_CUDA_API_VERSION
	.align		4
        /*0000*/ 	.byte	0x04, 0x37
        /*0002*/ 	.short	(.L_139 - .L_138)
.L_138:
        /*0004*/ 	.word	0x00000082


	//----- nvinfo : EIATTR_KPARAM_INFO
	.align		4
.L_139:
        /*0008*/ 	.byte	0x04, 0x17
        /*000a*/ 	.short	(.L_141 - .L_140)
.L_140:
        /*000c*/ 	.word	0x00000000
        /*0010*/ 	.short	0x0001
        /*0012*/ 	.short	0x0008
        /*0014*/ 	.byte	0x00, 0xf5, 0x21, 0x00


	//----- nvinfo : EIATTR_KPARAM_INFO
	.align		4
.L_141:
        /*0018*/ 	.byte	0x04, 0x17
        /*001a*/ 	.short	(.L_143 - .L_142)
.L_142:
        /*001c*/ 	.word	0x00000000
        /*0020*/ 	.short	0x0000
        /*0022*/ 	.short	0x0000
        /*0024*/ 	.byte	0x00, 0xf5, 0x21, 0x00


	//----- nvinfo : EIATTR_SPARSE_MMA_MASK
	.align		4
.L_143:
        /*0028*/ 	.byte	0x03, 0x50
        /*002a*/ 	.short	0x0000


	//----- nvinfo : EIATTR_MAXREG_COUNT
	.align		4
        /*002c*/ 	.byte	0x03, 0x1b
        /*002e*/ 	.short	0x00ff


	//----- nvinfo : EIATTR_NUM_BARRIERS
	.align		4
        /*0030*/ 	.byte	0x02, 0x4c
        /*0032*/ 	.byte	0x01
	.zero		1


	//----- nvinfo : EIATTR_MERCURY_ISA_VERSION
	.align		4
        /*0034*/ 	.byte	0x03, 0x5f
        /*0036*/ 	.short	0x0101


	//----- nvinfo : EIATTR_COOP_GROUP_MASK_REGIDS
	.align		4
        /*0038*/ 	.byte	0x04, 0x29
        /*003a*/ 	.short	(.L_145 - .L_144)


	//   ....[0]....
.L_144:
        /*003c*/ 	.word	0xffffffff


	//   ....[1]....
        /*0040*/ 	.word	0xffffffff


	//   ....[2]....
        /*0044*/ 	.word	0xffffffff


	//   ....[3]....
        /*0048*/ 	.word	0xffffffff


	//   ....[4]....
        /*004c*/ 	.word	0xffffffff


	//   ....[5]....
        /*0050*/ 	.word	0xffffffff


	//----- nvinfo : EIATTR_COOP_GROUP_INSTR_OFFSETS
	.align		4
.L_145:
        /*0054*/ 	.byte	0x04, 0x28
        /*0056*/ 	.short	(.L_147 - .L_146)


	//   ....[0]....
.L_146:
        /*0058*/ 	.word	0x00000880


	//   ....[1]....
        /*005c*/ 	.word	0x00001670


	//   ....[2]....
        /*0060*/ 	.word	0x000016a0


	//   ....[3]....
        /*0064*/ 	.word	0x000016f0


	//   ....[4]....
        /*0068*/ 	.word	0x00001720


	//   ....[5]....
        /*006c*/ 	.word	0x00001740


	//----- nvinfo : EIATTR_VRC_CTA_INIT_COUNT
	.align		4
.L_147:
        /*0070*/ 	.byte	0x02, 0x4a
	.zero		1
	.zero		1


	//----- nvinfo : EIATTR_EXIT_INSTR_OFFSETS
	.align		4
        /*0074*/ 	.byte	0x04, 0x1c
        /*0076*/ 	.short	(.L_149 - .L_148)


	//   ....[0]....
.L_148:
        /*0078*/ 	.word	0x00002a00


	//----- nvinfo : EIATTR_MAX_THREADS
	.align		4
.L_149:
        /*007c*/ 	.byte	0x04, 0x05
        /*007e*/ 	.short	(.L_151 - .L_150)
.L_150:
        /*0080*/ 	.word	0x00000100
        /*0084*/ 	.word	0x00000001
        /*0088*/ 	.word	0x00000001


	//----- nvinfo : EIATTR_CBANK_PARAM_SIZE
	.align		4
.L_151:
        /*008c*/ 	.byte	0x03, 0x19
        /*008e*/ 	.short	0x0010


	//----- nvinfo : EIATTR_PARAM_CBANK
	.align		4
        /*0090*/ 	.byte	0x04, 0x0a
        /*0092*/ 	.short	(.L_153 - .L_152)
	.align		4
.L_152:
        /*0094*/ 	.word	index@(.nv.constant0._Z15BlockSortKernelIyLi256ELi16EEvPT_S1_)
        /*0098*/ 	.short	0x0380
        /*009a*/ 	.short	0x0010


	//----- nvinfo : EIATTR_SW_WAR
	.align		4
.L_153:
        /*009c*/ 	.byte	0x04, 0x36
        /*009e*/ 	.short	(.L_155 - .L_154)
.L_154:
        /*00a0*/ 	.word	0x00000008
.L_155:


//--------------------- .nv.info._Z15BlockSortKernelIyLi256ELi8EEvPT_S1_ --------------------------
	.section	.nv.info._Z15BlockSortKernelIyLi256ELi8EEvPT_S1_,"",@"SHT_CUDA_INFO"
	.sectionflags	@""
	.align	4


	//----- nvinfo : EIATTR_CUDA_API_VERSION
	.align		4
        /*0000*/ 	.byte	0x04, 0x37
        /*0002*/ 	.short	(.L_157 - .L_156)
.L_156:
        /*0004*/ 	.word	0x00000082


	//----- nvinfo : EIATTR_KPARAM_INFO
	.align		4
.L_157:
        /*0008*/ 	.byte	0x04, 0x17
        /*000a*/ 	.short	(.L_159 - .L_158)
.L_158:
        /*000c*/ 	.word	0x00000000
        /*0010*/ 	.short	0x0001
        /*0012*/ 	.short	0x0008
        /*0014*/ 	.byte	0x00, 0xf5, 0x21, 0x00


	//----- nvinfo : EIATTR_KPARAM_INFO
	.align		4
.L_159:
        /*0018*/ 	.byte	0x04, 0x17
        /*001a*/ 	.short	(.L_161 - .L_160)
.L_160:
        /*001c*/ 	.word	0x00000000
        /*0020*/ 	.short	0x0000
        /*0022*/ 	.short	0x0000
        /*0024*/ 	.byte	0x00, 0xf5, 0x21, 0x00


	//----- nvinfo : EIATTR_SPARSE_MMA_MASK
	.align		4
.L_161:
        /*0028*/ 	.byte	0x03, 0x50
        /*002a*/ 	.short	0x0000


	//----- nvinfo : EIATTR_MAXREG_COUNT
	.align		4
        /*002c*/ 	.byte	0x03, 0x1b
        /*002e*/ 	.short	0x00ff


	//----- nvinfo : EIATTR_NUM_BARRIERS
	.align		4
        /*0030*/ 	.byte	0x02, 0x4c
        /*0032*/ 	.byte	0x01
	.zero		1


	//----- nvinfo : EIATTR_MERCURY_ISA_VERSION
	.align		4
        /*0034*/ 	.byte	0x03, 0x5f
        /*0036*/ 	.short	0x0101


	//----- nvinfo : EIATTR_COOP_GROUP_MASK_REGIDS
	.align		4
        /*0038*/ 	.byte	0x04, 0x29
        /*003a*/ 	.short	(.L_163 - .L_162)


	//   ....[0]....
.L_162:
        /*003c*/ 	.word	0xffffffff


	//   ....[1]....
        /*0040*/ 	.word	0xffffffff


	//   ....[2]....
        /*0044*/ 	.word	0xffffffff


	//   ....[3]....
        /*0048*/ 	.word	0xffffffff


	//   ....[4]....
        /*004c*/ 	.word	0xffffffff


	//   ....[5]....
        /*0050*/ 	.word	0xffffffff


	//----- nvinfo : EIATTR_COOP_GROUP_INSTR_OFFSETS
	.align		4
.L_163:
        /*0054*/ 	.byte	0x04, 0x28
        /*0056*/ 	.short	(.L_165 - .L_164)


	//   ....[0]....
.L_164:
        /*0058*/ 	.word	0x00000540


	//   ....[1]....
        /*005c*/ 	.word	0x00000d70


	//   ....[2]....
        /*0060*/ 	.word	0x00000d90


	//   ....[3]....
        /*0064*/ 	.word	0x00000db0


	//   ....[4]....
        /*0068*/ 	.word	0x00000dd0


	//   ....[5]....
        /*006c*/ 	.word	0x00000df0


	//----- nvinfo : EIATTR_VRC_CTA_INIT_COUNT
	.align		4
.L_165:
        /*0070*/ 	.byte	0x02, 0x4a
	.zero		1
	.zero		1


	//----- nvinfo : EIATTR_EXIT_INSTR_OFFSETS
	.align		4
        /*0074*/ 	.byte	0x04, 0x1c
        /*0076*/ 	.short	(.L_167 - .L_166)


	//   ....[0]....
.L_166:
        /*0078*/ 	.word	0x00001920


	//----- nvinfo : EIATTR_MAX_THREADS
	.align		4
.L_167:
        /*007c*/ 	.byte	0x04, 0x05
        /*007e*/ 	.short	(.L_169 - .L_168)
.L_168:
        /*0080*/ 	.word	0x00000100
        /*0084*/ 	.word	0x00000001
        /*0088*/ 	.word	0x00000001


	//----- nvinfo : EIATTR_CBANK_PARAM_SIZE
	.align		4
.L_169:
        /*008c*/ 	.byte	0x03, 0x19
        /*008e*/ 	.short	0x0010


	//----- nvinfo : EIATTR_PARAM_CBANK
	.align		4
        /*0090*/ 	.byte	0x04, 0x0a
        /*0092*/ 	.short	(.L_171 - .L_170)
	.align		4
.L_170:
        /*0094*/ 	.word	index@(.nv.constant0._Z15BlockSortKernelIyLi256ELi8EEvPT_S1_)
        /*0098*/ 	.short	0x0380
        /*009a*/ 	.short	0x0010


	//----- nvinfo : EIATTR_SW_WAR
	.align		4
.L_171:
        /*009c*/ 	.byte	0x04, 0x36
        /*009e*/ 	.short	(.L_173 - .L_172)
.L_172:
        /*00a0*/ 	.word	0x00000008
.L_173:


//--------------------- .nv.info._Z15BlockSortKernelIyLi128ELi8EEvPT_S1_ --------------------------
	.section	.nv.info._Z15BlockSortKernelIyLi128ELi8EEvPT_S1_,"",@"SHT_CUDA_INFO"
	.sectionflags	@""
	.align	4


	//----- nvinfo : EIATTR_CUDA_API_VERSION
	.align		4
        /*0000*/ 	.byte	0x04, 0x37
        /*0002*/ 	.short	(.L_175 - .L_174)
.L_174:
        /*0004*/ 	.word	0x00000082


	//----- nvinfo : EIATTR_KPARAM_INFO
	.align		4
.L_175:
        /*0008*/ 	.byte	0x04, 0x17
        /*000a*/ 	.short	(.L_177 - .L_176)
.L_176:
        /*000c*/ 	.word	0x00000000
        /*0010*/ 	.short	0x0001
        /*0012*/ 	.short	0x0008
        /*0014*/ 	.byte	0x00, 0xf5, 0x21, 0x00


	//----- nvinfo : EIATTR_KPARAM_INFO
	.align		4
.L_177:
        /*0018*/ 	.byte	0x04, 0x17
        /*001a*/ 	.short	(.L_179 - .L_178)
.L_178:
        /*001c*/ 	.word	0x00000000
        /*0020*/ 	.short	0x0000
        /*0022*/ 	.short	0x0000
        /*0024*/ 	.byte	0x00, 0xf5, 0x21, 0x00


	//----- nvinfo : EIATTR_SPARSE_MMA_MASK
	.align		4
.L_179:
        /*0028*/ 	.byte	0x03, 0x50
        /*002a*/ 	.short	0x0000


	//----- nvinfo : EIATTR_MAXREG_COUNT
	.align		4
        /*002c*/ 	.byte	0x03, 0x1b
        /*002e*/ 	.short	0x00ff


	//----- nvinfo : EIATTR_NUM_BARRIERS
	.align		4
        /*0030*/ 	.byte	0x02, 0x4c
        /*0032*/ 	.byte	0x01
	.zero		1


	//----- nvinfo : EIATTR_MERCURY_ISA_VERSION
	.align		4
        /*0034*/ 	.byte	0x03, 0x5f
        /*0036*/ 	.short	0x0101


	//----- nvinfo : EIATTR_COOP_GROUP_MASK_REGIDS
	.align		4
        /*0038*/ 	.byte	0x04, 0x29
        /*003a*/ 	.short	(.L_181 - .L_180)


	//   ....[0]....
.L_180:
        /*003c*/ 	.word	0xffffffff


	//   ....[1]....
        /*0040*/ 	.word	0xffffffff


	//   ....[2]....
        /*0044*/ 	.word	0xffffffff


	//   ....[3]....
        /*0048*/ 	.word	0xffffffff


	//   ....[4]....
        /*004c*/ 	.word	0xffffffff


	//   ....[5]....
        /*0050*/ 	.word	0xffffffff


	//----- nvinfo : EIATTR_COOP_GROUP_INSTR_OFFSETS
	.align		4
.L_181:
        /*0054*/ 	.byte	0x04, 0x28
        /*0056*/ 	.short	(.L_183 - .L_182)


	//   ....[0]....
.L_182:
        /*0058*/ 	.word	0x00000540


	//   ....[1]....
        /*005c*/ 	.word	0x00000d50


	//   ....[2]....
        /*0060*/ 	.word	0x00000d70


	//   ....[3]....
        /*0064*/ 	.word	0x00000da0


	//   ....[4]....
        /*0068*/ 	.word	0x00000de0


	//   ....[5]....
        /*006c*/ 	.word	0x00000e00


	//----- nvinfo : EIATTR_VRC_CTA_INIT_COUNT
	.align		4
.L_183:
        /*0070*/ 	.byte	0x02, 0x4a
	.zero		1
	.zero		1


	//----- nvinfo : EIATTR_EXIT_INSTR_OFFSETS
	.align		4
        /*0074*/ 	.byte	0x04, 0x1c
        /*0076*/ 	.short	(.L_185 - .L_184)


	//   ....[0]....
.L_184:
        /*0078*/ 	.word	0x00001870


	//----- nvinfo : EIATTR_MAX_THREADS
	.align		4
.L_185:
        /*007c*/ 	.byte	0x04, 0x05
        /*007e*/ 	.short	(.L_187 - .L_186)
.L_186:
        /*0080*/ 	.word	0x00000080
        /*0084*/ 	.word	0x00000001
        /*0088*/ 	.word	0x00000001


	//----- nvinfo : EIATTR_CBANK_PARAM_SIZE
	.align		4
.L_187:
        /*008c*/ 	.byte	0x03, 0x19
        /*008e*/ 	.short	0x0010


	//----- nvinfo : EIATTR_PARAM_CBANK
	.align		4
        /*0090*/ 	.byte	0x04, 0x0a
        /*0092*/ 	.short	(.L_189 - .L_188)
	.align		4
.L_188:
        /*0094*/ 	.word	index@(.nv.constant0._Z15BlockSortKernelIyLi128ELi8EEvPT_S1_)
        /*0098*/ 	.short	0x0380
        /*009a*/ 	.short	0x0010


	//----- nvinfo : EIATTR_SW_WAR
	.align		4
.L_189:
        /*009c*/ 	.byte	0x04, 0x36
        /*009e*/ 	.short	(.L_191 - .L_190)
.L_190:
        /*00a0*/ 	.word	0x00000008
.L_191:


//--------------------- .nv.info._Z15BlockSortKernelIyLi128ELi4EEvPT_S1_ --------------------------
	.section	.nv.info._Z15BlockSortKernelIyLi128ELi4EEvPT_S1_,"",@"SHT_CUDA_INFO"
	.sectionflags	@""
	.align	4


	//----- nvinfo : EIATTR_CUDA_API_VERSION
	.align		4
        /*0000*/ 	.byte	0x04, 0x37
        /*0002*/ 	.short	(.L_193 - .L_192)
.L_192:
        /*0004*/ 	.word	0x00000082


	//----- nvinfo : EIATTR_KPARAM_INFO
	.align		4
.L_193:
        /*0008*/ 	.byte	0x04, 0x17
        /*000a*/ 	.short	(.L_195 - .L_194)
.L_194:
        /*000c*/ 	.word	0x00000000
        /*0010*/ 	.short	0x0001
        /*0012*/ 	.short	0x0008
        /*0014*/ 	.byte	0x00, 0xf5, 0x21, 0x00


	//----- nvinfo : EIATTR_KPARAM_INFO
	.align		4
.L_195:
        /*0018*/ 	.byte	0x04, 0x17
        /*001a*/ 	.short	(.L_197 - .L_196)
.L_196:
        /*001c*/ 	.word	0x00000000
        /*0020*/ 	.short	0x0000
        /*0022*/ 	.short	0x0000
        /*0024*/ 	.byte	0x00, 0xf5, 0x21, 0x00


	//----- nvinfo : EIATTR_SPARSE_MMA_MASK
	.align		4
.L_197:
        /*0028*/ 	.byte	0x03, 0x50
        /*002a*/ 	.short	0x0000


	//----- nvinfo : EIATTR_MAXREG_COUNT
	.align		4
        /*002c*/ 	.byte	0x03, 0x1b
        /*002e*/ 	.short	0x00ff


	//----- nvinfo : EIATTR_NUM_BARRIERS
	.align		4
        /*0030*/ 	.byte	0x02, 0x4c
        /*0032*/ 	.byte	0x01
	.zero		1


	//----- nvinfo : EIATTR_MERCURY_ISA_VERSION
	.align		4
        /*0034*/ 	.byte	0x03, 0x5f
        /*0036*/ 	.short	0x0101


	//----- nvinfo : EIATTR_COOP_GROUP_MASK_REGIDS
	.align		4
        /*0038*/ 	.byte	0x04, 0x29
        /*003a*/ 	.short	(.L_199 - .L_198)


	//   ....[0]....
.L_198:
        /*003c*/ 	.word	0xffffffff


	//   ....[1]....
        /*0040*/ 	.word	0xffffffff


	//   ....[2]....
        /*0044*/ 	.word	0xffffffff


	//   ....[3]....
        /*0048*/ 	.word	0xffffffff


	//   ....[4]....
        /*004c*/ 	.word	0xffffffff


	//   ....[5]....
        /*0050*/ 	.word	0xffffffff


	//----- nvinfo : EIATTR_COOP_GROUP_INSTR_OFFSETS
	.align		4
.L_199:
        /*0054*/ 	.byte	0x04, 0x28
        /*0056*/ 	.short	(.L_201 - .L_200)


	//   ....[0]....
.L_200:
        /*0058*/ 	.word	0x00000220


	//   ....[1]....
        /*005c*/ 	.word	0x000006e0


	//   ....[2]....
        /*0060*/ 	.word	0x00000700


	//   ....[3]....
        /*0064*/ 	.word	0x00000730


	//   ....[4]....
        /*0068*/ 	.word	0x00000760


	//   ....[5]....
        /*006c*/ 	.word	0x000007a0


	//----- nvinfo : EIATTR_VRC_CTA_INIT_COUNT
	.align		4
.L_201:
        /*0070*/ 	.byte	0x02, 0x4a
	.zero		1
	.zero		1


	//----- nvinfo : EIATTR_EXIT_INSTR_OFFSETS
	.align		4
        /*0074*/ 	.byte	0x04, 0x1c
        /*0076*/ 	.short	(.L_203 - .L_202)


	//   ....[0]....
.L_202:
        /*0078*/ 	.word	0x00000d50


	//----- nvinfo : EIATTR_MAX_THREADS
	.align		4
.L_203:
        /*007c*/ 	.byte	0x04, 0x05
        /*007e*/ 	.short	(.L_205 - .L_204)
.L_204:
        /*0080*/ 	.word	0x00000080
        /*0084*/ 	.word	0x00000001
        /*0088*/ 	.word	0x00000001


	//----- nvinfo : EIATTR_CBANK_PARAM_SIZE
	.align		4
.L_205:
        /*008c*/ 	.byte	0x03, 0x19
        /*008e*/ 	.short	0x0010


	//----- nvinfo : EIATTR_PARAM_CBANK
	.align		4
        /*0090*/ 	.byte	0x04, 0x0a
        /*0092*/ 	.short	(.L_207 - .L_206)
	.align		4
.L_206:
        /*0094*/ 	.word	index@(.nv.constant0._Z15BlockSortKernelIyLi128ELi4EEvPT_S1_)
        /*0098*/ 	.short	0x0380
        /*009a*/ 	.short	0x0010


	//----- nvinfo : EIATTR_SW_WAR
	.align		4
.L_207:
        /*009c*/ 	.byte	0x04, 0x36
        /*009e*/ 	.short	(.L_209 - .L_208)
.L_208:
        /*00a0*/ 	.word	0x00000008
.L_209:


//--------------------- .nv.info._Z24format_nlist_fill_a_se_aIfEvPKT_PKiS4_S4_fPyPii --------------------------
	.section	.nv.info._Z24format_nlist_fill_a_se_aIfEvPKT_PKiS4_S4_fPyPii,"",@"SHT_CUDA_INFO"
	.sectionflags	@""
	.align	4


	//----- nvinfo : EIATTR_CUDA_API_VERSION
	.align		4
        /*0000*/ 	.byte	0x04, 0x37
        /*0002*/ 	.short	(.L_211 - .L_210)
.L_210:
        /*0004*/ 	.word	0x00000082


	//----- nvinfo : EIATTR_KPARAM_INFO
	.align		4
.L_211:
        /*0008*/ 	.byte	0x04, 0x17
        /*000a*/ 	.short	(.L_213 - .L_212)
.L_212:
        /*000c*/ 	.word	0x00000000
        /*0010*/ 	.short	0x0007
        /*0012*/ 	.short	0x0038
        /*0014*/ 	.byte	0x00, 0xf0, 0x11, 0x00


	//----- nvinfo : EIATTR_KPARAM_INFO
	.align		4
.L_213:
        /*0018*/ 	.byte	0x04, 0x17
        /*001a*/ 	.short	(.L_215 - .L_214)
.L_214:
        /*001c*/ 	.word	0x00000000
        /*0020*/ 	.short	0x0006
        /*0022*/ 	.short	0x0030
        /*0024*/ 	.byte	0x00, 0xf5, 0x21, 0x00


	//----- nvinfo : EIATTR_KPARAM_INFO
	.align		4
.L_215:
        /*0028*/ 	.byte	0x04, 0x17
        /*002a*/ 	.short	(.L_217 - .L_216)
.L_216:
        /*002c*/ 	.word	0x00000000
        /*0030*/ 	.short	0x0005
        /*0032*/ 	.short	0x0028
        /*0034*/ 	.byte	0x00, 0xf5, 0x21, 0x00


	//----- nvinfo : EIATTR_KPARAM_INFO
	.align		4
.L_217:
        /*0038*/ 	.byte	0x04, 0x17
        /*003a*/ 	.short	(.L_219 - .L_218)
.L_218:
        /*003c*/ 	.word	0x00000000
        /*0040*/ 	.short	0x0004
        /*0042*/ 	.short	0x0020
        /*0044*/ 	.byte	0x00, 0xf0, 0x11, 0x00


	//----- nvinfo : EIATTR_KPARAM_INFO
	.align		4
.L_219:
        /*0048*/ 	.byte	0x04, 0x17
        /*004a*/ 	.short	(.L_221 - .L_220)
.L_220:
        /*004c*/ 	.word	0x00000000
        /*0050*/ 	.short	0x0003
        /*0052*/ 	.short	0x0018
        /*0054*/ 	.byte	0x00, 0xf5, 0x21, 0x00


	//----- nvinfo : EIATTR_KPARAM_INFO
	.align		4
.L_221:
        /*0058*/ 	.byte	0x04, 0x17
        /*005a*/ 	.short	(.L_223 - .L_222)
.L_222:
        /*005c*/ 	.word	0x00000000
        /*0060*/ 	.short	0x0002
        /*0062*/ 	.short	0x0010
        /*0064*/ 	.byte	0x00, 0xf5, 0x21, 0x00


	//----- nvinfo : EIATTR_KPARAM_INFO
	.align		4
.L_223:
        /*0068*/ 	.byte	0x04, 0x17
        /*006a*/ 	.short	(.L_225 - .L_224)
.L_224:
        /*006c*/ 	.word	0x00000000
        /*0070*/ 	.short	0x0001
        /*0072*/ 	.short	0x0008
        /*0074*/ 	.byte	0x00, 0xf5, 0x21, 0x00


	//----- nvinfo : EIATTR_KPARAM_INFO
	.align		4
.L_225:
        /*0078*/ 	.byte	0x04, 0x17
        /*007a*/ 	.short	(.L_227 - .L_226)
.L_226:
        /*007c*/ 	.word	0x00000000
        /*0080*/ 	.short	0x0000
        /*0082*/ 	.short	0x0000
        /*0084*/ 	.byte	0x00, 0xf5, 0x21, 0x00


	//----- nvinfo : EIATTR_SPARSE_MMA_MASK
	.align		4
.L_227:
        /*0088*/ 	.byte	0x03, 0x50
        /*008a*/ 	.short	0x0000


	//----- nvinfo : EIATTR_MAXREG_COUNT
	.align		4
        /*008c*/ 	.byte	0x03, 0x1b
        /*008e*/ 	.short	0x00ff


	//----- nvinfo : EIATTR_MERCURY_ISA_VERSION
	.align		4
        /*0090*/ 	.byte	0x03, 0x5f
        /*0092*/ 	.short	0x0101


	//----- nvinfo : EIATTR_VRC_CTA_INIT_COUNT
	.align		4
        /*0094*/ 	.byte	0x02, 0x4a
	.zero		1
	.zero		1


	//----- nvinfo : EIATTR_EXIT_INSTR_OFFSETS
	.align		4
        /*0098*/ 	.byte	0x04, 0x1c
        /*009a*/ 	.short	(.L_229 - .L_228)


	//   ....[0]....
.L_228:
        /*009c*/ 	.word	0x00000100


	//   ....[1]....
        /*00a0*/ 	.word	0x000003d0


	//   ....[2]....
        /*00a4*/ 	.word	0x00000610


	//----- nvinfo : EIATTR_CRS_STACK_SIZE
	.align		4
.L_229:
        /*00a8*/ 	.byte	0x04, 0x1e
        /*00aa*/ 	.short	(.L_231 - .L_230)
.L_230:
        /*00ac*/ 	.word	0x00000000


	//----- nvinfo : EIATTR_CBANK_PARAM_SIZE
	.align		4
.L_231:
        /*00b0*/ 	.byte	0x03, 0x19
        /*00b2*/ 	.short	0x003c


	//----- nvinfo : EIATTR_PARAM_CBANK
	.align		4
        /*00b4*/ 	.byte	0x04, 0x0a
        /*00b6*/ 	.short	(.L_233 - .L_232)
	.align		4
.L_232:
        /*00b8*/ 	.word	index@(.nv.constant0._Z24format_nlist_fill_a_se_aIfEvPKT_PKiS4_S4_fPyPii)
        /*00bc*/ 	.short	0x0380
        /*00be*/ 	.short	0x003c


	//----- nvinfo : EIATTR_SW_WAR
	.align		4
.L_233:
        /*00c0*/ 	.byte	0x04, 0x36
        /*00c2*/ 	.short	(.L_235 - .L_234)
.L_234:
        /*00c4*/ 	.word	0x00000008
.L_235:


//--------------------- .nv.info._Z15BlockSortKernelIyLi64ELi4EEvPT_S1_ --------------------------
	.section	.nv.info._Z15BlockSortKernelIyLi64ELi4EEvPT_S1_,"",@"SHT_CUDA_INFO"
	.sectionflags	@""
	.align	4


	//----- nvinfo : EIATTR_CUDA_API_VERSION
	.align		4
        /*0000*/ 	.byte	0x04, 0x37
        /*0002*/ 	.short	(.L_237 - .L_236)
.L_236:
        /*0004*/ 	.word	0x00000082


	//----- nvinfo : EIATTR_KPARAM_INFO
	.align		4
.L_237:
        /*0008*/ 	.byte	0x04, 0x17
        /*000a*/ 	.short	(.L_239 - .L_238)
.L_238:
        /*000c*/ 	.word	0x00000000
        /*0010*/ 	.short	0x0001
        /*0012*/ 	.short	0x0008
        /*0014*/ 	.byte	0x00, 0xf5, 0x21, 0x00


	//----- nvinfo : EIATTR_KPARAM_INFO
	.align		4
.L_239:
        /*0018*/ 	.byte	0x04, 0x17
        /*001a*/ 	.short	(.L_241 - .L_240)
.L_240:
        /*001c*/ 	.word	0x00000000
        /*0020*/ 	.short	0x0000
        /*0022*/ 	.short	0x0000
        /*0024*/ 	.byte	0x00, 0xf5, 0x21, 0x00


	//----- nvinfo : EIATTR_SPARSE_MMA_MASK
	.align		4
.L_241:
        /*0028*/ 	.byte	0x03, 0x50
        /*002a*/ 	.short	0x0000


	//----- nvinfo : EIATTR_MAXREG_COUNT
	.align		4
        /*002c*/ 	.byte	0x03, 0x1b
        /*002e*/ 	.short	0x00ff


	//----- nvinfo : EIATTR_NUM_BARRIERS
	.align		4
        /*0030*/ 	.byte	0x02, 0x4c
        /*0032*/ 	.byte	0x01
	.zero		1


	//----- nvinfo : EIATTR_MERCURY_ISA_VERSION
	.align		4
        /*0034*/ 	.byte	0x03, 0x5f
        /*0036*/ 	.short	0x0101


	//----- nvinfo : EIATTR_COOP_GROUP_MASK_REGIDS
	.align		4
        /*0038*/ 	.byte	0x04, 0x29
        /*003a*/ 	.short	(.L_243 - .L_242)


	//   ....[0]....
.L_242:
        /*003c*/ 	.word	0xffffffff


	//   ....[1]....
        /*0040*/ 	.word	0xffffffff


	//   ....[2]....
        /*0044*/ 	.word	0xffffffff


	//   ....[3]....
        /*0048*/ 	.word	0xffffffff


	//   ....[4]....
        /*004c*/ 	.word	0xffffffff


	//   ....[5]....
        /*0050*/ 	.word	0xffffffff


	//----- nvinfo : EIATTR_COOP_GROUP_INSTR_OFFSETS
	.align		4
.L_243:
        /*0054*/ 	.byte	0x04, 0x28
        /*0056*/ 	.short	(.L_245 - .L_244)


	//   ....[0]....
.L_244:
        /*0058*/ 	.word	0x00000230


	//   ....[1]....
        /*005c*/ 	.word	0x00000710


	//   ....[2]....
        /*0060*/ 	.word	0x00000730


	//   ....[3]....
        /*0064*/ 	.word	0x00000750


	//   ....[4]....
        /*0068*/ 	.word	0x00000770


	//   ....[5]....
        /*006c*/ 	.word	0x00000790


	//----- nvinfo : EIATTR_VRC_CTA_INIT_COUNT
	.align		4
.L_245:
        /*0070*/ 	.byte	0x02, 0x4a
	.zero		1
	.zero		1


	//----- nvinfo : EIATTR_EXIT_INSTR_OFFSETS
	.align		4
        /*0074*/ 	.byte	0x04, 0x1c
        /*0076*/ 	.short	(.L_247 - .L_246)


	//   ....[0]....
.L_246:
        /*0078*/ 	.word	0x00000cd0


	//----- nvinfo : EIATTR_MAX_THREADS
	.align		4
.L_247:
        /*007c*/ 	.byte	0x04, 0x05
        /*007e*/ 	.short	(.L_249 - .L_248)
.L_248:
        /*0080*/ 	.word	0x00000040
        /*0084*/ 	.word	0x00000001
        /*0088*/ 	.word	0x00000001


	//----- nvinfo : EIATTR_CBANK_PARAM_SIZE
	.align		4
.L_249:
        /*008c*/ 	.byte	0x03, 0x19
        /*008e*/ 	.short	0x0010


	//----- nvinfo : EIATTR_PARAM_CBANK
	.align		4
        /*0090*/ 	.byte	0x04, 0x0a
        /*0092*/ 	.short	(.L_251 - .L_250)
	.align		4
.L_250:
        /*0094*/ 	.word	index@(.nv.constant0._Z15BlockSortKernelIyLi64ELi4EEvPT_S1_)
        /*0098*/ 	.short	0x0380
        /*009a*/ 	.short	0x0010


	//----- nvinfo : EIATTR_SW_WAR
	.align		4
.L_251:
        /*009c*/ 	.byte	0x04, 0x36
        /*009e*/ 	.short	(.L_253 - .L_252)
.L_252:
        /*00a0*/ 	.word	0x00000008
.L_253:


//--------------------- .nv.info._Z23compute_descriptor_se_aIdEvPT_iS1_iS1_iPKiPKS0_S5_PiiS5_ffi --------------------------
	.section	.nv.info._Z23compute_descriptor_se_aIdEvPT_iS1_iS1_iPKiPKS0_S5_PiiS5_ffi,"",@"SHT_CUDA_INFO"
	.sectionflags	@""
	.align	4


	//----- nvinfo : EIATTR_CUDA_API_VERSION
	.align		4
        /*0000*/ 	.byte	0x04, 0x37
        /*0002*/ 	.short	(.L_255 - .L_254)
.L_254:
        /*0004*/ 	.word	0x00000082


	//----- nvinfo : EIATTR_KPARAM_INFO
	.align		4
.L_255:
        /*0008*/ 	.byte	0x04, 0x17
        /*000a*/ 	.short	(.L_257 - .L_256)
.L_256:
        /*000c*/ 	.word	0x00000000
        /*0010*/ 	.short	0x000e
        /*0012*/ 	.short	0x0068
        /*0014*/ 	.byte	0x00, 0xf0, 0x11, 0x00


	//----- nvinfo : EIATTR_KPARAM_INFO
	.align		4
.L_257:
        /*0018*/ 	.byte	0x04, 0x17
        /*001a*/ 	.short	(.L_259 - .L_258)
.L_258:
        /*001c*/ 	.word	0x00000000
        /*0020*/ 	.short	0x000d
        /*0022*/ 	.short	0x0064
        /*0024*/ 	.byte	0x00, 0xf0, 0x11, 0x00


	//----- nvinfo : EIATTR_KPARAM_INFO
	.align		4
.L_259:
        /*0028*/ 	.byte	0x04, 0x17
        /*002a*/ 	.short	(.L_261 - .L_260)
.L_260:
        /*002c*/ 	.word	0x00000000
        /*0030*/ 	.short	0x000c
        /*0032*/ 	.short	0x0060
        /*0034*/ 	.byte	0x00, 0xf0, 0x11, 0x00


	//----- nvinfo : EIATTR_KPARAM_INFO
	.align		4
.L_261:
        /*0038*/ 	.byte	0x04, 0x17
        /*003a*/ 	.short	(.L_263 - .L_262)
.L_262:
        /*003c*/ 	.word	0x00000000
        /*0040*/ 	.short	0x000b
        /*0042*/ 	.short	0x0058
        /*0044*/ 	.byte	0x00, 0xf5, 0x21, 0x00


	//----- nvinfo : EIATTR_KPARAM_INFO
	.align		4
.L_263:
        /*0048*/ 	.byte	0x04, 0x17
        /*004a*/ 	.short	(.L_265 - .L_264)
.L_264:
        /*004c*/ 	.word	0x00000000
        /*0050*/ 	.short	0x000a
        /*0052*/ 	.short	0x0050
        /*0054*/ 	.byte	0x00, 0xf0, 0x11, 0x00


	//----- nvinfo : EIATTR_KPARAM_INFO
	.align		4
.L_265:
        /*0058*/ 	.byte	0x04, 0x17
        /*005a*/ 	.short	(.L_267 - .L_266)
.L_266:
        /*005c*/ 	.word	0x00000000
        /*0060*/ 	.short	0x0009
        /*0062*/ 	.short	0x0048
        /*0064*/ 	.byte	0x00, 0xf5, 0x21, 0x00


	//----- nvinfo : EIATTR_KPARAM_INFO
	.align		4
.L_267:
        /*0068*/ 	.byte	0x04, 0x17
        /*006a*/ 	.short	(.L_269 - .L_268)
.L_268:
        /*006c*/ 	.word	0x00000000
        /*0070*/ 	.short	0x0008
        /*0072*/ 	.short	0x0040
        /*0074*/ 	.byte	0x00, 0xf5, 0x21, 0x00


	//----- nvinfo : EIATTR_KPARAM_INFO
	.align		4
.L_269:
        /*0078*/ 	.byte	0x04, 0x17
        /*007a*/ 	.short	(.L_271 - .L_270)
.L_270:
        /*007c*/ 	.word	0x00000000
        /*0080*/ 	.short	0x0007
        /*0082*/ 	.short	0x0038
        /*0084*/ 	.byte	0x00, 0xf5, 0x21, 0x00


	//----- nvinfo : EIATTR_KPARAM_INFO
	.align		4
.L_271:
        /*0088*/ 	.byte	0x04, 0x17
        /*008a*/ 	.short	(.L_273 - .L_272)
.L_272:
        /*008c*/ 	.word	0x00000000
        /*0090*/ 	.short	0x0006
        /*0092*/ 	.short	0x0030
        /*0094*/ 	.byte	0x00, 0xf5, 0x21, 0x00


	//----- nvinfo : EIATTR_KPARAM_INFO
	.align		4
.L_273:
        /*0098*/ 	.byte	0x04, 0x17
        /*009a*/ 	.short	(.L_275 - .L_274)
.L_274:
        /*009c*/ 	.word	0x00000000
        /*00a0*/ 	.short	0x0005
        /*00a2*/ 	.short	0x0028
        /*00a4*/ 	.byte	0x00, 0xf0, 0x11, 0x00


	//----- nvinfo : EIATTR_KPARAM_INFO
	.align		4
.L_275:
        /*00a8*/ 	.byte	0x04, 0x17
        /*00aa*/ 	.short	(.L_277 - .L_276)
.L_276:
        /*00ac*/ 	.word	0x00000000
        /*00b0*/ 	.short	0x0004
        /*00b2*/ 	.short	0x0020
        /*00b4*/ 	.byte	0x00, 0xf5, 0x21, 0x00


	//----- nvinfo : EIATTR_KPARAM_INFO
	.align		4
.L_277:
        /*00b8*/ 	.byte	0x04, 0x17
        /*00ba*/ 	.short	(.L_279 - .L_278)
.L_278:
        /*00bc*/ 	.word	0x00000000
        /*00c0*/ 	.short	0x0003
        /*00c2*/ 	.short	0x0018
        /*00c4*/ 	.byte	0x00, 0xf0, 0x11, 0x00


	//----- nvinfo : EIATTR_KPARAM_INFO
	.align		4
.L_279:
        /*00c8*/ 	.byte	0x04, 0x17
        /*00ca*/ 	.short	(.L_281 - .L_280)
.L_280:
        /*00cc*/ 	.word	0x00000000
        /*00d0*/ 	.short	0x0002
        /*00d2*/ 	.short	0x0010
        /*00d4*/ 	.byte	0x00, 0xf5, 0x21, 0x00


	//----- nvinfo : EIATTR_KPARAM_INFO
	.align		4
.L_281:
        /*00d8*/ 	.byte	0x04, 0x17
        /*00da*/ 	.short	(.L_283 - .L_282)
.L_282:
        /*00dc*/ 	.word	0x00000000
        /*00e0*/ 	.short	0x0001
        /*00e2*/ 	.short	0x0008
        /*00e4*/ 	.byte	0x00, 0xf0, 0x11, 0x00


	//----- nvinfo : EIATTR_KPARAM_INFO
	.align		4
.L_283:
        /*00e8*/ 	.byte	0x04, 0x17
        /*00ea*/ 	.short	(.L_285 - .L_284)
.L_284:
        /*00ec*/ 	.word	0x00000000
        /*00f0*/ 	.short	0x0000
        /*00f2*/ 	.short	0x0000
        /*00f4*/ 	.byte	0x00, 0xf5, 0x21, 0x00


	//----- nvinfo : EIATTR_SPARSE_MMA_MASK
	.align		4
.L_285:
        /*00f8*/ 	.byte	0x03, 0x50
        /*00fa*/ 	.short	0x0000


	//----- nvinfo : EIATTR_MAXREG_COUNT
	.align		4
        /*00fc*/ 	.byte	0x03, 0x1b
        /*00fe*/ 	.short	0x00ff


	//----- nvinfo : EIATTR_MERCURY_ISA_VERSION
	.align		4
        /*0100*/ 	.byte	0x03, 0x5f
        /*0102*/ 	.short	0x0101


	//----- nvinfo : EIATTR_VRC_CTA_INIT_COUNT
	.align		4
        /*0104*/ 	.byte	0x02, 0x4a
	.zero		1
	.zero		1


	//----- nvinfo : EIATTR_EXIT_INSTR_OFFSETS
	.align		4
        /*0108*/ 	.byte	0x04, 0x1c
        /*010a*/ 	.short	(.L_287 - .L_286)


	//   ....[0]....
.L_286:
        /*010c*/ 	.word	0x00000070


	//   ....[1]....
        /*0110*/ 	.word	0x00003730


	//----- nvinfo : EIATTR_CRS_STACK_SIZE
	.align		4
.L_287:
        /*0114*/ 	.byte	0x04, 0x1e
        /*0116*/ 	.short	(.L_289 - .L_288)
.L_288:
        /*0118*/ 	.word	0x00000000


	//----- nvinfo : EIATTR_CBANK_PARAM_SIZE
	.align		4
.L_289:
        /*011c*/ 	.byte	0x03, 0x19
        /*011e*/ 	.short	0x006c


	//----- nvinfo : EIATTR_PARAM_CBANK
	.align		4
        /*0120*/ 	.byte	0x04, 0x0a
        /*0122*/ 	.short	(.L_291 - .L_290)
	.align		4
.L_290:
        /*0124*/ 	.word	index@(.nv.constant0._Z23compute_descriptor_se_aIdEvPT_iS1_iS1_iPKiPKS0_S5_PiiS5_ffi)
        /*0128*/ 	.short	0x0380
        /*012a*/ 	.short	0x006c


	//----- nvinfo : EIATTR_SW_WAR
	.align		4
.L_291:
        /*012c*/ 	.byte	0x04, 0x36
        /*012e*/ 	.short	(.L_293 - .L_292)
.L_292:
        /*0130*/ 	.word	0x00000008
.L_293:


//--------------------- .nv.info._Z23compute_descriptor_se_aIfEvPT_iS1_iS1_iPKiPKS0_S5_PiiS5_ffi --------------------------
	.section	.nv.info._Z23compute_descriptor_se_aIfEvPT_iS1_iS1_iPKiPKS0_S5_PiiS5_ffi,"",@"SHT_CUDA_INFO"
	.sectionflags	@""
	.align	4


	//----- nvinfo : EIATTR_CUDA_API_VERSION
	.align		4
        /*0000*/ 	.byte	0x04, 0x37
        /*0002*/ 	.short	(.L_295 - .L_294)
.L_294:
        /*0004*/ 	.word	0x00000082


	//----- nvinfo : EIATTR_KPARAM_INFO
	.align		4
.L_295:
        /*0008*/ 	.byte	0x04, 0x17
        /*000a*/ 	.short	(.L_297 - .L_296)
.L_296:
        /*000c*/ 	.word	0x00000000
        /*0010*/ 	.short	0x000e
        /*0012*/ 	.short	0x0068
        /*0014*/ 	.byte	0x00, 0xf0, 0x11, 0x00


	//----- nvinfo : EIATTR_KPARAM_INFO
	.align		4
.L_297:
        /*0018*/ 	.byte	0x04, 0x17
        /*001a*/ 	.short	(.L_299 - .L_298)
.L_298:
        /*001c*/ 	.word	0x00000000
        /*0020*/ 	.short	0x000d
        /*0022*/ 	.short	0x0064
        /*0024*/ 	.byte	0x00, 0xf0, 0x11, 0x00


	//----- nvinfo : EIATTR_KPARAM_INFO
	.align		4
.L_299:
        /*0028*/ 	.byte	0x04, 0x17
        /*002a*/ 	.short	(.L_301 - .L_300)
.L_300:
        /*002c*/ 	.word	0x00000000
        /*0030*/ 	.short	0x000c
        /*0032*/ 	.short	0x0060
        /*0034*/ 	.byte	0x00, 0xf0, 0x11, 0x00


	//----- nvinfo : EIATTR_KPARAM_INFO
	.align		4
.L_301:
        /*0038*/ 	.byte	0x04, 0x17
        /*003a*/ 	.short	(.L_303 - .L_302)
.L_302:
        /*003c*/ 	.word	0x00000000
        /*0040*/ 	.short	0x000b
        /*0042*/ 	.short	0x0058
        /*0044*/ 	.byte	0x00, 0xf5, 0x21, 0x00


	//----- nvinfo : EIATTR_KPARAM_INFO
	.align		4
.L_303:
        /*0048*/ 	.byte	0x04, 0x17
        /*004a*/ 	.short	(.L_305 - .L_304)
.L_304:
        /*004c*/ 	.word	0x00000000
        /*0050*/ 	.short	0x000a
        /*0052*/ 	.short	0x0050
        /*0054*/ 	.byte	0x00, 0xf0, 0x11, 0x00


	//----- nvinfo : EIATTR_KPARAM_INFO
	.align		4
.L_305:
        /*0058*/ 	.byte	0x04, 0x17
        /*005a*/ 	.short	(.L_307 - .L_306)
.L_306:
        /*005c*/ 	.word	0x00000000
        /*0060*/ 	.short	0x0009
        /*0062*/ 	.short	0x0048
        /*0064*/ 	.byte	0x00, 0xf5, 0x21, 0x00


	//----- nvinfo : EIATTR_KPARAM_INFO
	.align		4
.L_307:
        /*0068*/ 	.byte	0x04, 0x17
        /*006a*/ 	.short	(.L_309 - .L_308)
.L_308:
        /*006c*/ 	.word	0x00000000
        /*0070*/ 	.short	0x0008
        /*0072*/ 	.short	0x0040
        /*0074*/ 	.byte	0x00, 0xf5, 0x21, 0x00


	//----- nvinfo : EIATTR_KPARAM_INFO
	.align		4
.L_309:
        /*0078*/ 	.byte	0x04, 0x17
        /*007a*/ 	.short	(.L_311 - .L_310)
.L_310:
        /*007c*/ 	.word	0x00000000
        /*0080*/ 	.short	0x0007
        /*0082*/ 	.short	0x0038
        /*0084*/ 	.byte	0x00, 0xf5, 0x21, 0x00


	//----- nvinfo : EIATTR_KPARAM_INFO
	.align		4
.L_311:
        /*0088*/ 	.byte	0x04, 0x17
        /*008a*/ 	.short	(.L_313 - .L_312)
.L_312:
        /*008c*/ 	.word	0x00000000
        /*0090*/ 	.short	0x0006
        /*0092*/ 	.short	0x0030
        /*0094*/ 	.byte	0x00, 0xf5, 0x21, 0x00


	//----- nvinfo : EIATTR_KPARAM_INFO
	.align		4
.L_313:
        /*0098*/ 	.byte	0x04, 0x17
        /*009a*/ 	.short	(.L_315 - .L_314)
.L_314:
        /*009c*/ 	.word	0x00000000
        /*00a0*/ 	.short	0x0005
        /*00a2*/ 	.short	0x0028
        /*00a4*/ 	.byte	0x00, 0xf0, 0x11, 0x00


	//----- nvinfo : EIATTR_KPARAM_INFO
	.align		4
.L_315:
        /*00a8*/ 	.byte	0x04, 0x17
        /*00aa*/ 	.short	(.L_317 - .L_316)
.L_316:
        /*00ac*/ 	.word	0x00000000
        /*00b0*/ 	.short	0x0004
        /*00b2*/ 	.short	0x0020
        /*00b4*/ 	.byte	0x00, 0xf5, 0x21, 0x00


	//----- nvinfo : EIATTR_KPARAM_INFO
	.align		4
.L_317:
        /*00b8*/ 	.byte	0x04, 0x17
        /*00ba*/ 	.short	(.L_319 - .L_318)
.L_318:
        /*00bc*/ 	.word	0x00000000
        /*00c0*/ 	.short	0x0003
        /*00c2*/ 	.short	0x0018
        /*00c4*/ 	.byte	0x00, 0xf0, 0x11, 0x00


	//----- nvinfo : EIATTR_KPARAM_INFO
	.align		4
.L_319:
        /*00c8*/ 	.byte	0x04, 0x17
        /*00ca*/ 	.short	(.L_321 - .L_320)
.L_320:
        /*00cc*/ 	.word	0x00000000
        /*00d0*/ 	.short	0x0002
        /*00d2*/ 	.short	0x0010
        /*00d4*/ 	.byte	0x00, 0xf5, 0x21, 0x00


	//----- nvinfo : EIATTR_KPARAM_INFO
	.align		4
.L_321:
        /*00d8*/ 	.byte	0x04, 0x17
        /*00da*/ 	.short	(.L_323 - .L_322)
.L_322:
        /*00dc*/ 	.word	0x00000000
        /*00e0*/ 	.short	0x0001
        /*00e2*/ 	.short	0x0008
        /*00e4*/ 	.byte	0x00, 0xf0, 0x11, 0x00


	//----- nvinfo : EIATTR_KPARAM_INFO
	.align		4
.L_323:
        /*00e8*/ 	.byte	0x04, 0x17
        /*00ea*/ 	.short	(.L_325 - .L_324)
.L_324:
        /*00ec*/ 	.word	0x00000000
        /*00f0*/ 	.short	0x0000
        /*00f2*/ 	.short	0x0000
        /*00f4*/ 	.byte	0x00, 0xf5, 0x21, 0x00


	//----- nvinfo : EIATTR_SPARSE_MMA_MASK
	.align		4
.L_325:
        /*00f8*/ 	.byte	0x03, 0x50
        /*00fa*/ 	.short	0x0000


	//----- nvinfo : EIATTR_MAXREG_COUNT
	.align		4
        /*00fc*/ 	.byte	0x03, 0x1b
        /*00fe*/ 	.short	0x00ff


	//----- nvinfo : EIATTR_MERCURY_ISA_VERSION
	.align		4
        /*0100*/ 	.byte	0x03, 0x5f
        /*0102*/ 	.short	0x0101


	//----- nvinfo : EIATTR_VRC_CTA_INIT_COUNT
	.align		4
        /*0104*/ 	.byte	0x02, 0x4a
	.zero		1
	.zero		1


	//----- nvinfo : EIATTR_EXIT_INSTR_OFFSETS
	.align		4
        /*0108*/ 	.byte	0x04, 0x1c
        /*010a*/ 	.short	(.L_327 - .L_326)


	//   ....[0]....
.L_326:
        /*010c*/ 	.word	0x00000070


	//   ....[1]....
        /*0110*/ 	.word	0x00003100


	//----- nvinfo : EIATTR_CRS_STACK_SIZE
	.align		4
.L_327:
        /*0114*/ 	.byte	0x04, 0x1e
        /*0116*/ 	.short	(.L_329 - .L_328)
.L_328:
        /*0118*/ 	.word	0x00000000


	//----- nvinfo : EIATTR_CBANK_PARAM_SIZE
	.align		4
.L_329:
        /*011c*/ 	.byte	0x03, 0x19
        /*011e*/ 	.short	0x006c


	//----- nvinfo : EIATTR_PARAM_CBANK
	.align		4
        /*0120*/ 	.byte	0x04, 0x0a
        /*0122*/ 	.short	(.L_331 - .L_330)
	.align		4
.L_330:
        /*0124*/ 	.word	index@(.nv.constant0._Z23compute_descriptor_se_aIfEvPT_iS1_iS1_iPKiPKS0_S5_PiiS5_ffi)
        /*0128*/ 	.short	0x0380
        /*012a*/ 	.short	0x006c


	//----- nvinfo : EIATTR_SW_WAR
	.align		4
.L_331:
        /*012c*/ 	.byte	0x04, 0x36
        /*012e*/ 	.short	(.L_333 - .L_332)
.L_332:
        /*0130*/ 	.word	0x00000008
.L_333:


//--------------------- .nv.info._Z24format_nlist_fill_b_se_aPiiiPKiS1_PyS1_iS_i --------------------------
	.section	.nv.info._Z24format_nlist_fill_b_se_aPiiiPKiS1_PyS1_iS_i,"",@"SHT_CUDA_INFO"
	.sectionflags	@""
	.align	4


	//----- nvinfo : EIATTR_CUDA_API_VERSION
	.align		4
        /*0000*/ 	.byte	0x04, 0x37
        /*0002*/ 	.short	(.L_335 - .L_334)
.L_334:
        /*0004*/ 	.word	0x00000082


	//----- nvinfo : EIATTR_KPARAM_INFO
	.align		4
.L_335:
        /*0008*/ 	.byte	0x04, 0x17
        /*000a*/ 	.short	(.L_337 - .L_336)
.L_336:
        /*000c*/ 	.word	0x00000000
        /*0010*/ 	.short	0x0009
        /*0012*/ 	.short	0x0040
        /*0014*/ 	.byte	0x00, 0xf0, 0x11, 0x00


	//----- nvinfo : EIATTR_KPARAM_INFO
	.align		4
.L_337:
        /*0018*/ 	.byte	0x04, 0x17
        /*001a*/ 	.short	(.L_339 - .L_338)
.L_338:
        /*001c*/ 	.word	0x00000000
        /*0020*/ 	.short	0x0008
        /*0022*/ 	.short	0x0038
        /*0024*/ 	.byte	0x00, 0xf5, 0x21, 0x00


	//----- nvinfo : EIATTR_KPARAM_INFO
	.align		4
.L_339:
        /*0028*/ 	.byte	0x04, 0x17
        /*002a*/ 	.short	(.L_341 - .L_340)
.L_340:
        /*002c*/ 	.word	0x00000000
        /*0030*/ 	.short	0x0007
        /*0032*/ 	.short	0x0030
        /*0034*/ 	.byte	0x00, 0xf0, 0x11, 0x00


	//----- nvinfo : EIATTR_KPARAM_INFO
	.align		4
.L_341:
        /*0038*/ 	.byte	0x04, 0x17
        /*003a*/ 	.short	(.L_343 - .L_342)
.L_342:
        /*003c*/ 	.word	0x00000000
        /*0040*/ 	.short	0x0006
        /*0042*/ 	.short	0x0028
        /*0044*/ 	.byte	0x00, 0xf5, 0x21, 0x00


	//----- nvinfo : EIATTR_KPARAM_INFO
	.align		4
.L_343:
        /*0048*/ 	.byte	0x04, 0x17
        /*004a*/ 	.short	(.L_345 - .L_344)
.L_344:
        /*004c*/ 	.word	0x00000000
        /*0050*/ 	.short	0x0005
        /*0052*/ 	.short	0x0020
        /*0054*/ 	.byte	0x00, 0xf5, 0x21, 0x00


	//----- nvinfo : EIATTR_KPARAM_INFO
	.align		4
.L_345:
        /*0058*/ 	.byte	0x04, 0x17
        /*005a*/ 	.short	(.L_347 - .L_346)
.L_346:
        /*005c*/ 	.word	0x00000000
        /*0060*/ 	.short	0x0004
        /*0062*/ 	.short	0x0018
        /*0064*/ 	.byte	0x00, 0xf5, 0x21, 0x00


	//----- nvinfo : EIATTR_KPARAM_INFO
	.align		4
.L_347:
        /*0068*/ 	.byte	0x04, 0x17
        /*006a*/ 	.short	(.L_349 - .L_348)
.L_348:
        /*006c*/ 	.word	0x00000000
        /*0070*/ 	.short	0x0003
        /*0072*/ 	.short	0x0010
        /*0074*/ 	.byte	0x00, 0xf5, 0x21, 0x00


	//----- nvinfo : EIATTR_KPARAM_INFO
	.align		4
.L_349:
        /*0078*/ 	.byte	0x04, 0x17
        /*007a*/ 	.short	(.L_351 - .L_350)
.L_350:
        /*007c*/ 	.word	0x00000000
        /*0080*/ 	.short	0x0002
        /*0082*/ 	.short	0x000c
        /*0084*/ 	.byte	0x00, 0xf0, 0x11, 0x00


	//----- nvinfo : EIATTR_KPARAM_INFO
	.align		4
.L_351:
        /*0088*/ 	.byte	0x04, 0x17
        /*008a*/ 	.short	(.L_353 - .L_352)
.L_352:
        /*008c*/ 	.word	0x00000000
        /*0090*/ 	.short	0x0001
        /*0092*/ 	.short	0x0008
        /*0094*/ 	.byte	0x00, 0xf0, 0x11, 0x00


	//----- nvinfo : EIATTR_KPARAM_INFO
	.align		4
.L_353:
        /*0098*/ 	.byte	0x04, 0x17
        /*009a*/ 	.short	(.L_355 - .L_354)
.L_354:
        /*009c*/ 	.word	0x00000000
        /*00a0*/ 	.short	0x0000
        /*00a2*/ 	.short	0x0000
        /*00a4*/ 	.byte	0x00, 0xf5, 0x21, 0x00


	//----- nvinfo : EIATTR_SPARSE_MMA_MASK
	.align		4
.L_355:
        /*00a8*/ 	.byte	0x03, 0x50
        /*00aa*/ 	.short	0x0000


	//----- nvinfo : EIATTR_MAXREG_COUNT
	.align		4
        /*00ac*/ 	.byte	0x03, 0x1b
        /*00ae*/ 	.short	0x00ff


	//----- nvinfo : EIATTR_MERCURY_ISA_VERSION
	.align		4
        /*00b0*/ 	.byte	0x03, 0x5f
        /*00b2*/ 	.short	0x0101


	//----- nvinfo : EIATTR_VRC_CTA_INIT_COUNT
	.align		4
        /*00b4*/ 	.byte	0x02, 0x4a
	.zero		1
	.zero		1


	//----- nvinfo : EIATTR_EXIT_INSTR_OFFSETS
	.align		4
        /*00b8*/ 	.byte	0x04, 0x1c
        /*00ba*/ 	.short	(.L_357 - .L_356)


	//   ....[0]....
.L_356:
        /*00bc*/ 	.word	0x00000070


	//   ....[1]....
        /*00c0*/ 	.word	0x00000980


	//   ....[2]....
        /*00c4*/ 	.word	0x00000d50


	//----- nvinfo : EIATTR_CRS_STACK_SIZE
	.align		4
.L_357:
        /*00c8*/ 	.byte	0x04, 0x1e
        /*00ca*/ 	.short	(.L_359 - .L_358)
.L_358:
        /*00cc*/ 	.word	0x00000000


	//----- nvinfo : EIATTR_CBANK_PARAM_SIZE
	.align		4
.L_359:
        /*00d0*/ 	.byte	0x03, 0x19
        /*00d2*/ 	.short	0x0044


	//----- nvinfo : EIATTR_PARAM_CBANK
	.align		4
        /*00d4*/ 	.byte	0x04, 0x0a
        /*00d6*/ 	.short	(.L_361 - .L_360)
	.align		4
.L_360:
        /*00d8*/ 	.word	index@(.nv.constant0._Z24format_nlist_fill_b_se_aPiiiPKiS1_PyS1_iS_i)
        /*00dc*/ 	.short	0x0380
        /*00de*/ 	.short	0x0044


	//----- nvinfo : EIATTR_SW_WAR
	.align		4
.L_361:
        /*00e0*/ 	.byte	0x04, 0x36
        /*00e2*/ 	.short	(.L_363 - .L_362)
.L_362:
        /*00e4*/ 	.word	0x00000008
.L_363:


//--------------------- .nv.info._Z14get_i_idx_se_aiPKiPi --------------------------
	.section	.nv.info._Z14get_i_idx_se_aiPKiPi,"",@"SHT_CUDA_INFO"
	.sectionflags	@""
	.align	4


	//----- nvinfo : EIATTR_CUDA_API_VERSION
	.align		4
        /*0000*/ 	.byte	0x04, 0x37
        /*0002*/ 	.short	(.L_365 - .L_364)
.L_364:
        /*0004*/ 	.word	0x00000082


	//----- nvinfo : EIATTR_KPARAM_INFO
	.align		4
.L_365:
        /*0008*/ 	.byte	0x04, 0x17
        /*000a*/ 	.short	(.L_367 - .L_366)
.L_366:
        /*000c*/ 	.word	0x00000000
        /*0010*/ 	.short	0x0002
        /*0012*/ 	.short	0x0010
        /*0014*/ 	.byte	0x00, 0xf5, 0x21, 0x00


	//----- nvinfo : EIATTR_KPARAM_INFO
	.align		4
.L_367:
        /*0018*/ 	.byte	0x04, 0x17
        /*001a*/ 	.short	(.L_369 - .L_368)
.L_368:
        /*001c*/ 	.word	0x00000000
        /*0020*/ 	.short	0x0001
        /*0022*/ 	.short	0x0008
        /*0024*/ 	.byte	0x00, 0xf5, 0x21, 0x00


	//----- nvinfo : EIATTR_KPARAM_INFO
	.align		4
.L_369:
        /*0028*/ 	.byte	0x04, 0x17
        /*002a*/ 	.short	(.L_371 - .L_370)
.L_370:
        /*002c*/ 	.word	0x00000000
        /*0030*/ 	.short	0x0000
        /*0032*/ 	.short	0x0000
        /*0034*/ 	.byte	0x00, 0xf0, 0x11, 0x00


	//----- nvinfo : EIATTR_SPARSE_MMA_MASK
	.align		4
.L_371:
        /*0038*/ 	.byte	0x03, 0x50
        /*003a*/ 	.short	0x0000


	//----- nvinfo : EIATTR_MAXREG_COUNT
	.align		4
        /*003c*/ 	.byte	0x03, 0x1b
        /*003e*/ 	.short	0x00ff


	//----- nvinfo : EIATTR_MERCURY_ISA_VERSION
	.align		4
        /*0040*/ 	.byte	0x03, 0x5f
        /*0042*/ 	.short	0x0101


	//----- nvinfo : EIATTR_VRC_CTA_INIT_COUNT
	.align		4
        /*0044*/ 	.byte	0x02, 0x4a
	.zero		1
	.zero		1


	//----- nvinfo : EIATTR_EXIT_INSTR_OFFSETS
	.align		4
        /*0048*/ 	.byte	0x04, 0x1c
        /*004a*/ 	.short	(.L_373 - .L_372)


	//   ....[0]....
.L_372:
        /*004c*/ 	.word	0x00000070


	//   ....[1]....
        /*0050*/ 	.word	0x000000f0


	//----- nvinfo : EIATTR_CBANK_PARAM_SIZE
	.align		4
.L_373:
        /*0054*/ 	.byte	0x03, 0x19
        /*0056*/ 	.short	0x0018


	//----- nvinfo : EIATTR_PARAM_CBANK
	.align		4
        /*0058*/ 	.byte	0x04, 0x0a
        /*005a*/ 	.short	(.L_375 - .L_374)
	.align		4
.L_374:
        /*005c*/ 	.word	index@(.nv.constant0._Z14get_i_idx_se_aiPKiPi)
        /*0060*/ 	.short	0x0380
        /*0062*/ 	.short	0x0018


	//----- nvinfo : EIATTR_SW_WAR
	.align		4
.L_375:
        /*0064*/ 	.byte	0x04, 0x36
        /*0066*/ 	.short	(.L_377 - .L_376)
.L_376:
        /*0068*/ 	.word	0x00000008
.L_377:


//--------------------- .nv.callgraph             --------------------------
	.section	.nv.callgraph,"",@"SHT_CUDA_CALLGRAPH"
	.align	4
	.sectionentsize	8
	.align		4
        /*0000*/ 	.word	0x00000000
	.align		4
        /*0004*/ 	.word	0xffffffff
	.align		4
        /*0008*/ 	.word	0x00000000
	.align		4
        /*000c*/ 	.word	0xfffffffe
	.align		4
        /*0010*/ 	.word	0x00000000
	.align		4
        /*0014*/ 	.word	0xfffffffd
	.align		4
        /*0018*/ 	.word	0x00000000
	.align		4
        /*001c*/ 	.word	0xfffffffc


//--------------------- .nv.constant4             --------------------------
	.section	.nv.constant4,"a",@progbits
	.align	8
	.align		8
.nv.constant4:
        /*0000*/ 	.dword	_ZN34_INTERNAL_5c90ba1c_4_k_cu_fefbd5934cuda3std3__45__cpo5beginE
	.align		8
        /*0008*/ 	.dword	_ZN34_INTERNAL_5c90ba1c_4_k_cu_fefbd5934cuda3std3__45__cpo3endE
	.align		8
        /*0010*/ 	.dword	_ZN34_INTERNAL_5c90ba1c_4_k_cu_fefbd5934cuda3std3__45__cpo6cbeginE
	.align		8
        /*0018*/ 	.dword	_ZN34_INTERNAL_5c90ba1c_4_k_cu_fefbd5934cuda3std3__45__cpo4cendE
	.align		8
        /*0020*/ 	.dword	_ZN34_INTERNAL_5c90ba1c_4_k_cu_fefbd5934cuda3std3__45__cpo6rbeginE
	.align		8
        /*0028*/ 	.dword	_ZN34_INTERNAL_5c90ba1c_4_k_cu_fefbd5934cuda3std3__45__cpo4rendE
	.align		8
        /*0030*/ 	.dword	_ZN34_INTERNAL_5c90ba1c_4_k_cu_fefbd5934cuda3std3__45__cpo7crbeginE
	.align		8
        /*0038*/ 	.dword	_ZN34_INTERNAL_5c90ba1c_4_k_cu_fefbd5934cuda3std3__45__cpo5crendE
	.align		8
        /*0040*/ 	.dword	_ZN34_INTERNAL_5c90ba1c_4_k_cu_fefbd5934cuda3std3__436_GLOBAL__N__5c90ba1c_4_k_cu_fefbd5936ignoreE
	.align		8
        /*0048*/ 	.dword	_ZN34_INTERNAL_5c90ba1c_4_k_cu_fefbd5934cuda3std3__419piecewise_constructE
	.align		8
        /*0050*/ 	.dword	_ZN34_INTERNAL_5c90ba1c_4_k_cu_fefbd5934cuda3std3__48in_placeE
	.align		8
        /*0058*/ 	.dword	_ZN34_INTERNAL_5c90ba1c_4_k_cu_fefbd5934cuda3std3__420unreachable_sentinelE
	.align		8
        /*0060*/ 	.dword	_ZN34_INTERNAL_5c90ba1c_4_k_cu_fefbd5934cuda3std6ranges3__45__cpo4swapE
	.align		8
        /*0068*/ 	.dword	_ZN34_INTERNAL_5c90ba1c_4_k_cu_fefbd5934cuda3std6ranges3__45__cpo9iter_moveE
	.align		8
        /*0070*/ 	.dword	_ZN34_INTERNAL_5c90ba1c_4_k_cu_fefbd5934cuda3std6ranges3__45__cpo5beginE
	.align		8
        /*0078*/ 	.dword	_ZN34_INTERNAL_5c90ba1c_4_k_cu_fefbd5934cuda3std6ranges3__45__cpo3endE
	.align		8
        /*0080*/ 	.dword	_ZN34_INTERNAL_5c90ba1c_4_k_cu_fefbd5934cuda3std6ranges3__45__cpo6cbeginE
	.align		8
        /*0088*/ 	.dword	_ZN34_INTERNAL_5c90ba1c_4_k_cu_fefbd5934cuda3std6ranges3__45__cpo4cendE
	.align		8
        /*0090*/ 	.dword	_ZN34_INTERNAL_5c90ba1c_4_k_cu_fefbd5934cuda3std6ranges3__45__cpo7advanceE
	.align		8
        /*0098*/ 	.dword	_ZN34_INTERNAL_5c90ba1c_4_k_cu_fefbd5934cuda3std6ranges3__45__cpo9iter_swapE
	.align		8
        /*00a0*/ 	.dword	_ZN34_INTERNAL_5c90ba1c_4_k_cu_fefbd5934cuda3std6ranges3__45__cpo4nextE
	.align		8
        /*00a8*/ 	.dword	_ZN34_INTERNAL_5c90ba1c_4_k_cu_fefbd5934cuda3std6ranges3__45__cpo4prevE
	.align		8
        /*00b0*/ 	.dword	_ZN34_INTERNAL_5c90ba1c_4_k_cu_fefbd5934cuda3std6ranges3__45__cpo4dataE
	.align		8
        /*00b8*/ 	.dword	_ZN34_INTERNAL_5c90ba1c_4_k_cu_fefbd5934cuda3std6ranges3__45__cpo5cdataE
	.align		8
        /*00c0*/ 	.dword	_ZN34_INTERNAL_5c90ba1c_4_k_cu_fefbd5934cuda3std6ranges3__45__cpo4sizeE
	.align		8
        /*00c8*/ 	.dword	_ZN34_INTERNAL_5c90ba1c_4_k_cu_fefbd5934cuda3std6ranges3__45__cpo5ssizeE
	.align		8
        /*00d0*/ 	.dword	_ZN34_INTERNAL_5c90ba1c_4_k_cu_fefbd5934cuda3std6ranges3__45__cpo8distanceE
	.align		8
        /*00d8*/ 	.dword	_ZN34_INTERNAL_5c90ba1c_4_k_cu_fefbd5936thrust24THRUST_300001_SM_1000_NS6system6detail10sequential3seqE


//--------------------- .text._Z24format_nlist_fill_a_se_aIdEvPKT_PKiS4_S4_fPyPii --------------------------
	.section	.text._Z24format_nlist_fill_a_se_aIdEvPKT_PKiS4_S4_fPyPii,"ax",@progbits
	.align	128
        .global         _Z24format_nlist_fill_a_se_aIdEvPKT_PKiS4_S4_fPyPii
        .type           _Z24format_nlist_fill_a_se_aIdEvPKT_PKiS4_S4_fPyPii,@function
        .size           _Z24format_nlist_fill_a_se_aIdEvPKT_PKiS4_S4_fPyPii,(.L_x_181 - _Z24format_nlist_fill_a_se_aIdEvPKT_PKiS4_S4_fPyPii)
        .other          _Z24format_nlist_fill_a_se_aIdEvPKT_PKiS4_S4_fPyPii,@"STO_CUDA_ENTRY STV_DEFAULT"
_Z24format_nlist_fill_a_se_aIdEvPKT_PKiS4_S4_fPyPii:
.text._Z24format_nlist_fill_a_se_aIdEvPKT_PKiS4_S4_fPyPii:
[----:B------:R-:W-:Y:S01]  /*0000*/  LDC R1, c[0x0][0x37c] ;  /* 0x0000df00ff017b82 */ /* 0x000fe20000000800 */
[----:B------:R-:W0:Y:S07]  /*0010*/  S2R R0, SR_CTAID.X ;  /* 0x0000000000007919 */ /* 0x000e2e0000002500 */
[----:B------:R-:W0:Y:S01]  /*0020*/  LDC.64 R2, c[0x0][0x3b0] ;  /* 0x0000ec00ff027b82 */ /* 0x000e220000000a00 */
[----:B------:R-:W1:Y:S07]  /*0030*/  LDCU.64 UR4, c[0x0][0x358] ;  /* 0x00006b00ff0477ac */ /* 0x000e6e0008000a00 */
[----:B------:R-:W2:Y:S01]  /*0040*/  LDC.64 R6, c[0x0][0x390] ;  /* 0x0000e400ff067b82 */ /* 0x000ea20000000a00 */
[----:B0-----:R-:W-:-:S06]  /*0050*/  IMAD.WIDE.U32 R2, R0, 0x4, R2 ;  /* 0x0000000400027825 */ /* 0x001fcc00078e0002 */
[----:B-1----:R-:W2:Y:S01]  /*0060*/  LDG.E R3, desc[UR4][R2.64] ;  /* 0x0000000402037981 */ /* 0x002ea2000c1e1900 */
[----:B------:R-:W0:Y:S01]  /*0070*/  S2R R9, SR_TID.Y ;  /* 0x0000000000097919 */ /* 0x000e220000002200 */
[----:B------:R-:W0:Y:S08]  /*0080*/  S2UR UR6, SR_CTAID.Y ;  /* 0x00000000000679c3 */ /* 0x000e300000002600 */
[----:B------:R-:W0:Y:S01]  /*0090*/  LDC R4, c[0x0][0x364] ;  /* 0x0000d900ff047b82 */ /* 0x000e220000000800 */
[----:B--2---:R-:W-:-:S05]  /*00a0*/  IMAD.WIDE R6, R3, 0x4, R6 ;  /* 0x0000000403067825 */ /* 0x004fca00078e0206 */
[----:B------:R-:W2:Y:S04]  /*00b0*/  LDG.E R5, desc[UR4][R6.64+0x4] ;  /* 0x0000040406057981 */ /* 0x000ea8000c1e1900 */
[----:B------:R-:W2:Y:S01]  /*00c0*/  LDG.E R8, desc[UR4][R6.64] ;  /* 0x0000000406087981 */ /* 0x000ea2000c1e1900 */
[----:B0-----:R-:W-:Y:S02]  /*00d0*/  IMAD R4, R4, UR6, R9 ;  /* 0x0000000604047c24 */ /* 0x001fe4000f8e0209 */
[----:B--2---:R-:W-:-:S05]  /*00e0*/  IMAD.IADD R5, R5, 0x1, -R8 ;  /* 0x0000000105057824 */ /* 0x004fca00078e0a08 */
[----:B------:R-:W-:-:S13]  /*00f0*/  ISETP.GE.U32.AND P0, PT, R4, R5, PT ;  /* 0x000000050400720c */ /* 0x000fda0003f06070 */
[----:B------:R-:W-:Y:S05]  /*0100*/  @P0 EXIT ;  /* 0x000000000000094d */ /* 0x000fea0003800000 */
[----:B------:R-:W0:Y:S01]  /*0110*/  LDCU.64 UR6, c[0x0][0x398] ;  /* 0x00007300ff0677ac */ /* 0x000e220008000a00 */
[----:B------:R-:W-:-:S04]  /*0120*/  IADD3 R3, P0, PT, R4, R8, RZ ;  /* 0x0000000804037210 */ /* 0x000fc80007f1e0ff */
[----:B------:R-:W-:Y:S02]  /*0130*/  LEA.HI.X.SX32 R8, R8, RZ, 0x1, P0 ;  /* 0x000000ff08087211 */ /* 0x000fe400000f0eff */
[C---:B0-----:R-:W-:Y:S01]  /*0140*/  LEA R2, P0, R3.reuse, UR6, 0x2 ;  /* 0x0000000603027c11 */ /* 0x041fe2000f8010ff */
[----:B------:R-:W-:Y:S01]  /*0150*/  IMAD R5, R0, 0x3, RZ ;  /* 0x0000000300057824 */ /* 0x000fe200078e02ff */
[----:B------:R-:W0:Y:S02]  /*0160*/  LDCU UR6, c[0x0][0x3b8] ;  /* 0x00007700ff0677ac */ /* 0x000e240008000800 */
[----:B------:R-:W-:Y:S02]  /*0170*/  LEA.HI.X R3, R3, UR7, R8, 0x2, P0 ;  /* 0x0000000703037c11 */ /* 0x000fe400080f1408 */
[----:B------:R-:W1:Y:S03]  /*0180*/  LDC.64 R8, c[0x0][0x380] ;  /* 0x0000e000ff087b82 */ /* 0x000e660000000a00 */
[----:B------:R-:W2:Y:S01]  /*0190*/  LDG.E R2, desc[UR4][R2.64] ;  /* 0x0000000402027981 */ /* 0x000ea2000c1e1900 */
[C---:B------:R-:W-:Y:S01]  /*01a0*/  VIADD R7, R5.reuse, 0x1 ;  /* 0x0000000105077836 */ /* 0x040fe20000000000 */
[----:B------:R-:W-:-:S03]  /*01b0*/  IADD3 R19, PT, PT, R5, 0x2, RZ ;  /* 0x0000000205137810 */ /* 0x000fc60007ffe0ff */
[----:B-1----:R-:W-:-:S04]  /*01c0*/  IMAD.WIDE.U32 R6, R7, 0x8, R8 ;  /* 0x0000000807067825 */ /* 0x002fc800078e0008 */
[--C-:B------:R-:W-:Y:S02]  /*01d0*/  IMAD.WIDE.U32 R16, R5, 0x8, R8.reuse ;  /* 0x0000000805107825 */ /* 0x100fe400078e0008 */
[----:B------:R-:W3:Y:S02]  /*01e0*/  LDG.E.64 R6, desc[UR4][R6.64] ;  /* 0x0000000406067981 */ /* 0x000ee4000c1e1b00 */
[----:B------:R-:W-:Y:S02]  /*01f0*/  IMAD.WIDE.U32 R18, R19, 0x8, R8 ;  /* 0x0000000813127825 */ /* 0x000fe400078e0008 */
[----:B------:R-:W4:Y:S04]  /*0200*/  LDG.E.64 R16, desc[UR4][R16.64] ;  /* 0x0000000410107981 */ /* 0x000f28000c1e1b00 */
[----:B------:R-:W5:Y:S01]  /*0210*/  LDG.E.64 R18, desc[UR4][R18.64] ;  /* 0x0000000412127981 */ /* 0x000f62000c1e1b00 */
[----:B--2---:R-:W-:-:S04]  /*0220*/  IMAD R11, R2, 0x3, RZ ;  /* 0x00000003020b7824 */ /* 0x004fc800078e02ff */
[----:B------:R-:W-:-:S05]  /*0230*/  IMAD.WIDE R10, R11, 0x8, R8 ;  /* 0x000000080b0a7825 */ /* 0x000fca00078e0208 */
[----:B------:R-:W3:Y:S04]  /*0240*/  LDG.E.64 R12, desc[UR4][R10.64+0x8] ;  /* 0x000008040a0c7981 */ /* 0x000ee8000c1e1b00 */
[----:B------:R-:W4:Y:S04]  /*0250*/  LDG.E.64 R14, desc[UR4][R10.64] ;  /* 0x000000040a0e7981 */ /* 0x000f28000c1e1b00 */
[----:B------:R1:W5:Y:S02]  /*0260*/  LDG.E.64 R8, desc[UR4][R10.64+0x10] ;  /* 0x000010040a087981 */ /* 0x000364000c1e1b00 */
[----:B-1----:R-:W-:Y:S01]  /*0270*/  IMAD.MOV.U32 R10, RZ, RZ, 0x0 ;  /* 0x00000000ff0a7424 */ /* 0x002fe200078e00ff */
[----:B------:R-:W-:Y:S01]  /*0280*/  MOV R11, 0x3fd80000 ;  /* 0x3fd80000000b7802 */ /* 0x000fe20000000f00 */
[----:B0-----:R-:W-:Y:S01]  /*0290*/  IMAD R5, R0, UR6, RZ ;  /* 0x0000000600057c24 */ /* 0x001fe2000f8e02ff */
[----:B------:R-:W-:Y:S01]  /*02a0*/  BSSY.RECONVERGENT B0, `(.L_x_0) ;  /* 0x0000017000007945 */ /* 0x000fe20003800200 */
[----:B---3--:R-:W-:-:S02]  /*02b0*/  DADD R12, R12, -R6 ;  /* 0x000000000c0c7229 */ /* 0x008fc40000000806 */
[----:B----4-:R-:W-:-:S06]  /*02c0*/  DADD R14, R14, -R16 ;  /* 0x000000000e0e7229 */ /* 0x010fcc0000000810 */
[----:B------:R-:W-:Y:S02]  /*02d0*/  DMUL R12, R12, R12 ;  /* 0x0000000c0c0c7228 */ /* 0x000fe40000000000 */
[----:B-----5:R-:W-:-:S06]  /*02e0*/  DADD R8, R8, -R18 ;  /* 0x0000000008087229 */ /* 0x020fcc0000000812 */
[----:B------:R-:W-:-:S08]  /*02f0*/  DFMA R12, R14, R14, R12 ;  /* 0x0000000e0e0c722b */ /* 0x000fd0000000000c */
[----:B------:R-:W-:-:S06]  /*0300*/  DFMA R8, R8, R8, R12 ;  /* 0x000000080808722b */ /* 0x000fcc000000000c */
[----:B------:R-:W0:Y:S04]  /*0310*/  MUFU.RSQ64H R7, R9 ;  /* 0x0000000900077308 */ /* 0x000e280000001c00 */
[----:B------:R-:W-:-:S06]  /*0320*/  VIADD R6, R9, 0xfcb00000 ;  /* 0xfcb0000009067836 */ /* 0x000fcc0000000000 */
[----:B0-----:R-:W-:-:S08]  /*0330*/  DMUL R12, R6, R6 ;  /* 0x00000006060c7228 */ /* 0x001fd00000000000 */
[----:B------:R-:W-:-:S08]  /*0340*/  DFMA R12, R8, -R12, 1 ;  /* 0x3ff00000080c742b */ /* 0x000fd0000000080c */
[----:B------:R-:W-:Y:S02]  /*0350*/  DFMA R10, R12, R10, 0.5 ;  /* 0x3fe000000c0a742b */ /* 0x000fe4000000000a */
[----:B------:R-:W-:-:S08]  /*0360*/  DMUL R12, R6, R12 ;  /* 0x0000000c060c7228 */ /* 0x000fd00000000000 */
[----:B------:R-:W-:Y:S01]  /*0370*/  DFMA R14, R10, R12, R6 ;  /* 0x0000000c0a0e722b */ /* 0x000fe20000000006 */
[----:B------:R-:W-:-:S07]  /*0380*/  ISETP.GE.U32.AND P0, PT, R6, 0x7ca00000, PT ;  /* 0x7ca000000600780c */ /* 0x000fce0003f06070 */
[----:B------:R-:W-:Y:S02]  /*0390*/  DMUL R10, R8, R14 ;  /* 0x0000000e080a7228 */ /* 0x000fe40000000000 */
[----:B------:R-:W-:Y:S02]  /*03a0*/  VIADD R19, R15, 0xfff00000 ;  /* 0xfff000000f137836 */ /* 0x000fe40000000000 */
[----:B------:R-:W-:-:S04]  /*03b0*/  IMAD.MOV.U32 R18, RZ, RZ, R14 ;  /* 0x000000ffff127224 */ /* 0x000fc800078e000e */
[----:B------:R-:W-:-:S08]  /*03c0*/  DFMA R16, R10, -R10, R8 ;  /* 0x8000000a0a10722b */ /* 0x000fd00000000008 */
[----:B------:R-:W-:Y:S01]  /*03d0*/  DFMA R12, R16, R18, R10 ;  /* 0x00000012100c722b */ /* 0x000fe2000000000a */
[----:B------:R-:W-:Y:S10]  /*03e0*/  @!P0 BRA `(.L_x_1) ;  /* 0x0000000000088947 */ /* 0x000ff40003800000 */
[----:B------:R-:W-:-:S07]  /*03f0*/  MOV R0, 0x410 ;  /* 0x0000041000007802 */ /* 0x000fce0000000f00 */
[----:B------:R-:W-:Y:S05]  /*0400*/  CALL.REL.NOINC `($__internal_0_$__cuda_sm20_dsqrt_rn_f64_mediumpath_v1) ;  /* 0x0000000000a07944 */ /* 0x000fea0003c00000 */
.L_x_1:
[----:B------:R-:W-:Y:S05]  /*0410*/  BSYNC.RECONVERGENT B0 ;  /* 0x0000000000007941 */ /* 0x000fea0003800200 */
.L_x_0:
[----:B------:R-:W0:Y:S02]  /*0420*/  LDCU UR6, c[0x0][0x3a0] ;  /* 0x00007400ff0677ac */ /* 0x000e240008000800 */
[----:B0-----:R-:W0:Y:S02]  /*0430*/  F2F.F64.F32 R6, UR6 ;  /* 0x0000000600067d10 */ /* 0x001e240008201800 */
[----:B0-----:R-:W-:-:S14]  /*0440*/  DSETP.GTU.AND P0, PT, R12, R6, PT ;  /* 0x000000060c00722a */ /* 0x001fdc0003f0c000 */
[----:B------:R-:W-:Y:S05]  /*0450*/  @P0 EXIT ;  /* 0x000000000000094d */ /* 0x000fea0003800000 */
[----:B------:R-:W0:Y:S02]  /*0460*/  LDC.64 R6, c[0x0][0x388] ;  /* 0x0000e200ff067b82 */ /* 0x000e240000000a00 */
[----:B0-----:R-:W-:-:S05]  /*0470*/  IMAD.WIDE R6, R2, 0x4, R6 ;  /* 0x0000000402067825 */ /* 0x001fca00078e0206 */
[----:B------:R0:W2:Y:S01]  /*0480*/  LDG.E R0, desc[UR4][R6.64] ;  /* 0x0000000406007981 */ /* 0x0000a2000c1e1900 */
[----:B------:R-:W-:Y:S01]  /*0490*/  UMOV UR6, 0xe5400000 ;  /* 0xe540000000067882 */ /* 0x000fe20000000000 */
[----:B------:R-:W-:Y:S02]  /*04a0*/  UMOV UR7, 0x42a2309c ;  /* 0x42a2309c00077882 */ /* 0x000fe40000000000 */
[----:B------:R-:W-:Y:S01]  /*04b0*/  DMUL R12, R12, UR6 ;  /* 0x000000060c0c7c28 */ /* 0x000fe20008000000 */
[----:B------:R-:W-:Y:S01]  /*04c0*/  UMOV UR6, 0x26340000 ;  /* 0x2634000000067882 */ /* 0x000fe20000000000 */
[----:B------:R-:W-:-:S08]  /*04d0*/  UMOV UR7, 0x430c6bf5 ;  /* 0x430c6bf500077882 */ /* 0x000fd00000000000 */
[----:B------:R-:W1:Y:S02]  /*04e0*/  F2I.U64.F64.TRUNC R12, R12 ;  /* 0x0000000c000c7311 */ /* 0x000e64000030d800 */
[--C-:B-1----:R-:W-:Y:S02]  /*04f0*/  SHF.R.U32.HI R17, RZ, 0x5, R13.reuse ;  /* 0x00000005ff117819 */ /* 0x102fe4000001160d */
[----:B------:R-:W-:-:S03]  /*0500*/  SHF.R.U64 R3, R12, 0x5, R13 ;  /* 0x000000050c037819 */ /* 0x000fc6000000120d */
[----:B------:R-:W-:-:S04]  /*0510*/  IMAD.WIDE.U32 R10, R17, 0x71b47843, RZ ;  /* 0x71b47843110a7825 */ /* 0x000fc800078e00ff */
[----:B------:R-:W-:-:S04]  /*0520*/  IMAD.WIDE.U32 R14, P0, R3, 0xa7c5ac4, R10 ;  /* 0x0a7c5ac4030e7825 */ /* 0x000fc8000780000a */
[----:B------:R-:W-:Y:S01]  /*0530*/  IMAD.WIDE.U32 R10, R3, 0x71b47843, RZ ;  /* 0x71b47843030a7825 */ /* 0x000fe200078e00ff */
[----:B0-----:R-:W-:Y:S02]  /*0540*/  IADD3.X R7, PT, PT, RZ, RZ, RZ, P0, !PT ;  /* 0x000000ffff077210 */ /* 0x001fe400007fe4ff */
[----:B------:R-:W-:Y:S01]  /*0550*/  SHF.R.S32.HI R3, RZ, 0x1f, R2 ;  /* 0x0000001fff037819 */ /* 0x000fe20000011402 */
[----:B------:R-:W-:Y:S01]  /*0560*/  IMAD.MOV.U32 R6, RZ, RZ, R15 ;  /* 0x000000ffff067224 */ /* 0x000fe200078e000f */
[----:B------:R-:W-:-:S05]  /*0570*/  IADD3 RZ, P0, PT, R11, R14, RZ ;  /* 0x0000000e0bff7210 */ /* 0x000fca0007f1e0ff */
[----:B------:R-:W-:Y:S01]  /*0580*/  IMAD.WIDE.U32.X R6, R17, 0xa7c5ac4, R6, P0 ;  /* 0x0a7c5ac411067825 */ /* 0x000fe200000e0406 */
[----:B------:R-:W-:-:S04]  /*0590*/  IADD3 R5, P0, PT, R4, R5, RZ ;  /* 0x0000000504057210 */ /* 0x000fc80007f1e0ff */
[--C-:B------:R-:W-:Y:S02]  /*05a0*/  SHF.R.U64 R11, R6, 0x7, R7.reuse ;  /* 0x00000007060b7819 */ /* 0x100fe40000001207 */
[----:B------:R-:W-:-:S03]  /*05b0*/  SHF.R.U32.HI R6, RZ, 0x7, R7 ;  /* 0x00000007ff067819 */ /* 0x000fc60000011607 */
[----:B------:R-:W-:-:S04]  /*05c0*/  IMAD.WIDE.U32 R2, R11, 0x186a0, R2 ;  /* 0x000186a00b027825 */ /* 0x000fc800078e0002 */
[----:B------:R-:W-:Y:S01]  /*05d0*/  IMAD R7, R6, 0x186a0, RZ ;  /* 0x000186a006077824 */ /* 0x000fe200078e02ff */
[----:B--2---:R0:W1:Y:S02]  /*05e0*/  I2F.F64 R8, R0 ;  /* 0x0000000000087312 */ /* 0x0040640000201c00 */
[----:B0-----:R-:W-:Y:S01]  /*05f0*/  IMAD.X R0, RZ, RZ, RZ, P0 ;  /* 0x000000ffff007224 */ /* 0x001fe200000e06ff */
[----:B-1----:R-:W-:Y:S01]  /*0600*/  DMUL R8, R8, UR6 ;  /* 0x0000000608087c28 */ /* 0x002fe20008000000 */
[----:B------:R-:W0:Y:S09]  /*0610*/  LDCU.64 UR6, c[0x0][0x3a8] ;  /* 0x00007500ff0677ac */ /* 0x000e320008000a00 */
[----:B------:R-:W1:Y:S01]  /*0620*/  F2I.U64.F64.TRUNC R8, R8 ;  /* 0x0000000800087311 */ /* 0x000e62000030d800 */
[----:B0-----:R-:W-:-:S04]  /*0630*/  LEA R4, P1, R5, UR6, 0x3 ;  /* 0x0000000605047c11 */ /* 0x001fc8000f8218ff */
[----:B------:R-:W-:Y:S02]  /*0640*/  LEA.HI.X R5, R5, UR7, R0, 0x3, P1 ;  /* 0x0000000705057c11 */ /* 0x000fe400088f1c00 */
[----:B-1----:R-:W-:-:S04]  /*0650*/  IADD3 R2, P0, PT, R8, R2, RZ ;  /* 0x0000000208027210 */ /* 0x002fc80007f1e0ff */
[----:B------:R-:W-:-:S05]  /*0660*/  IADD3.X R3, PT, PT, R9, R3, R7, P0, !PT ;  /* 0x0000000309037210 */ /* 0x000fca00007fe407 */
[----:B------:R-:W-:Y:S01]  /*0670*/  STG.E.64 desc[UR4][R4.64], R2 ;  /* 0x0000000204007986 */ /* 0x000fe2000c101b04 */
[----:B------:R-:W-:Y:S05]  /*0680*/  EXIT ;  /* 0x000000000000794d */ /* 0x000fea0003800000 */
        .weak           $__internal_0_$__cuda_sm20_dsqrt_rn_f64_mediumpath_v1
        .type           $__internal_0_$__cuda_sm20_dsqrt_rn_f64_mediumpath_v1,@function
        .size           $__internal_0_$__cuda_sm20_dsqrt_rn_f64_mediumpath_v1,(.L_x_181 - $__internal_0_$__cuda_sm20_dsqrt_rn_f64_mediumpath_v1)
$__internal_0_$__cuda_sm20_dsqrt_rn_f64_mediumpath_v1:
[----:B------:R-:W-:Y:S01]  /*0690*/  ISETP.GE.U32.AND P0, PT, R6, -0x3400000, PT ;  /* 0xfcc000000600780c */ /* 0x000fe20003f06070 */
[----:B------:R-:W-:Y:S01]  /*06a0*/  BSSY.RECONVERGENT B1, `(.L_x_2) ;  /* 0x0000024000017945 */ /* 0x000fe20003800200 */
[----:B------:R-:W-:-:S11]  /*06b0*/  MOV R15, R19 ;  /* 0x00000013000f7202 */ /* 0x000fd60000000f00 */
[----:B------:R-:W-:Y:S05]  /*06c0*/  @!P0 BRA `(.L_x_3) ;  /* 0x0000000000208947 */ /* 0x000fea0003800000 */
[----:B------:R-:W-:-:S10]  /*06d0*/  DFMA.RM R10, R16, R14, R10 ;  /* 0x0000000e100a722b */ /* 0x000fd4000000400a */
[----:B------:R-:W-:-:S05]  /*06e0*/  IADD3 R6, P0, PT, R10, 0x1, RZ ;  /* 0x000000010a067810 */ /* 0x000fca0007f1e0ff */
[----:B------:R-:W-:-:S06]  /*06f0*/  IMAD.X R7, RZ, RZ, R11, P0 ;  /* 0x000000ffff077224 */ /* 0x000fcc00000e060b */
[----:B------:R-:W-:-:S08]  /*0700*/  DFMA.RP R8, -R10, R6, R8 ;  /* 0x000000060a08722b */ /* 0x000fd00000008108 */
[----:B------:R-:W-:-:S06]  /*0710*/  DSETP.GT.AND P0, PT, R8, RZ, PT ;  /* 0x000000ff0800722a */ /* 0x000fcc0003f04000 */
[----:B------:R-:W-:Y:S02]  /*0720*/  FSEL R6, R6, R10, P0 ;  /* 0x0000000a06067208 */ /* 0x000fe40000000000 */
[----:B------:R-:W-:Y:S01]  /*0730*/  FSEL R7, R7, R11, P0 ;  /* 0x0000000b07077208 */ /* 0x000fe20000000000 */
[----:B------:R-:W-:Y:S06]  /*0740*/  BRA `(.L_x_4) ;  /* 0x0000000000647947 */ /* 0x000fec0003800000 */
.L_x_3:
[----:B------:R-:W-:-:S14]  /*0750*/  DSETP.NE.AND P0, PT, R8, RZ, PT ;  /* 0x000000ff0800722a */ /* 0x000fdc0003f05000 */
[----:B------:R-:W-:Y:S05]  /*0760*/  @!P0 BRA `(.L_x_5) ;  /* 0x0000000000588947 */ /* 0x000fea0003800000 */
[----:B------:R-:W-:-:S13]  /*0770*/  ISETP.GE.AND P0, PT, R9, RZ, PT ;  /* 0x000000ff0900720c */ /* 0x000fda0003f06270 */
[----:B------:R-:W-:Y:S01]  /*0780*/  @!P0 MOV R6, 0x0 ;  /* 0x0000000000068802 */ /* 0x000fe20000000f00 */
[----:B------:R-:W-:Y:S01]  /*0790*/  @!P0 IMAD.MOV.U32 R7, RZ, RZ, -0x80000 ;  /* 0xfff80000ff078424 */ /* 0x000fe200078e00ff */
[----:B------:R-:W-:Y:S06]  /*07a0*/  @!P0 BRA `(.L_x_4) ;  /* 0x00000000004c8947 */ /* 0x000fec0003800000 */
[----:B------:R-:W-:-:S13]  /*07b0*/  ISETP.GT.AND P0, PT, R9, 0x7fefffff, PT ;  /* 0x7fefffff0900780c */ /* 0x000fda0003f04270 */
[----:B------:R-:W-:Y:S05]  /*07c0*/  @P0 BRA `(.L_x_5) ;  /* 0x0000000000400947 */ /* 0x000fea0003800000 */
[----:B------:R-:W-:Y:S01]  /*07d0*/  DMUL R8, R8, 8.11296384146066816958e+31 ;  /* 0x4690000008087828 */ /* 0x000fe20000000000 */
[----:B------:R-:W-:Y:S01]  /*07e0*/  MOV R6, RZ ;  /* 0x000000ff00067202 */ /* 0x000fe20000000f00 */
[----:B------:R-:W-:Y:S01]  /*07f0*/  IMAD.MOV.U32 R12, RZ, RZ, 0x0 ;  /* 0x00000000ff0c7424 */ /* 0x000fe200078e00ff */
[----:B------:R-:W-:-:S03]  /*0800*/  MOV R13, 0x3fd80000 ;  /* 0x3fd80000000d7802 */ /* 0x000fc60000000f00 */
[----:B------:R-:W0:Y:S02]  /*0810*/  MUFU.RSQ64H R7, R9 ;  /* 0x0000000900077308 */ /* 0x000e240000001c00 */
[----:B0-----:R-:W-:-:S08]  /*0820*/  DMUL R10, R6, R6 ;  /* 0x00000006060a7228 */ /* 0x001fd00000000000 */
[----:B------:R-:W-:-:S08]  /*0830*/  DFMA R10, R8, -R10, 1 ;  /* 0x3ff00000080a742b */ /* 0x000fd0000000080a */
[----:B------:R-:W-:Y:S02]  /*0840*/  DFMA R12, R10, R12, 0.5 ;  /* 0x3fe000000a0c742b */ /* 0x000fe4000000000c */
[----:B------:R-:W-:-:S08]  /*0850*/  DMUL R10, R6, R10 ;  /* 0x0000000a060a7228 */ /* 0x000fd00000000000 */
[----:B------:R-:W-:-:S08]  /*0860*/  DFMA R10, R12, R10, R6 ;  /* 0x0000000a0c0a722b */ /* 0x000fd00000000006 */
[----:B------:R-:W-:Y:S02]  /*0870*/  DMUL R6, R8, R10 ;  /* 0x0000000a08067228 */ /* 0x000fe40000000000 */
[----:B------:R-:W-:-:S06]  /*0880*/  VIADD R11, R11, 0xfff00000 ;  /* 0xfff000000b0b7836 */ /* 0x000fcc0000000000 */
[----:B------:R-:W-:-:S08]  /*0890*/  DFMA R12, R6, -R6, R8 ;  /* 0x80000006060c722b */ /* 0x000fd00000000008 */
[----:B------:R-:W-:-:S10]  /*08a0*/  DFMA R6, R10, R12, R6 ;  /* 0x0000000c0a06722b */ /* 0x000fd40000000006 */
[----:B------:R-:W-:Y:S01]  /*08b0*/  IADD3 R7, PT, PT, R7, -0x3500000, RZ ;  /* 0xfcb0000007077810 */ /* 0x000fe20007ffe0ff */
[----:B------:R-:W-:Y:S06]  /*08c0*/  BRA `(.L_x_4) ;  /* 0x0000000000047947 */ /* 0x000fec0003800000 */
.L_x_5:
[----:B------:R-:W-:-:S11]  /*08d0*/  DADD R6, R8, R8 ;  /* 0x0000000008067229 */ /* 0x000fd60000000008 */
.L_x_4:
[----:B------:R-:W-:Y:S05]  /*08e0*/  BSYNC.RECONVERGENT B1 ;  /* 0x0000000000017941 */ /* 0x000fea0003800200 */
.L_x_2:
[----:B------:R-:W-:Y:S01]  /*08f0*/  MOV R13, R7 ;  /* 0x00000007000d7202 */ /* 0x000fe20000000f00 */
[----:B------:R-:W-:Y:S02]  /*0900*/  HFMA2 R7, -RZ, RZ, 0, 0 ;  /* 0x00000000ff077431 */ /* 0x000fe400000001ff */
[----:B------:R-:W-:Y:S02]  /*0910*/  IMAD.MOV.U32 R12, RZ, RZ, R6 ;  /* 0x000000ffff0c7224 */ /* 0x000fe400078e0006 */
[----:B------:R-:W-:-:S04]  /*0920*/  IMAD.MOV.U32 R6, RZ, RZ, R0 ;  /* 0x000000ffff067224 */ /* 0x000fc800078e0000 */
[----:B------:R-:W-:Y:S05]  /*0930*/  RET.REL.NODEC R6 `(_Z24format_nlist_fill_a_se_aIdEvPKT_PKiS4_S4_fPyPii) ;  /* 0xfffffff406b07950 */ /* 0x000fea0003c3ffff */
.L_x_6:
[----:B------:R-:W-:-:S00]  /*0940*/  BRA `(.L_x_6) ;  /* 0xfffffffc00fc7947 */ /* 0x000fc0000383ffff */
[----:B------:R-:W-:-:S00]  /*0950*/  NOP ;  /* 0x0000000000007918 */ /* 0x000fc00000000000 */
        /* <DEDUP_REMOVED lines=10> */
.L_x_181:


//--------------------- .text._Z15BlockSortKernelIyLi256ELi16EEvPT_S1_ --------------------------
	.section	.text._Z15BlockSortKernelIyLi256ELi16EEvPT_S1_,"ax",@progbits
	.align	128
        .global         _Z15BlockSortKernelIyLi256ELi16EEvPT_S1_
        .type           _Z15BlockSortKernelIyLi256ELi16EEvPT_S1_,@function
        .size           _Z15BlockSortKernelIyLi256ELi16EEvPT_S1_,(.L_x_191 - _Z15BlockSortKernelIyLi256ELi16EEvPT_S1_)
        .other          _Z15BlockSortKernelIyLi256ELi16EEvPT_S1_,@"STO_CUDA_ENTRY STV_DEFAULT"
_Z15BlockSortKernelIyLi256ELi16EEvPT_S1_:
.text._Z15BlockSortKernelIyLi256ELi16EEvPT_S1_:
[----:B------:R-:W-:Y:S01]  /*0000*/  LDC R1, c[0x0][0x37c] ;  /* 0x0000df00ff017b82 */ /* 0x000fe20000000800 */
[----:B------:R-:W0:Y:S01]  /*0010*/  S2R R16, SR_TID.X ;  /* 0x0000000000107919 */ /* 0x000e220000002100 */
[----:B------:R-:W1:Y:S01]  /*0020*/  LDCU.64 UR4, c[0x0][0x380] ;  /* 0x00007000ff0477ac */ /* 0x000e620008000a00 */
[----:B------:R-:W2:Y:S01]  /*0030*/  S2R R2, SR_CTAID.X ;  /* 0x0000000000027919 */ /* 0x000ea20000002500 */
[----:B------:R-:W3:Y:S01]  /*0040*/  LDCU.64 UR8, c[0x0][0x358] ;  /* 0x00006b00ff0877ac */ /* 0x000ee20008000a00 */
[----:B0-----:R-:W-:-:S05]  /*0050*/  IMAD.SHL.U32 R0, R16, 0x10, RZ ;  /* 0x0000001010007824 */ /* 0x001fca00078e00ff */
[----:B------:R-:W-:Y:S01]  /*0060*/  LOP3.LUT R17, R0, 0x3e00, RZ, 0xc0, !PT ;  /* 0x00003e0000117812 */ /* 0x000fe200078ec0ff */
[----:B--2---:R-:W-:-:S03]  /*0070*/  IMAD.SHL.U32 R0, R2, 0x1000, RZ ;  /* 0x0000100002007824 */ /* 0x004fc600078e00ff */
[----:B------:R-:W-:-:S04]  /*0080*/  LOP3.LUT R3, R17, 0x1f, R16, 0xf8, !PT ;  /* 0x0000001f11037812 */ /* 0x000fc800078ef810 */
[----:B------:R-:W-:-:S04]  /*0090*/  IADD3 R3, P0, PT, R0, R3, RZ ;  /* 0x0000000300037210 */ /* 0x000fc80007f1e0ff */
[----:B------:R-:W-:Y:S02]  /*00a0*/  LEA.HI.X.SX32 R0, R0, RZ, 0x1, P0 ;  /* 0x000000ff00007211 */ /* 0x000fe400000f0eff */
[----:B-1----:R-:W-:-:S04]  /*00b0*/  LEA R18, P0, R3, UR4, 0x3 ;  /* 0x0000000403127c11 */ /* 0x002fc8000f8018ff */
[----:B------:R-:W-:-:S05]  /*00c0*/  LEA.HI.X R19, R3, UR5, R0, 0x3, P0 ;  /* 0x0000000503137c11 */ /* 0x000fca00080f1c00 */
[----:B---3--:R-:W2:Y:S04]  /*00d0*/  LDG.E.64 R20, desc[UR8][R18.64] ;  /* 0x0000000812147981 */ /* 0x008ea8000c1e1b00 */
[----:B------:R-:W3:Y:S04]  /*00e0*/  LDG.E.64 R22, desc[UR8][R18.64+0x100] ;  /* 0x0001000812167981 */ /* 0x000ee8000c1e1b00 */
[----:B------:R-:W4:Y:S04]  /*00f0*/  LDG.E.64 R24, desc[UR8][R18.64+0x200] ;  /* 0x0002000812187981 */ /* 0x000f28000c1e1b00 */
[----:B------:R-:W5:Y:S04]  /*0100*/  LDG.E.64 R26, desc[UR8][R18.64+0x300] ;  /* 0x00030008121a7981 */ /* 0x000f68000c1e1b00 */
        /* <DEDUP_REMOVED lines=11> */
[----:B------:R0:W5:Y:S01]  /*01c0*/  LDG.E.64 R6, desc[UR8][R18.64+0xf00] ;  /* 0x000f000812067981 */ /* 0x000162000c1e1b00 */
[----:B------:R-:W1:Y:S01]  /*01d0*/  S2UR UR5, SR_CgaCtaId ;  /* 0x00000000000579c3 */ /* 0x000e620000008800 */
[----:B------:R-:W-:Y:S01]  /*01e0*/  UMOV UR4, 0x400 ;  /* 0x0000040000047882 */ /* 0x000fe20000000000 */
[----:B------:R-:W0:Y:S01]  /*01f0*/  S2R R0, SR_LANEID ;  /* 0x0000000000007919 */ /* 0x000e220000000000 */
[----:B-1----:R-:W-:Y:S01]  /*0200*/  ULEA UR4, UR5, UR4, 0x18 ;  /* 0x0000000405047291 */ /* 0x002fe2000f8ec0ff */
[----:B0-----:R-:W-:-:S04]  /*0210*/  IMAD.IADD R17, R17, 0x1, R0 ;  /* 0x0000000111117824 */ /* 0x001fc800078e0200 */
[C---:B------:R-:W-:Y:S01]  /*0220*/  VIADD R40, R17.reuse, 0x20 ;  /* 0x0000002011287836 */ /* 0x040fe20000000000 */
[CC--:B------:R-:W-:Y:S01]  /*0230*/  LEA.HI.SX32 R38, R17.reuse, R17.reuse, 0x1b ;  /* 0x0000001111267211 */ /* 0x0c0fe200078fdaff */
[C---:B------:R-:W-:Y:S02]  /*0240*/  VIADD R42, R17.reuse, 0x40 ;  /* 0x00000040112a7836 */ /* 0x040fe40000000000 */
[C---:B------:R-:W-:Y:S01]  /*0250*/  VIADD R44, R17.reuse, 0x60 ;  /* 0x00000060112c7836 */ /* 0x040fe20000000000 */
[-C--:B------:R-:W-:Y:S01]  /*0260*/  LEA.HI.SX32 R40, R40, R17.reuse, 0x1b ;  /* 0x0000001128287211 */ /* 0x080fe200078fdaff */
[C---:B------:R-:W-:Y:S01]  /*0270*/  VIADD R18, R17.reuse, 0x80 ;  /* 0x0000008011127836 */ /* 0x040fe20000000000 */
[-C--:B------:R-:W-:Y:S02]  /*0280*/  LEA.HI.SX32 R42, R42, R17.reuse, 0x1b ;  /* 0x000000112a2a7211 */ /* 0x080fe400078fdaff */
[----:B------:R-:W-:Y:S01]  /*0290*/  LEA R19, R38, UR4, 0x3 ;  /* 0x0000000426137c11 */ /* 0x000fe2000f8e18ff */
[----:B------:R-:W-:Y:S01]  /*02a0*/  VIADD R38, R17, 0xa0 ;  /* 0x000000a011267836 */ /* 0x000fe20000000000 */
[----:B------:R-:W-:-:S02]  /*02b0*/  LEA.HI.SX32 R44, R44, R17, 0x1b ;  /* 0x000000112c2c7211 */ /* 0x000fc400078fdaff */
[-C--:B------:R-:W-:Y:S02]  /*02c0*/  LEA.HI.SX32 R18, R18, R17.reuse, 0x1b ;  /* 0x0000001112127211 */ /* 0x080fe400078fdaff */
[----:B------:R-:W-:Y:S01]  /*02d0*/  LEA R39, R40, UR4, 0x3 ;  /* 0x0000000428277c11 */ /* 0x000fe2000f8e18ff */
[C---:B------:R-:W-:Y:S01]  /*02e0*/  VIADD R40, R17.reuse, 0xc0 ;  /* 0x000000c011287836 */ /* 0x040fe20000000000 */
[----:B------:R-:W-:Y:S01]  /*02f0*/  LEA R41, R42, UR4, 0x3 ;  /* 0x000000042a297c11 */ /* 0x000fe2000f8e18ff */
[C---:B------:R-:W-:Y:S01]  /*0300*/  VIADD R42, R17.reuse, 0xe0 ;  /* 0x000000e0112a7836 */ /* 0x040fe20000000000 */
[----:B------:R-:W-:Y:S01]  /*0310*/  LEA R43, R44, UR4, 0x3 ;  /* 0x000000042c2b7c11 */ /* 0x000fe2000f8e18ff */
[----:B------:R-:W-:Y:S01]  /*0320*/  VIADD R44, R17, 0x100 ;  /* 0x00000100112c7836 */ /* 0x000fe20000000000 */
[-C--:B------:R-:W-:Y:S02]  /*0330*/  LEA.HI.SX32 R38, R38, R17.reuse, 0x1b ;  /* 0x0000001126267211 */ /* 0x080fe400078fdaff */
[----:B------:R-:W-:-:S02]  /*0340*/  LEA.HI.SX32 R40, R40, R17, 0x1b ;  /* 0x0000001128287211 */ /* 0x000fc400078fdaff */
[-C--:B------:R-:W-:Y:S02]  /*0350*/  LEA.HI.SX32 R42, R42, R17.reuse, 0x1b ;  /* 0x000000112a2a7211 */ /* 0x080fe400078fdaff */
[----:B------:R-:W-:Y:S01]  /*0360*/  LEA.HI.SX32 R44, R44, R17, 0x1b ;  /* 0x000000112c2c7211 */ /* 0x000fe200078fdaff */
[----:B--2---:R0:W-:Y:S04]  /*0370*/  STS.64 [R19], R20 ;  /* 0x0000001413007388 */ /* 0x0041e80000000a00 */
[----:B---3--:R1:W-:Y:S04]  /*0380*/  STS.64 [R39+0x100], R22 ;  /* 0x0001001627007388 */ /* 0x0083e80000000a00 */
[----:B----4-:R2:W-:Y:S01]  /*0390*/  STS.64 [R41+0x200], R24 ;  /* 0x0002001829007388 */ /* 0x0105e20000000a00 */
[----:B0-----:R-:W-:-:S03]  /*03a0*/  LEA R19, R18, UR4, 0x3 ;  /* 0x0000000412137c11 */ /* 0x001fc6000f8e18ff */
[----:B-----5:R0:W-:Y:S01]  /*03b0*/  STS.64 [R43+0x300], R26 ;  /* 0x0003001a2b007388 */ /* 0x0201e20000000a00 */
[C---:B------:R-:W-:Y:S01]  /*03c0*/  VIADD R18, R17.reuse, 0x120 ;  /* 0x0000012011127836 */ /* 0x040fe20000000000 */
[----:B------:R-:W-:Y:S01]  /*03d0*/  LEA R21, R38, UR4, 0x3 ;  /* 0x0000000426157c11 */ /* 0x000fe2000f8e18ff */
[C---:B------:R-:W-:Y:S01]  /*03e0*/  VIADD R20, R17.reuse, 0x140 ;  /* 0x0000014011147836 */ /* 0x040fe20000000000 */
[----:B------:R3:W-:Y:S01]  /*03f0*/  STS.64 [R19+0x400], R28 ;  /* 0x0004001c13007388 */ /* 0x0007e20000000a00 */
[C---:B-1----:R-:W-:Y:S01]  /*0400*/  VIADD R22, R17.reuse, 0x160 ;  /* 0x0000016011167836 */ /* 0x042fe20000000000 */
[----:B------:R-:W-:Y:S01]  /*0410*/  LEA R23, R40, UR4, 0x3 ;  /* 0x0000000428177c11 */ /* 0x000fe2000f8e18ff */
[C---:B--2---:R-:W-:Y:S01]  /*0420*/  VIADD R24, R17.reuse, 0x180 ;  /* 0x0000018011187836 */ /* 0x044fe20000000000 */
[-C--:B------:R-:W-:Y:S01]  /*0430*/  LEA.HI.SX32 R18, R18, R17.reuse, 0x1b ;  /* 0x0000001112127211 */ /* 0x080fe200078fdaff */
[C---:B------:R-:W-:Y:S01]  /*0440*/  VIADD R38, R17.reuse, 0x1c0 ;  /* 0x000001c011267836 */ /* 0x040fe20000000000 */
[----:B------:R-:W-:Y:S01]  /*0450*/  LEA R25, R42, UR4, 0x3 ;  /* 0x000000042a197c11 */ /* 0x000fe2000f8e18ff */
[----:B------:R1:W-:Y:S01]  /*0460*/  STS.64 [R21+0x500], R30 ;  /* 0x0005001e15007388 */ /* 0x0003e20000000a00 */
[----:B0-----:R-:W-:Y:S01]  /*0470*/  VIADD R26, R17, 0x1a0 ;  /* 0x000001a0111a7836 */ /* 0x001fe20000000000 */
[----:B------:R-:W-:-:S02]  /*0480*/  LEA.HI.SX32 R20, R20, R17, 0x1b ;  /* 0x0000001114147211 */ /* 0x000fc400078fdaff */
[-C--:B------:R-:W-:Y:S01]  /*0490*/  LEA.HI.SX32 R22, R22, R17.reuse, 0x1b ;  /* 0x0000001116167211 */ /* 0x080fe200078fdaff */
[----:B---3--:R-:W-:Y:S01]  /*04a0*/  VIADD R28, R17, 0x1e0 ;  /* 0x000001e0111c7836 */ /* 0x008fe20000000000 */
[-C--:B------:R-:W-:Y:S01]  /*04b0*/  LEA.HI.SX32 R24, R24, R17.reuse, 0x1b ;  /* 0x0000001118187211 */ /* 0x080fe200078fdaff */
[----:B------:R0:W-:Y:S01]  /*04c0*/  STS.64 [R23+0x600], R32 ;  /* 0x0006002017007388 */ /* 0x0001e20000000a00 */
[-C--:B------:R-:W-:Y:S02]  /*04d0*/  LEA.HI.SX32 R26, R26, R17.reuse, 0x1b ;  /* 0x000000111a1a7211 */ /* 0x080fe400078fdaff */
[-C--:B------:R-:W-:Y:S01]  /*04e0*/  LEA.HI.SX32 R38, R38, R17.reuse, 0x1b ;  /* 0x0000001126267211 */ /* 0x080fe200078fdaff */
[----:B------:R2:W-:Y:S01]  /*04f0*/  STS.64 [R25+0x700], R34 ;  /* 0x0007002219007388 */ /* 0x0005e20000000a00 */
[----:B------:R-:W-:Y:S01]  /*0500*/  LEA.HI.SX32 R28, R28, R17, 0x1b ;  /* 0x000000111c1c7211 */ /* 0x000fe200078fdaff */
[----:B------:R-:W-:Y:S01]  /*0510*/  IMAD R17, R0, 0xf, R17 ;  /* 0x0000000f00117824 */ /* 0x000fe200078e0211 */
[----:B------:R-:W-:-:S02]  /*0520*/  LEA R27, R44, UR4, 0x3 ;  /* 0x000000042c1b7c11 */ /* 0x000fc4000f8e18ff */
[----:B------:R-:W-:Y:S01]  /*0530*/  LEA R19, R18, UR4, 0x3 ;  /* 0x0000000412137c11 */ /* 0x000fe2000f8e18ff */
[C---:B------:R-:W-:Y:S01]  /*0540*/  VIADD R18, R17.reuse, 0x1 ;  /* 0x0000000111127836 */ /* 0x040fe20000000000 */
[----:B-1----:R-:W-:Y:S01]  /*0550*/  LEA R21, R20, UR4, 0x3 ;  /* 0x0000000414157c11 */ /* 0x002fe2000f8e18ff */
[C---:B------:R-:W-:Y:S01]  /*0560*/  VIADD R20, R17.reuse, 0x2 ;  /* 0x0000000211147836 */ /* 0x040fe20000000000 */
[----:B------:R1:W-:Y:S01]  /*0570*/  STS.64 [R27+0x800], R36 ;  /* 0x000800241b007388 */ /* 0x0003e20000000a00 */
[----:B0-----:R-:W-:Y:S01]  /*0580*/  LEA R23, R22, UR4, 0x3 ;  /* 0x0000000416177c11 */ /* 0x001fe2000f8e18ff */
[C---:B------:R-:W-:Y:S01]  /*0590*/  VIADD R32, R17.reuse, 0x6 ;  /* 0x0000000611207836 */ /* 0x040fe20000000000 */
[----:B--2---:R-:W-:Y:S01]  /*05a0*/  LEA R25, R24, UR4, 0x3 ;  /* 0x0000000418197c11 */ /* 0x004fe2000f8e18ff */
[C---:B------:R-:W-:Y:S01]  /*05b0*/  VIADD R24, R17.reuse, 0x4 ;  /* 0x0000000411187836 */ /* 0x040fe20000000000 */
[----:B------:R0:W-:Y:S01]  /*05c0*/  STS.64 [R19+0x900], R14 ;  /* 0x0009000e13007388 */ /* 0x0001e20000000a00 */
[C---:B------:R-:W-:Y:S01]  /*05d0*/  VIADD R22, R17.reuse, 0x3 ;  /* 0x0000000311167836 */ /* 0x040fe20000000000 */
[-C--:B------:R-:W-:Y:S01]  /*05e0*/  LEA.HI.SX32 R20, R20, R17.reuse, 0x1b ;  /* 0x0000001114147211 */ /* 0x080fe200078fdaff */
[C---:B------:R-:W-:Y:S01]  /*05f0*/  VIADD R34, R17.reuse, 0x7 ;  /* 0x0000000711227836 */ /* 0x040fe20000000000 */
[----:B------:R2:W-:Y:S01]  /*0600*/  STS.64 [R21+0xa00], R12 ;  /* 0x000a000c15007388 */ /* 0x0005e20000000a00 */
[C---:B------:R-:W-:Y:S01]  /*0610*/  VIADD R30, R17.reuse, 0x5 ;  /* 0x00000005111e7836 */ /* 0x040fe20000000000 */
[-C--:B------:R-:W-:Y:S01]  /*0620*/  LEA.HI.SX32 R24, R24, R17.reuse, 0x1b ;  /* 0x0000001118187211 */ /* 0x080fe200078fdaff */
[C---:B-1----:R-:W-:Y:S01]  /*0630*/  VIADD R36, R17.reuse, 0xa ;  /* 0x0000000a11247836 */ /* 0x042fe20000000000 */
[----:B------:R-:W-:Y:S01]  /*0640*/  STS.64 [R23+0xb00], R10 ;  /* 0x000b000a17007388 */ /* 0x000fe20000000a00 */
[C---:B------:R-:W-:Y:S01]  /*0650*/  VIADD R40, R17.reuse, 0xb ;  /* 0x0000000b11287836 */ /* 0x040fe20000000000 */
[-C--:B------:R-:W-:Y:S01]  /*0660*/  LEA.HI.SX32 R18, R18, R17.reuse, 0x1b ;  /* 0x0000001112127211 */ /* 0x080fe200078fdaff */
[C---:B------:R-:W-:Y:S01]  /*0670*/  VIADD R42, R17.reuse, 0xc ;  /* 0x0000000c112a7836 */ /* 0x040fe20000000000 */
[----:B------:R1:W-:Y:S01]  /*0680*/  STS.64 [R25+0xc00], R8 ;  /* 0x000c000819007388 */ /* 0x0003e20000000a00 */
[C---:B0-----:R-:W-:Y:S01]  /*0690*/  VIADD R14, R17.reuse, 0x8 ;  /* 0x00000008110e7836 */ /* 0x041fe20000000000 */
[-C--:B------:R-:W-:Y:S01]  /*06a0*/  LEA.HI.SX32 R32, R32, R17.reuse, 0x1b ;  /* 0x0000001120207211 */ /* 0x080fe200078fdaff */
[C---:B------:R-:W-:Y:S01]  /*06b0*/  VIADD R44, R17.reuse, 0xd ;  /* 0x0000000d112c7836 */ /* 0x040fe20000000000 */
[-C--:B------:R-:W-:Y:S01]  /*06c0*/  LEA.HI.SX32 R22, R22, R17.reuse, 0x1b ;  /* 0x0000001116167211 */ /* 0x080fe200078fdaff */
[C---:B--2---:R-:W-:Y:S01]  /*06d0*/  VIADD R12, R17.reuse, 0x9 ;  /* 0x00000009110c7836 */ /* 0x044fe20000000000 */
[-C--:B------:R-:W-:Y:S01]  /*06e0*/  LEA.HI.SX32 R34, R34, R17.reuse, 0x1b ;  /* 0x0000001122227211 */ /* 0x080fe200078fdaff */
[C---:B------:R-:W-:Y:S01]  /*06f0*/  VIADD R46, R17.reuse, 0xe ;  /* 0x0000000e112e7836 */ /* 0x040fe20000000000 */
[-C--:B------:R-:W-:Y:S01]  /*0700*/  LEA.HI.SX32 R36, R36, R17.reuse, 0x1b ;  /* 0x0000001124247211 */ /* 0x080fe200078fdaff */
[----:B------:R-:W-:Y:S01]  /*0710*/  VIADD R48, R17, 0xf ;  /* 0x0000000f11307836 */ /* 0x000fe20000000000 */
[----:B------:R-:W-:-:S02]  /*0720*/  LEA.HI.SX32 R30, R30, R17, 0x1b ;  /* 0x000000111e1e7211 */ /* 0x000fc400078fdaff */
[-C--:B-1----:R-:W-:Y:S02]  /*0730*/  LEA.HI.SX32 R8, R14, R17.reuse, 0x1b ;  /* 0x000000110e087211 */ /* 0x082fe400078fdaff */
[-C--:B------:R-:W-:Y:S02]  /*0740*/  LEA.HI.SX32 R10, R12, R17.reuse, 0x1b ;  /* 0x000000110c0a7211 */ /* 0x080fe400078fdaff */
[-C--:B------:R-:W-:Y:S02]  /*0750*/  LEA.HI.SX32 R40, R40, R17.reuse, 0x1b ;  /* 0x0000001128287211 */ /* 0x080fe400078fdaff */
[-C--:B------:R-:W-:Y:S02]  /*0760*/  LEA.HI.SX32 R42, R42, R17.reuse, 0x1b ;  /* 0x000000112a2a7211 */ /* 0x080fe400078fdaff */
[-C--:B------:R-:W-:Y:S02]  /*0770*/  LEA.HI.SX32 R44, R44, R17.reuse, 0x1b ;  /* 0x000000112c2c7211 */ /* 0x080fe400078fdaff */
[----:B------:R-:W-:-:S02]  /*0780*/  LEA.HI.SX32 R46, R46, R17, 0x1b ;  /* 0x000000112e2e7211 */ /* 0x000fc400078fdaff */
[-C--:B------:R-:W-:Y:S02]  /*0790*/  LEA.HI.SX32 R48, R48, R17.reuse, 0x1b ;  /* 0x0000001130307211 */ /* 0x080fe400078fdaff */
[----:B------:R-:W-:Y:S02]  /*07a0*/  LEA R14, R20, UR4, 0x3 ;  /* 0x00000004140e7c11 */ /* 0x000fe4000f8e18ff */
[----:B------:R-:W-:Y:S02]  /*07b0*/  LEA R9, R26, UR4, 0x3 ;  /* 0x000000041a097c11 */ /* 0x000fe4000f8e18ff */
[----:B------:R-:W-:Y:S02]  /*07c0*/  LEA.HI.SX32 R17, R17, R17, 0x1b ;  /* 0x0000001111117211 */ /* 0x000fe400078fdaff */
[----:B------:R-:W-:Y:S01]  /*07d0*/  LEA R20, R24, UR4, 0x3 ;  /* 0x0000000418147c11 */ /* 0x000fe2000f8e18ff */
[----:B------:R-:W-:Y:S01]  /*07e0*/  STS.64 [R9+0xd00], R2 ;  /* 0x000d000209007388 */ /* 0x000fe20000000a00 */
[----:B------:R-:W-:-:S02]  /*07f0*/  LEA R11, R38, UR4, 0x3 ;  /* 0x00000004260b7c11 */ /* 0x000fc4000f8e18ff */
[----:B------:R-:W-:Y:S02]  /*0800*/  LEA R12, R18, UR4, 0x3 ;  /* 0x00000004120c7c11 */ /* 0x000fe4000f8e18ff */
[----:B------:R-:W-:Y:S01]  /*0810*/  LEA R24, R32, UR4, 0x3 ;  /* 0x0000000420187c11 */ /* 0x000fe2000f8e18ff */
[----:B------:R0:W-:Y:S01]  /*0820*/  STS.64 [R11+0xe00], R4 ;  /* 0x000e00040b007388 */ /* 0x0001e20000000a00 */
[----:B------:R-:W-:Y:S02]  /*0830*/  LEA R13, R28, UR4, 0x3 ;  /* 0x000000041c0d7c11 */ /* 0x000fe4000f8e18ff */
[----:B------:R-:W-:Y:S02]  /*0840*/  LEA R18, R22, UR4, 0x3 ;  /* 0x0000000416127c11 */ /* 0x000fe4000f8e18ff */
[----:B------:R-:W-:Y:S01]  /*0850*/  LEA R26, R34, UR4, 0x3 ;  /* 0x00000004221a7c11 */ /* 0x000fe2000f8e18ff */
[----:B------:R1:W-:Y:S01]  /*0860*/  STS.64 [R13+0xf00], R6 ;  /* 0x000f00060d007388 */ /* 0x0003e20000000a00 */
[----:B------:R-:W-:Y:S01]  /*0870*/  LEA R32, R36, UR4, 0x3 ;  /* 0x0000000424207c11 */ /* 0x000fe2000f8e18ff */
[----:B------:R-:W-:Y:S01]  /*0880*/  NOP ;  /* 0x0000000000007918 */ /* 0x000fe20000000000 */
[----:B------:R-:W-:Y:S01]  /*0890*/  LEA R22, R30, UR4, 0x3 ;  /* 0x000000041e167c11 */ /* 0x000fe2000f8e18ff */
[----:B------:R-:W2:Y:S01]  /*08a0*/  LDS.64 R12, [R12+0x8] ;  /* 0x000008000c0c7984 */ /* 0x000ea20000000a00 */
[----:B------:R-:W-:-:S02]  /*08b0*/  LEA R34, R40, UR4, 0x3 ;  /* 0x0000000428227c11 */ /* 0x000fc4000f8e18ff */
[----:B------:R-:W-:Y:S01]  /*08c0*/  LEA R36, R42, UR4, 0x3 ;  /* 0x000000042a247c11 */ /* 0x000fe2000f8e18ff */
[----:B------:R-:W3:Y:S01]  /*08d0*/  LDS.64 R14, [R14+0x10] ;  /* 0x000010000e0e7984 */ /* 0x000ee20000000a00 */
[----:B------:R-:W-:Y:S02]  /*08e0*/  LEA R17, R17, UR4, 0x3 ;  /* 0x0000000411117c11 */ /* 0x000fe4000f8e18ff */
[----:B------:R-:W-:Y:S01]  /*08f0*/  LEA R8, R8, UR4, 0x3 ;  /* 0x0000000408087c11 */ /* 0x000fe2000f8e18ff */
[----:B------:R-:W4:Y:S01]  /*0900*/  LDS.64 R18, [R18+0x18] ;  /* 0x0000180012127984 */ /* 0x000f220000000a00 */
[----:B------:R-:W-:Y:S02]  /*0910*/  LEA R10, R10, UR4, 0x3 ;  /* 0x000000040a0a7c11 */ /* 0x000fe4000f8e18ff */
[----:B------:R-:W-:Y:S01]  /*0920*/  LEA R44, R44, UR4, 0x3 ;  /* 0x000000042c2c7c11 */ /* 0x000fe2000f8e18ff */
[----:B------:R1:W1:Y:S01]  /*0930*/  LDS.64 R2, [R17] ;  /* 0x0000000011027984 */ /* 0x0002620000000a00 */
[----:B------:R-:W-:-:S02]  /*0940*/  LEA R46, R46, UR4, 0x3 ;  /* 0x000000042e2e7c11 */ /* 0x000fc4000f8e18ff */
[----:B------:R-:W-:Y:S01]  /*0950*/  LEA R48, R48, UR4, 0x3 ;  /* 0x0000000430307c11 */ /* 0x000fe2000f8e18ff */
[----:B------:R-:W1:Y:S01]  /*0960*/  LDS.64 R20, [R20+0x20] ;  /* 0x0000200014147984 */ /* 0x000e620000000a00 */
[C---:B0-----:R-:W-:Y:S01]  /*0970*/  LEA R5, R16.reuse, UR4, 0x2 ;  /* 0x0000000410057c11 */ /* 0x041fe2000f8e10ff */
[----:B------:R-:W-:Y:S02]  /*0980*/  UMOV UR4, URZ ;  /* 0x000000ff00047c82 */ /* 0x000fe40008000000 */
[----:B------:R-:W0:Y:S02]  /*0990*/  LDS.64 R22, [R22+0x28] ;  /* 0x0000280016167984 */ /* 0x000e240000000a00 */
[----:B------:R-:W-:Y:S02]  /*09a0*/  IMAD R4, R16, 0x20, R5 ;  /* 0x0000002010047824 */ /* 0x000fe400078e0205 */
[----:B------:R-:W0:Y:S04]  /*09b0*/  LDS.64 R24, [R24+0x30] ;  /* 0x0000300018187984 */ /* 0x000e280000000a00 */
[----:B------:R-:W0:Y:S04]  /*09c0*/  LDS.64 R26, [R26+0x38] ;  /* 0x000038001a1a7984 */ /* 0x000e280000000a00 */
[----:B------:R0:W0:Y:S04]  /*09d0*/  LDS.64 R28, [R8+0x40] ;  /* 0x00004000081c7984 */ /* 0x0000280000000a00 */
[----:B------:R0:W0:Y:S04]  /*09e0*/  LDS.64 R30, [R10+0x48] ;  /* 0x000048000a1e7984 */ /* 0x0000280000000a00 */
[----:B------:R-:W0:Y:S04]  /*09f0*/  LDS.64 R32, [R32+0x50] ;  /* 0x0000500020207984 */ /* 0x000e280000000a00 */
[----:B------:R-:W0:Y:S04]  /*0a00*/  LDS.64 R34, [R34+0x58] ;  /* 0x0000580022227984 */ /* 0x000e280000000a00 */
[----:B------:R-:W0:Y:S04]  /*0a10*/  LDS.64 R36, [R36+0x60] ;  /* 0x0000600024247984 */ /* 0x000e280000000a00 */
[----:B------:R0:W0:Y:S04]  /*0a20*/  LDS.64 R38, [R44+0x68] ;  /* 0x000068002c267984 */ /* 0x0000280000000a00 */
[----:B------:R0:W0:Y:S04]  /*0a30*/  LDS.64 R40, [R46+0x70] ;  /* 0x000070002e287984 */ /* 0x0000280000000a00 */
[----:B------:R0:W0:Y:S01]  /*0a40*/  LDS.64 R42, [R48+0x78] ;  /* 0x00007800302a7984 */ /* 0x0000220000000a00 */
[----:B-1234-:R-:W-:Y:S06]  /*0a50*/  BAR.SYNC.DEFER_BLOCKING 0x0 ;  /* 0x0000000000007b1d */ /* 0x01efec0000010000 */
.L_x_8:
[----:B----4-:R-:W-:Y:S01]  /*0a60*/  SHF.R.U64 R6, R2, UR4, R3 ;  /* 0x0000000402067c19 */ /* 0x010fe20008001203 */
[----:B------:R-:W-:Y:S01]  /*0a70*/  STS [R5], RZ ;  /* 0x000000ff05007388 */ /* 0x000fe20000000800 */
[----:B------:R-:W1:Y:S01]  /*0a80*/  S2UR UR6, SR_CgaCtaId ;  /* 0x00000000000679c3 */ /* 0x000e620000008800 */
[----:B------:R-:W-:Y:S01]  /*0a90*/  ISETP.NE.AND P1, PT, R0, 0x1f, PT ;  /* 0x0000001f0000780c */ /* 0x000fe20003f25270 */
[----:B------:R-:W-:Y:S01]  /*0aa0*/  UMOV UR5, 0x400 ;  /* 0x0000040000057882 */ /* 0x000fe20000000000 */
[----:B------:R-:W-:Y:S01]  /*0ab0*/  LOP3.LUT R6, R6, 0xf, RZ, 0xc0, !PT ;  /* 0x0000000f06067812 */ /* 0x000fe200078ec0ff */
[----:B------:R-:W-:Y:S01]  /*0ac0*/  STS [R5+0x400], RZ ;  /* 0x000400ff05007388 */ /* 0x000fe20000000800 */
[----:B------:R-:W-:-:S03]  /*0ad0*/  UISETP.GE.U32.AND UP0, UPT, UR4, 0x3c, UPT ;  /* 0x0000003c0400788c */ /* 0x000fc6000bf06070 */
[----:B------:R-:W-:Y:S01]  /*0ae0*/  IMAD.SHL.U32 R7, R6, 0x400, RZ ;  /* 0x0000040006077824 */ /* 0x000fe200078e00ff */
[----:B------:R-:W-:Y:S01]  /*0af0*/  SHF.R.U32.HI R6, RZ, 0x2, R6 ;  /* 0x00000002ff067819 */ /* 0x000fe20000011606 */
[----:B------:R-:W-:Y:S03]  /*0b00*/  STS [R5+0x800], RZ ;  /* 0x000800ff05007388 */ /* 0x000fe60000000800 */
[----:B0-----:R-:W-:Y:S01]  /*0b10*/  LOP3.LUT R44, R7, 0x1c00, RZ, 0xc0, !PT ;  /* 0x00001c00072c7812 */ /* 0x001fe200078ec0ff */
[----:B------:R-:W-:Y:S01]  /*0b20*/  STS [R5+0xc00], RZ ;  /* 0x000c00ff05007388 */ /* 0x000fe20000000800 */
[----:B------:R-:W-:-:S03]  /*0b30*/  LOP3.LUT R6, R6, 0x3ffffffe, RZ, 0xc0, !PT ;  /* 0x3ffffffe06067812 */ /* 0x000fc600078ec0ff */
[----:B------:R-:W-:Y:S01]  /*0b40*/  STS [R5+0x1000], RZ ;  /* 0x001000ff05007388 */ /* 0x000fe20000000800 */
[----:B------:R-:W-:Y:S02]  /*0b50*/  IADD3 R44, PT, PT, R6, R5, R44 ;  /* 0x00000005062c7210 */ /* 0x000fe40007ffe02c */
[----:B------:R-:W-:Y:S01]  /*0b60*/  SHF.R.U64 R6, R12, UR4, R13 ;  /* 0x000000040c067c19 */ /* 0x000fe2000800120d */
[----:B------:R-:W-:Y:S01]  /*0b70*/  STS [R5+0x1400], RZ ;  /* 0x001400ff05007388 */ /* 0x000fe20000000800 */
[----:B-1----:R-:W-:Y:S02]  /*0b80*/  ULEA UR5, UR6, UR5, 0x18 ;  /* 0x0000000506057291 */ /* 0x002fe4000f8ec0ff */
[----:B------:R-:W-:Y:S01]  /*0b90*/  LOP3.LUT R6, R6, 0xf, RZ, 0xc0, !PT ;  /* 0x0000000f06067812 */ /* 0x000fe200078ec0ff */
[----:B------:R-:W-:Y:S03]  /*0ba0*/  STS [R5+0x1800], RZ ;  /* 0x001800ff05007388 */ /* 0x000fe60000000800 */
[----:B------:R-:W-:Y:S01]  /*0bb0*/  SHF.R.U32.HI R8, RZ, 0x2, R6 ;  /* 0x00000002ff087819 */ /* 0x000fe20000011606 */
[----:B------:R-:W-:Y:S01]  /*0bc0*/  STS [R5+0x1c00], RZ ;  /* 0x001c00ff05007388 */ /* 0x000fe20000000800 */
[----:B------:R-:W-:-:S02]  /*0bd0*/  IMAD.SHL.U32 R7, R6, 0x400, RZ ;  /* 0x0000040006077824 */ /* 0x000fc400078e00ff */
[----:B------:R-:W-:Y:S01]  /*0be0*/  LOP3.LUT R8, R8, 0x3ffffffe, RZ, 0xc0, !PT ;  /* 0x3ffffffe08087812 */ /* 0x000fe200078ec0ff */
[----:B------:R-:W-:Y:S02]  /*0bf0*/  STS [R5+0x2000], RZ ;  /* 0x002000ff05007388 */ /* 0x000fe40000000800 */
[----:B------:R-:W-:Y:S02]  /*0c00*/  LOP3.LUT R6, R7, 0x1c00, RZ, 0xc0, !PT ;  /* 0x00001c0007067812 */ /* 0x000fe400078ec0ff */
[----:B------:R-:W0:Y:S02]  /*0c10*/  LDS.U16 R16, [R44] ;  /* 0x000000002c107984 */ /* 0x000e240000000400 */
[----:B------:R-:W-:Y:S02]  /*0c20*/  IADD3 R45, PT, PT, R8, R5, R6 ;  /* 0x00000005082d7210 */ /* 0x000fe40007ffe006 */
[----:B------:R-:W-:-:S04]  /*0c30*/  SHF.R.U64 R6, R14, UR4, R15 ;  /* 0x000000040e067c19 */ /* 0x000fc8000800120f */
[----:B------:R-:W-:-:S05]  /*0c40*/  LOP3.LUT R6, R6, 0xf, RZ, 0xc0, !PT ;  /* 0x0000000f06067812 */ /* 0x000fca00078ec0ff */
[----:B------:R-:W-:Y:S01]  /*0c50*/  IMAD.SHL.U32 R8, R6, 0x400, RZ ;  /* 0x0000040006087824 */ /* 0x000fe200078e00ff */
[----:B------:R-:W-:-:S04]  /*0c60*/  SHF.R.U32.HI R6, RZ, 0x2, R6 ;  /* 0x00000002ff067819 */ /* 0x000fc80000011606 */
[----:B------:R-:W-:Y:S02]  /*0c70*/  LOP3.LUT R8, R8, 0x1c00, RZ, 0xc0, !PT ;  /* 0x00001c0008087812 */ /* 0x000fe400078ec0ff */
[----:B------:R-:W-:-:S04]  /*0c80*/  LOP3.LUT R47, R6, 0x3ffffffe, RZ, 0xc0, !PT ;  /* 0x3ffffffe062f7812 */ /* 0x000fc800078ec0ff */
[----:B------:R-:W-:Y:S01]  /*0c90*/  IADD3 R47, PT, PT, R47, R5, R8 ;  /* 0x000000052f2f7210 */ /* 0x000fe20007ffe008 */
[----:B0-----:R-:W-:-:S05]  /*0ca0*/  VIADD R7, R16, 0x1 ;  /* 0x0000000110077836 */ /* 0x001fca0000000000 */
[----:B------:R0:W-:Y:S04]  /*0cb0*/  STS.U16 [R44], R7 ;  /* 0x000000072c007388 */ /* 0x0001e80000000400 */
[----:B------:R-:W1:Y:S01]  /*0cc0*/  LDS.U16 R46, [R45] ;  /* 0x000000002d2e7984 */ /* 0x000e620000000400 */
[----:B0-----:R-:W-:-:S04]  /*0cd0*/  SHF.R.U64 R7, R18, UR4, R19 ;  /* 0x0000000412077c19 */ /* 0x001fc80008001213 */
[----:B------:R-:W-:-:S05]  /*0ce0*/  LOP3.LUT R7, R7, 0xf, RZ, 0xc0, !PT ;  /* 0x0000000f07077812 */ /* 0x000fca00078ec0ff */
[----:B------:R-:W-:Y:S01]  /*0cf0*/  IMAD.SHL.U32 R8, R7, 0x400, RZ ;  /* 0x0000040007087824 */ /* 0x000fe200078e00ff */
[----:B------:R-:W-:-:S04]  /*0d00*/  SHF.R.U32.HI R7, RZ, 0x2, R7 ;  /* 0x00000002ff077819 */ /* 0x000fc80000011607 */
[----:B------:R-:W-:Y:S02]  /*0d10*/  LOP3.LUT R10, R8, 0x1c00, RZ, 0xc0, !PT ;  /* 0x00001c00080a7812 */ /* 0x000fe400078ec0ff */
[----:B------:R-:W-:-:S04]  /*0d20*/  LOP3.LUT R7, R7, 0x3ffffffe, RZ, 0xc0, !PT ;  /* 0x3ffffffe07077812 */ /* 0x000fc800078ec0ff */
[----:B------:R-:W-:Y:S01]  /*0d30*/  IADD3 R49, PT, PT, R7, R5, R10 ;  /* 0x0000000507317210 */ /* 0x000fe20007ffe00a */
[----:B-1----:R-:W-:-:S05]  /*0d40*/  VIADD R6, R46, 0x1 ;  /* 0x000000012e067836 */ /* 0x002fca0000000000 */
[----:B------:R0:W-:Y:S04]  /*0d50*/  STS.U16 [R45], R6 ;  /* 0x000000062d007388 */ /* 0x0001e80000000400 */
[----:B------:R-:W1:Y:S01]  /*0d60*/  LDS.U16 R48, [R47] ;  /* 0x000000002f307984 */ /* 0x000e620000000400 */
[----:B0-----:R-:W-:-:S04]  /*0d70*/  SHF.R.U64 R6, R20, UR4, R21 ;  /* 0x0000000414067c19 */ /* 0x001fc80008001215 */
[----:B------:R-:W-:-:S05]  /*0d80*/  LOP3.LUT R6, R6, 0xf, RZ, 0xc0, !PT ;  /* 0x0000000f06067812 */ /* 0x000fca00078ec0ff */
[----:B------:R-:W-:Y:S01]  /*0d90*/  IMAD.SHL.U32 R7, R6, 0x400, RZ ;  /* 0x0000040006077824 */ /* 0x000fe200078e00ff */
[----:B------:R-:W-:-:S04]  /*0da0*/  SHF.R.U32.HI R6, RZ, 0x2, R6 ;  /* 0x00000002ff067819 */ /* 0x000fc80000011606 */
[----:B------:R-:W-:Y:S02]  /*0db0*/  LOP3.LUT R10, R7, 0x1c00, RZ, 0xc0, !PT ;  /* 0x00001c00070a7812 */ /* 0x000fe400078ec0ff */
[----:B------:R-:W-:Y:S02]  /*0dc0*/  LOP3.LUT R51, R6, 0x3ffffffe, RZ, 0xc0, !PT ;  /* 0x3ffffffe06337812 */ /* 0x000fe400078ec0ff */
[----:B------:R-:W-:Y:S02]  /*0dd0*/  SHF.R.U64 R7, R22, UR4, R23 ;  /* 0x0000000416077c19 */ /* 0x000fe40008001217 */
[----:B------:R-:W-:Y:S02]  /*0de0*/  IADD3 R51, PT, PT, R51, R5, R10 ;  /* 0x0000000533337210 */ /* 0x000fe40007ffe00a */
[----:B------:R-:W-:Y:S01]  /*0df0*/  LOP3.LUT R7, R7, 0xf, RZ, 0xc0, !PT ;  /* 0x0000000f07077812 */ /* 0x000fe200078ec0ff */
[----:B-1----:R-:W-:-:S05]  /*0e00*/  VIADD R8, R48, 0x1 ;  /* 0x0000000130087836 */ /* 0x002fca0000000000 */
[----:B------:R0:W-:Y:S04]  /*0e10*/  STS.U16 [R47], R8 ;  /* 0x000000082f007388 */ /* 0x0001e80000000400 */
[----:B------:R-:W1:Y:S01]  /*0e20*/  LDS.U16 R50, [R49] ;  /* 0x0000000031327984 */ /* 0x000e620000000400 */
[----:B0-----:R-:W-:Y:S01]  /*0e30*/  IMAD.SHL.U32 R8, R7, 0x400, RZ ;  /* 0x0000040007087824 */ /* 0x001fe200078e00ff */
        /* <DEDUP_REMOVED lines=93> */
[----:B------:R-:W-:Y:S02]  /*1410*/  IADD3 R72, PT, PT, R6, R5, R72 ;  /* 0x0000000506487210 */ /* 0x000fe40007ffe048 */
[----:B------:R-:W-:-:S04]  /*1420*/  SHF.R.U64 R6, R42, UR4, R43 ;  /* 0x000000042a067c19 */ /* 0x000fc8000800122b */
        /* <DEDUP_REMOVED lines=10> */
[----:B------:R-:W-:Y:S04]  /*14d0*/  STS.U16 [R70], R7 ;  /* 0x0000000746007388 */ /* 0x000fe80000000400 */
[----:B------:R-:W0:Y:S02]  /*14e0*/  LDS.U16 R73, [R72] ;  /* 0x0000000048497984 */ /* 0x000e240000000400 */
[----:B0-----:R-:W-:-:S05]  /*14f0*/  VIADD R9, R73, 0x1 ;  /* 0x0000000149097836 */ /* 0x001fca0000000000 */
[----:B------:R-:W-:Y:S04]  /*1500*/  STS.U16 [R72], R9 ;  /* 0x0000000948007388 */ /* 0x000fe80000000400 */
[----:B------:R-:W0:Y:S02]  /*1510*/  LDS.U16 R75, [R74] ;  /* 0x000000004a4b7984 */ /* 0x000e240000000400 */
[----:B0-----:R-:W-:-:S05]  /*1520*/  VIADD R5, R75, 0x1 ;  /* 0x000000014b057836 */ /* 0x001fca0000000000 */
[----:B------:R-:W-:Y:S01]  /*1530*/  STS.U16 [R74], R5 ;  /* 0x000000054a007388 */ /* 0x000fe20000000400 */
[----:B------:R-:W-:Y:S06]  /*1540*/  BAR.SYNC.DEFER_BLOCKING 0x0 ;  /* 0x0000000000007b1d */ /* 0x000fec0000010000 */
[----:B------:R-:W-:Y:S04]  /*1550*/  LDS R76, [R4] ;  /* 0x00000000044c7984 */ /* 0x000fe80000000800 */
[----:B------:R-:W0:Y:S04]  /*1560*/  LDS R7, [R4+0x4] ;  /* 0x0000040004077984 */ /* 0x000e280000000800 */
[----:B------:R-:W1:Y:S04]  /*1570*/  LDS R6, [R4+0x8] ;  /* 0x0000080004067984 */ /* 0x000e680000000800 */
[----:B------:R-:W2:Y:S04]  /*1580*/  LDS R8, [R4+0xc] ;  /* 0x00000c0004087984 */ /* 0x000ea80000000800 */
[----:B------:R-:W3:Y:S04]  /*1590*/  LDS R10, [R4+0x10] ;  /* 0x00001000040a7984 */ /* 0x000ee80000000800 */
[----:B------:R-:W4:Y:S04]  /*15a0*/  LDS R11, [R4+0x14] ;  /* 0x00001400040b7984 */ /* 0x000f280000000800 */
[----:B------:R-:W5:Y:S04]  /*15b0*/  LDS R9, [R4+0x18] ;  /* 0x0000180004097984 */ /* 0x000f680000000800 */
[----:B------:R-:W5:Y:S04]  /*15c0*/  LDS R68, [R4+0x1c] ;  /* 0x00001c0004447984 */ /* 0x000f680000000800 */
[----:B------:R-:W5:Y:S01]  /*15d0*/  LDS R77, [R4+0x20] ;  /* 0x00002000044d7984 */ /* 0x000f620000000800 */
[----:B0-----:R-:W-:-:S04]  /*15e0*/  IMAD.IADD R79, R76, 0x1, R7 ;  /* 0x000000014c4f7824 */ /* 0x001fc800078e0207 */
[----:B-1----:R-:W-:-:S04]  /*15f0*/  IMAD.IADD R81, R6, 0x1, R79 ;  /* 0x0000000106517824 */ /* 0x002fc800078e024f */
[----:B--2---:R-:W-:-:S04]  /*1600*/  IMAD.IADD R83, R8, 0x1, R81 ;  /* 0x0000000108537824 */ /* 0x004fc800078e0251 */
[----:B---3--:R-:W-:-:S04]  /*1610*/  IMAD.IADD R78, R10, 0x1, R83 ;  /* 0x000000010a4e7824 */ /* 0x008fc800078e0253 */
[----:B----4-:R-:W-:-:S04]  /*1620*/  IMAD.IADD R80, R11, 0x1, R78 ;  /* 0x000000010b507824 */ /* 0x010fc800078e024e */
[----:B-----5:R-:W-:-:S04]  /*1630*/  IMAD.IADD R85, R9, 0x1, R80 ;  /* 0x0000000109557824 */ /* 0x020fc800078e0250 */
[----:B------:R-:W-:Y:S02]  /*1640*/  IMAD.IADD R82, R68, 0x1, R85 ;  /* 0x0000000144527824 */ /* 0x000fe400078e0255 */
[----:B------:R-:W0:Y:S02]  /*1650*/  S2R R68, SR_TID.X ;  /* 0x0000000000447919 */ /* 0x000e240000002100 */
[----:B------:R-:W-:-:S05]  /*1660*/  IMAD.IADD R77, R77, 0x1, R82 ;  /* 0x000000014d4d7824 */ /* 0x000fca00078e0252 */
[----:B------:R-:W1:Y:S02]  /*1670*/  SHFL.UP P0, R6, R77, 0x1, RZ ;  /* 0x042000004d067989 */ /* 0x000e6400000000ff */
[----:B-1----:R-:W-:Y:S01]  /*1680*/  @P0 IMAD.IADD R6, R77, 0x1, R6 ;  /* 0x000000014d060824 */ /* 0x002fe200078e0206 */
[----:B0-----:R-:W-:-:S04]  /*1690*/  SHF.R.U32.HI R86, RZ, 0x5, R68 ;  /* 0x00000005ff567819 */ /* 0x001fc80000011644 */
[----:B------:R-:W0:Y:S01]  /*16a0*/  SHFL.UP P0, R5, R6, 0x2, RZ ;  /* 0x0440000006057989 */ /* 0x000e2200000000ff */
[C---:B------:R-:W-:Y:S02]  /*16b0*/  ISETP.NE.AND P4, PT, R86.reuse, 0x6, PT ;  /* 0x000000065600780c */ /* 0x040fe40003f85270 */
[----:B------:R-:W-:Y:S01]  /*16c0*/  ISETP.NE.AND P3, PT, R86, 0x7, PT ;  /* 0x000000075600780c */ /* 0x000fe20003f65270 */
[----:B0-----:R-:W-:Y:S01]  /*16d0*/  @P0 IMAD.IADD R5, R6, 0x1, R5 ;  /* 0x0000000106050824 */ /* 0x001fe200078e0205 */
[----:B------:R-:W-:-:S04]  /*16e0*/  @!P1 SHF.R.U32.HI R6, RZ, 0x3, R68 ;  /* 0x00000003ff069819 */ /* 0x000fc80000011644 */
[----:B------:R-:W0:Y:S01]  /*16f0*/  SHFL.UP P0, R4, R5, 0x4, RZ ;  /* 0x0480000005047989 */ /* 0x000e2200000000ff */
[----:B------:R-:W-:Y:S01]  /*1700*/  @!P1 LOP3.LUT R89, R6, 0x7c, RZ, 0xc0, !PT ;  /* 0x0000007c06599812 */ /* 0x000fe200078ec0ff */
[----:B0-----:R-:W-:-:S05]  /*1710*/  @P0 IMAD.IADD R4, R5, 0x1, R4 ;  /* 0x0000000105040824 */ /* 0x001fca00078e0204 */
[----:B------:R-:W0:Y:S02]  /*1720*/  SHFL.UP P0, R87, R4, 0x8, RZ ;  /* 0x0500000004577989 */ /* 0x000e2400000000ff */
[----:B0-----:R-:W-:-:S05]  /*1730*/  @P0 IMAD.IADD R87, R4, 0x1, R87 ;  /* 0x0000000104570824 */ /* 0x001fca00078e0257 */
[----:B------:R-:W0:Y:S02]  /*1740*/  SHFL.UP P0, R84, R87, 0x10, RZ ;  /* 0x0600000057547989 */ /* 0x000e2400000000ff */
[----:B0-----:R-:W-:Y:S01]  /*1750*/  @P0 IMAD.IADD R84, R87, 0x1, R84 ;  /* 0x0000000157540824 */ /* 0x001fe200078e0254 */
[----:B------:R-:W-:-:S03]  /*1760*/  ISETP.NE.AND P0, PT, R86, 0x1, PT ;  /* 0x000000015600780c */ /* 0x000fc60003f05270 */
[----:B------:R-:W-:Y:S01]  /*1770*/  IMAD.IADD R77, R84, 0x1, -R77 ;  /* 0x00000001544d7824 */ /* 0x000fe200078e0a4d */
[----:B------:R-:W-:Y:S01]  /*1780*/  @!P1 STS [R89+UR5+0x2400], R84 ;  /* 0x0024005459009988 */ /* 0x000fe20008000805 */
[----:B------:R-:W-:Y:S01]  /*1790*/  BAR.SYNC.DEFER_BLOCKING 0x0 ;  /* 0x0000000000007b1d */ /* 0x000fe20000010000 */
[----:B------:R-:W-:-:S05]  /*17a0*/  ISETP.NE.AND P1, PT, R86, 0x5, PT ;  /* 0x000000055600780c */ /* 0x000fca0003f25270 */
[----:B------:R-:W0:Y:S04]  /*17b0*/  LDS.128 R4, [UR5+0x2400] ;  /* 0x00240005ff047984 */ /* 0x000e280008000c00 */
[----:B------:R-:W1:Y:S01]  /*17c0*/  LDS.128 R8, [UR5+0x2410] ;  /* 0x00241005ff087984 */ /* 0x000e620008000c00 */
[C---:B0-----:R-:W-:Y:S01]  /*17d0*/  SEL R17, R4.reuse, R17, !P0 ;  /* 0x0000001104117207 */ /* 0x041fe20004000000 */
[----:B------:R-:W-:Y:S01]  /*17e0*/  IMAD.IADD R5, R4, 0x1, R5 ;  /* 0x0000000104057824 */ /* 0x000fe200078e0205 */
[----:B------:R-:W-:-:S03]  /*17f0*/  ISETP.NE.AND P0, PT, R86, 0x2, PT ;  /* 0x000000025600780c */ /* 0x000fc60003f05270 */
[----:B------:R-:W-:Y:S01]  /*1800*/  IMAD.IADD R6, R6, 0x1, R5 ;  /* 0x0000000106067824 */ /* 0x000fe200078e0205 */
[----:B------:R-:W-:Y:S02]  /*1810*/  SEL R17, R5, R17, !P0 ;  /* 0x0000001105117207 */ /* 0x000fe40004000000 */
[----:B------:R-:W-:Y:S01]  /*1820*/  ISETP.NE.AND P0, PT, R86, 0x3, PT ;  /* 0x000000035600780c */ /* 0x000fe20003f05270 */
[----:B------:R-:W-:Y:S01]  /*1830*/  IMAD.IADD R7, R7, 0x1, R6 ;  /* 0x0000000107077824 */ /* 0x000fe200078e0206 */
[----:B------:R-:W-:Y:S02]  /*1840*/  LEA R5, R68, UR5, 0x2 ;  /* 0x0000000544057c11 */ /* 0x000fe4000f8e10ff */
[----:B------:R-:W-:Y:S01]  /*1850*/  SEL R17, R6, R17, !P0 ;  /* 0x0000001106117207 */ /* 0x000fe20004000000 */
[----:B-1----:R-:W-:Y:S01]  /*1860*/  IMAD.IADD R8, R7, 0x1, R8 ;  /* 0x0000000107087824 */ /* 0x002fe200078e0208 */
[----:B------:R-:W-:-:S03]  /*1870*/  ISETP.NE.AND P0, PT, R86, 0x4, PT ;  /* 0x000000045600780c */ /* 0x000fc60003f05270 */
[----:B------:R-:W-:Y:S01]  /*1880*/  IMAD.IADD R9, R9, 0x1, R8 ;  /* 0x0000000109097824 */ /* 0x000fe200078e0208 */
[----:B------:R-:W-:Y:S02]  /*1890*/  SEL R17, R7, R17, !P0 ;  /* 0x0000001107117207 */ /* 0x000fe40004000000 */
[----:B------:R-:W-:Y:S01]  /*18a0*/  ISETP.NE.AND P0, PT, R0, RZ, PT ;  /* 0x000000ff0000720c */ /* 0x000fe20003f05270 */
[----:B------:R-:W-:Y:S01]  /*18b0*/  IMAD.IADD R10, R10, 0x1, R9 ;  /* 0x000000010a0a7824 */ /* 0x000fe200078e0209 */
[----:B------:R-:W-:Y:S02]  /*18c0*/  SEL R17, R8, R17, !P1 ;  /* 0x0000001108117207 */ /* 0x000fe40004800000 */
[C---:B------:R-:W-:Y:S01]  /*18d0*/  ISETP.GT.U32.AND P1, PT, R68.reuse, 0x1f, PT ;  /* 0x0000001f4400780c */ /* 0x040fe20003f24070 */
[----:B------:R-:W-:Y:S01]  /*18e0*/  IMAD.IADD R11, R11, 0x1, R10 ;  /* 0x000000010b0b7824 */ /* 0x000fe200078e020a */
[----:B------:R-:W-:Y:S02]  /*18f0*/  ISETP.GT.U32.OR P2, PT, R68, 0x1f, P0 ;  /* 0x0000001f4400780c */ /* 0x000fe40000744470 */
[----:B------:R-:W-:-:S02]  /*1900*/  SEL R17, R9, R17, !P4 ;  /* 0x0000001109117207 */ /* 0x000fc40006000000 */
[----:B------:R-:W-:Y:S02]  /*1910*/  SEL R4, R77, RZ, P0 ;  /* 0x000000ff4d047207 */ /* 0x000fe40000000000 */
[----:B------:R-:W-:Y:S02]  /*1920*/  SEL R17, R10, R17, !P3 ;  /* 0x000000110a117207 */ /* 0x000fe40005800000 */
[----:B------:R-:W-:-:S03]  /*1930*/  ISETP.NE.AND P0, PT, R68, RZ, PT ;  /* 0x000000ff4400720c */ /* 0x000fc60003f05270 */
[----:B------:R-:W-:Y:S02]  /*1940*/  @P1 IMAD.IADD R77, R17, 0x1, R4 ;  /* 0x00000001114d1824 */ /* 0x000fe400078e0204 */
[----:B------:R-:W-:-:S05]  /*1950*/  @!P2 IMAD.U32 R77, R11, 0x10000, RZ ;  /* 0x000100000b4da824 */ /* 0x000fca00078e00ff */
[----:B------:R-:W-:Y:S01]  /*1960*/  @!P2 STS [UR5+0x2428], R77 ;  /* 0x0024284dff00a988 */ /* 0x000fe20008000805 */
[----:B------:R-:W-:Y:S06]  /*1970*/  BAR.SYNC.DEFER_BLOCKING 0x0 ;  /* 0x0000000000007b1d */ /* 0x000fec0000010000 */
[----:B------:R-:W0:Y:S02]  /*1980*/  LDS R4, [UR5+0x2428] ;  /* 0x00242805ff047984 */ /* 0x000e240008000800 */
[----:B0-----:R-:W-:-:S05]  /*1990*/  SEL R4, R4, RZ, P0 ;  /* 0x000000ff04047207 */ /* 0x001fca0000000000 */
[----:B------:R-:W-:Y:S02]  /*19a0*/  IMAD.IADD R7, R4, 0x1, R77 ;  /* 0x0000000104077824 */ /* 0x000fe400078e024d */
[----:B------:R-:W-:Y:S02]  /*19b0*/  IMAD R4, R68, 0x20, R5 ;  /* 0x0000002044047824 */ /* 0x000fe400078e0205 */
[--C-:B------:R-:W-:Y:S02]  /*19c0*/  IMAD.IADD R9, R76, 0x1, R7.reuse ;  /* 0x000000014c097824 */ /* 0x100fe400078e0207 */
[--C-:B------:R-:W-:Y:S01]  /*19d0*/  IMAD.IADD R79, R79, 0x1, R7.reuse ;  /* 0x000000014f4f7824 */ /* 0x100fe200078e0207 */
[----:B------:R-:W-:Y:S01]  /*19e0*/  STS [R4], R7 ;  /* 0x0000000704007388 */ /* 0x000fe20000000800 */
[--C-:B------:R-:W-:Y:S02]  /*19f0*/  IMAD.IADD R81, R81, 0x1, R7.reuse ;  /* 0x0000000151517824 */ /* 0x100fe400078e0207 */
[--C-:B------:R-:W-:Y:S01]  /*1a00*/  IMAD.IADD R83, R83, 0x1, R7.reuse ;  /* 0x0000000153537824 */ /* 0x100fe200078e0207 */
[----:B------:R-:W-:Y:S01]  /*1a10*/  STS [R4+0x4], R9 ;  /* 0x0000040904007388 */ /* 0x000fe20000000800 */
[----:B------:R-:W-:-:S02]  /*1a20*/  IMAD.IADD R11, R78, 0x1, R7 ;  /* 0x000000014e0b7824 */ /* 0x000fc400078e0207 */
[--C-:B------:R-:W-:Y:S01]  /*1a30*/  IMAD.IADD R77, R80, 0x1, R7.reuse ;  /* 0x00000001504d7824 */ /* 0x100fe200078e0207 */
[----:B------:R-:W-:Y:S01]  /*1a40*/  STS [R4+0x8], R79 ;  /* 0x0000084f04007388 */ /* 0x000fe20000000800 */
[--C-:B------:R-:W-:Y:S02]  /*1a50*/  IMAD.IADD R85, R85, 0x1, R7.reuse ;  /* 0x0000000155557824 */ /* 0x100fe400078e0207 */
[----:B------:R-:W-:Y:S01]  /*1a60*/  IMAD.IADD R87, R82, 0x1, R7 ;  /* 0x0000000152577824 */ /* 0x000fe200078e0207 */
[----:B------:R-:W-:Y:S04]  /*1a70*/  STS [R4+0xc], R81 ;  /* 0x00000c5104007388 */ /* 0x000fe80000000800 */
[----:B------:R-:W-:Y:S04]  /*1a80*/  STS [R4+0x10], R83 ;  /* 0x0000105304007388 */ /* 0x000fe80000000800 */
[----:B------:R-:W-:Y:S04]  /*1a90*/  STS [R4+0x14], R11 ;  /* 0x0000140b04007388 */ /* 0x000fe80000000800 */
[----:B------:R-:W-:Y:S04]  /*1aa0*/  STS [R4+0x18], R77 ;  /* 0x0000184d04007388 */ /* 0x000fe80000000800 */
[----:B------:R-:W-:Y:S04]  /*1ab0*/  STS [R4+0x1c], R85 ;  /* 0x00001c5504007388 */ /* 0x000fe80000000800 */
[----:B------:R-:W-:Y:S01]  /*1ac0*/  STS [R4+0x20], R87 ;  /* 0x0000205704007388 */ /* 0x000fe20000000800 */
[----:B------:R-:W-:Y:S06]  /*1ad0*/  BAR.SYNC.DEFER_BLOCKING 0x0 ;  /* 0x0000000000007b1d */ /* 0x000fec0000010000 */
[----:B------:R-:W0:Y:S04]  /*1ae0*/  LDS.U16 R89, [R44] ;  /* 0x000000002c597984 */ /* 0x000e280000000400 */
[----:B------:R-:W1:Y:S04]  /*1af0*/  LDS.U16 R45, [R45] ;  /* 0x000000002d2d7984 */ /* 0x000e680000000400 */
[----:B------:R-:W2:Y:S04]  /*1b00*/  LDS.U16 R47, [R47] ;  /* 0x000000002f2f7984 */ /* 0x000ea80000000400 */
[----:B------:R-:W3:Y:S04]  /*1b10*/  LDS.U16 R49, [R49] ;  /* 0x0000000031317984 */ /* 0x000ee80000000400 */
[----:B------:R-:W4:Y:S04]  /*1b20*/  LDS.U16 R51, [R51] ;  /* 0x0000000033337984 */ /* 0x000f280000000400 */
[----:B------:R-:W5:Y:S04]  /*1b30*/  LDS.U16 R53, [R53] ;  /* 0x0000000035357984 */ /* 0x000f680000000400 */
[----:B------:R-:W5:Y:S04]  /*1b40*/  LDS.U16 R55, [R55] ;  /* 0x0000000037377984 */ /* 0x000f680000000400 */
[----:B------:R-:W5:Y:S04]  /*1b50*/  LDS.U16 R57, [R57] ;  /* 0x0000000039397984 */ /* 0x000f680000000400 */
[----:B------:R-:W5:Y:S04]  /*1b60*/  LDS.U16 R59, [R59] ;  /* 0x000000003b3b7984 */ /* 0x000f680000000400 */
[----:B------:R-:W5:Y:S04]  /*1b70*/  LDS.U16 R61, [R61] ;  /* 0x000000003d3d7984 */ /* 0x000f680000000400 */
[----:B------:R-:W5:Y:S01]  /*1b80*/  LDS.U16 R63, [R63] ;  /* 0x000000003f3f7984 */ /* 0x000f620000000400 */
[----:B0-----:R-:W-:-:S03]  /*1b90*/  IMAD.IADD R89, R16, 0x1, R89 ;  /* 0x0000000110597824 */ /* 0x001fc600078e0259 */
[----:B------:R-:W0:Y:S01]  /*1ba0*/  LDS.U16 R65, [R65] ;  /* 0x0000000041417984 */ /* 0x000e220000000400 */
[----:B-1----:R-:W-:-:S03]  /*1bb0*/  IMAD.IADD R45, R46, 0x1, R45 ;  /* 0x000000012e2d7824 */ /* 0x002fc600078e022d */
[----:B------:R-:W1:Y:S01]  /*1bc0*/  LDS.U16 R6, [R67] ;  /* 0x0000000043067984 */ /* 0x000e620000000400 */
[----:B--2---:R-:W-:-:S03]  /*1bd0*/  IMAD.IADD R47, R48, 0x1, R47 ;  /* 0x00000001302f7824 */ /* 0x004fc600078e022f */
[----:B------:R-:W2:Y:S01]  /*1be0*/  LDS.U16 R70, [R70] ;  /* 0x0000000046467984 */ /* 0x000ea20000000400 */
[----:B---3--:R-:W-:-:S03]  /*1bf0*/  IMAD.IADD R49, R50, 0x1, R49 ;  /* 0x0000000132317824 */ /* 0x008fc600078e0231 */
[----:B------:R-:W3:Y:S01]  /*1c00*/  LDS.U16 R72, [R72] ;  /* 0x0000000048487984 */ /* 0x000ee20000000400 */
[----:B----4-:R-:W-:-:S03]  /*1c10*/  IMAD.IADD R51, R52, 0x1, R51 ;  /* 0x0000000134337824 */ /* 0x010fc600078e0233 */
[----:B------:R-:W4:Y:S01]  /*1c20*/  LDS.U16 R74, [R74] ;  /* 0x000000004a4a7984 */ /* 0x000f220000000400 */
[----:B-----5:R-:W-:Y:S02]  /*1c30*/  IMAD.IADD R53, R54, 0x1, R53 ;  /* 0x0000000136357824 */ /* 0x020fe400078e0235 */
[----:B------:R-:W-:Y:S02]  /*1c40*/  IMAD.IADD R55, R56, 0x1, R55 ;  /* 0x0000000138377824 */ /* 0x000fe400078e0237 */
[----:B------:R-:W-:Y:S02]  /*1c50*/  IMAD.IADD R57, R58, 0x1, R57 ;  /* 0x000000013a397824 */ /* 0x000fe400078e0239 */
[----:B------:R-:W-:Y:S02]  /*1c60*/  IMAD.IADD R59, R60, 0x1, R59 ;  /* 0x000000013c3b7824 */ /* 0x000fe400078e023b */
[----:B------:R-:W-:Y:S02]  /*1c70*/  IMAD.IADD R61, R62, 0x1, R61 ;  /* 0x000000013e3d7824 */ /* 0x000fe400078e023d */
[----:B------:R-:W-:-:S02]  /*1c80*/  IMAD.IADD R63, R64, 0x1, R63 ;  /* 0x00000001403f7824 */ /* 0x000fc400078e023f */
[----:B0-----:R-:W-:Y:S02]  /*1c90*/  IMAD.IADD R65, R66, 0x1, R65 ;  /* 0x0000000142417824 */ /* 0x001fe400078e0241 */
[----:B-1----:R-:W-:Y:S02]  /*1ca0*/  IMAD.IADD R69, R69, 0x1, R6 ;  /* 0x0000000145457824 */ /* 0x002fe400078e0206 */
[----:B--2---:R-:W-:Y:S02]  /*1cb0*/  IMAD.IADD R70, R71, 0x1, R70 ;  /* 0x0000000147467824 */ /* 0x004fe400078e0246 */
[----:B---3--:R-:W-:Y:S02]  /*1cc0*/  IMAD.IADD R72, R73, 0x1, R72 ;  /* 0x0000000149487824 */ /* 0x008fe400078e0248 */
[----:B----4-:R-:W-:Y:S01]  /*1cd0*/  IMAD.IADD R74, R75, 0x1, R74 ;  /* 0x000000014b4a7824 */ /* 0x010fe200078e024a */
[----:B------:R-:W-:Y:S06]  /*1ce0*/  BAR.SYNC.DEFER_BLOCKING 0x0 ;  /* 0x0000000000007b1d */ /* 0x000fec0000010000 */
[----:B------:R-:W-:Y:S05]  /*1cf0*/  BRA.U UP0, `(.L_x_7) ;  /* 0x0000000500247547 */ /* 0x000fea000b800000 */
[----:B------:R-:W-:Y:S01]  /*1d00*/  LEA.HI R6, R89, R89, RZ, 0x1b ;  /* 0x0000005959067211 */ /* 0x000fe200078fd8ff */
[----:B------:R-:W-:Y:S01]  /*1d10*/  UIADD3 UR4, UPT, UPT, UR4, 0x4, URZ ;  /* 0x0000000404047890 */ /* 0x000fe2000fffe0ff */
[----:B------:R-:W-:Y:S02]  /*1d20*/  LEA.HI R8, R45, R45, RZ, 0x1b ;  /* 0x0000002d2d087211 */ /* 0x000fe400078fd8ff */
[----:B------:R-:W-:Y:S02]  /*1d30*/  LEA R7, R6, UR5, 0x3 ;  /* 0x0000000506077c11 */ /* 0x000fe4000f8e18ff */
[----:B------:R-:W-:Y:S02]  /*1d40*/  LEA.HI R6, R49, R49, RZ, 0x1b ;  /* 0x0000003131067211 */ /* 0x000fe400078fd8ff */
[----:B------:R-:W-:Y:S01]  /*1d50*/  LEA.HI R10, R47, R47, RZ, 0x1b ;  /* 0x0000002f2f0a7211 */ /* 0x000fe200078fd8ff */
[----:B------:R0:W-:Y:S01]  /*1d60*/  STS.64 [R7], R2 ;  /* 0x0000000207007388 */ /* 0x0001e20000000a00 */
[----:B------:R-:W-:-:S02]  /*1d70*/  LEA R45, R6, UR5, 0x3 ;  /* 0x00000005062d7c11 */ /* 0x000fc4000f8e18ff */
[----:B------:R-:W-:Y:S02]  /*1d80*/  LEA R9, R8, UR5, 0x3 ;  /* 0x0000000508097c11 */ /* 0x000fe4000f8e18ff */
[----:B------:R-:W-:Y:S02]  /*1d90*/  LEA.HI R6, R55, R55, RZ, 0x1b ;  /* 0x0000003737067211 */ /* 0x000fe400078fd8ff */
[----:B------:R-:W-:Y:S01]  /*1da0*/  LEA.HI R8, R51, R51, RZ, 0x1b ;  /* 0x0000003333087211 */ /* 0x000fe200078fd8ff */
[----:B------:R1:W-:Y:S01]  /*1db0*/  STS.64 [R9], R12 ;  /* 0x0000000c09007388 */ /* 0x0003e20000000a00 */
[----:B------:R-:W-:Y:S02]  /*1dc0*/  LEA R11, R10, UR5, 0x3 ;  /* 0x000000050a0b7c11 */ /* 0x000fe4000f8e18ff */
[----:B------:R-:W-:Y:S02]  /*1dd0*/  LEA.HI R10, R53, R53, RZ, 0x1b ;  /* 0x00000035350a7211 */ /* 0x000fe400078fd8ff */
[----:B0-----:R-:W-:Y:S01]  /*1de0*/  LEA R3, R6, UR5, 0x3 ;  /* 0x0000000506037c11 */ /* 0x001fe2000f8e18ff */
[----:B------:R0:W-:Y:S01]  /*1df0*/  STS.64 [R11], R14 ;  /* 0x0000000e0b007388 */ /* 0x0001e20000000a00 */
[----:B------:R-:W-:-:S02]  /*1e00*/  LEA.HI R2, R59, R59, RZ, 0x1b ;  /* 0x0000003b3b027211 */ /* 0x000fc400078fd8ff */
[----:B------:R-:W-:Y:S01]  /*1e10*/  LEA R47, R8, UR5, 0x3 ;  /* 0x00000005082f7c11 */ /* 0x000fe2000f8e18ff */
[----:B------:R2:W-:Y:S01]  /*1e20*/  STS.64 [R45], R18 ;  /* 0x000000122d007388 */ /* 0x0005e20000000a00 */
[----:B------:R-:W-:Y:S02]  /*1e30*/  LEA.HI R6, R61, R61, RZ, 0x1b ;  /* 0x0000003d3d067211 */ /* 0x000fe400078fd8ff */
[----:B------:R-:W-:Y:S01]  /*1e40*/  LEA.HI R8, R57, R57, RZ, 0x1b ;  /* 0x0000003939087211 */ /* 0x000fe200078fd8ff */
[----:B------:R-:W-:Y:S01]  /*1e50*/  STS.64 [R47], R20 ;  /* 0x000000142f007388 */ /* 0x000fe20000000a00 */
[----:B------:R-:W-:Y:S02]  /*1e60*/  LEA R49, R10, UR5, 0x3 ;  /* 0x000000050a317c11 */ /* 0x000fe4000f8e18ff */
[----:B-1----:R-:W-:Y:S02]  /*1e70*/  LEA R9, R2, UR5, 0x3 ;  /* 0x0000000502097c11 */ /* 0x002fe4000f8e18ff */
[----:B------:R-:W-:Y:S01]  /*1e80*/  LEA.HI R2, R65, R65, RZ, 0x1b ;  /* 0x0000004141027211 */ /* 0x000fe200078fd8ff */
[----:B------:R-:W-:Y:S01]  /*1e90*/  STS.64 [R49], R22 ;  /* 0x0000001631007388 */ /* 0x000fe20000000a00 */
[----:B0-----:R-:W-:Y:S01]  /*1ea0*/  LEA R11, R6, UR5, 0x3 ;  /* 0x00000005060b7c11 */ /* 0x001fe2000f8e18ff */
[----:B--2---:R-:W-:Y:S01]  /*1eb0*/  IMAD.SHL.U32 R19, R68, 0x10, RZ ;  /* 0x0000001044137824 */ /* 0x004fe200078e00ff */
[----:B------:R-:W-:Y:S01]  /*1ec0*/  LEA R7, R8, UR5, 0x3 ;  /* 0x0000000508077c11 */ /* 0x000fe2000f8e18ff */
[----:B------:R0:W-:Y:S01]  /*1ed0*/  STS.64 [R3], R24 ;  /* 0x0000001803007388 */ /* 0x0001e20000000a00 */
[----:B------:R-:W-:-:S02]  /*1ee0*/  LEA.HI R6, R69, R69, RZ, 0x1b ;  /* 0x0000004545067211 */ /* 0x000fc400078fd8ff */
[----:B------:R-:W-:Y:S01]  /*1ef0*/  LEA.HI R8, R63, R63, RZ, 0x1b ;  /* 0x0000003f3f087211 */ /* 0x000fe200078fd8ff */
[----:B------:R1:W-:Y:S01]  /*1f00*/  STS.64 [R7], R26 ;  /* 0x0000001a07007388 */ /* 0x0003e20000000a00 */
[----:B------:R-:W-:Y:S02]  /*1f10*/  LEA R15, R2, UR5, 0x3 ;  /* 0x00000005020f7c11 */ /* 0x000fe4000f8e18ff */
[----:B------:R-:W-:Y:S01]  /*1f20*/  LEA.HI R2, R70, R70, RZ, 0x1b ;  /* 0x0000004646027211 */ /* 0x000fe200078fd8ff */
[----:B------:R2:W-:Y:S01]  /*1f30*/  STS.64 [R9], R28 ;  /* 0x0000001c09007388 */ /* 0x0005e20000000a00 */
[----:B------:R-:W-:Y:S02]  /*1f40*/  LEA R13, R8, UR5, 0x3 ;  /* 0x00000005080d7c11 */ /* 0x000fe4000f8e18ff */
[----:B------:R-:W-:Y:S01]  /*1f50*/  LEA.HI R8, R74, R74, RZ, 0x1b ;  /* 0x0000004a4a087211 */ /* 0x000fe200078fd8ff */
[----:B------:R3:W-:Y:S01]  /*1f60*/  STS.64 [R11], R30 ;  /* 0x0000001e0b007388 */ /* 0x0007e20000000a00 */
[----:B0-----:R-:W-:-:S02]  /*1f70*/  LEA R3, R6, UR5, 0x3 ;  /* 0x0000000506037c11 */ /* 0x001fc4000f8e18ff */
[----:B------:R-:W-:Y:S01]  /*1f80*/  LEA.HI R6, R72, R72, RZ, 0x1b ;  /* 0x0000004848067211 */ /* 0x000fe200078fd8ff */
[----:B------:R4:W-:Y:S01]  /*1f90*/  STS.64 [R13], R32 ;  /* 0x000000200d007388 */ /* 0x0009e20000000a00 */
[----:B-1----:R-:W-:Y:S02]  /*1fa0*/  LEA R7, R2, UR5, 0x3 ;  /* 0x0000000502077c11 */ /* 0x002fe4000f8e18ff */
[-C--:B------:R-:W-:Y:S01]  /*1fb0*/  LEA.HI R68, R68, R19.reuse, RZ, 0x1f ;  /* 0x0000001344447211 */ /* 0x080fe200078ff8ff */
[----:B------:R4:W-:Y:S01]  /*1fc0*/  STS.64 [R15], R34 ;  /* 0x000000220f007388 */ /* 0x0009e20000000a00 */
[----:B--2---:R-:W-:Y:S02]  /*1fd0*/  LEA R9, R6, UR5, 0x3 ;  /* 0x0000000506097c11 */ /* 0x004fe4000f8e18ff */
[----:B------:R-:W-:Y:S01]  /*1fe0*/  LEA.HI R2, R19, R19, RZ, 0x1b ;  /* 0x0000001313027211 */ /* 0x000fe200078fd8ff */
[----:B------:R4:W-:Y:S01]  /*1ff0*/  STS.64 [R3], R36 ;  /* 0x0000002403007388 */ /* 0x0009e20000000a00 */
[----:B---3--:R-:W-:-:S02]  /*2000*/  LEA R11, R8, UR5, 0x3 ;  /* 0x00000005080b7c11 */ /* 0x008fc4000f8e18ff */
[----:B------:R-:W-:Y:S01]  /*2010*/  LEA R68, R68, UR5, 0x3 ;  /* 0x0000000544447c11 */ /* 0x000fe2000f8e18ff */
[----:B------:R4:W-:Y:S01]  /*2020*/  STS.64 [R7], R38 ;  /* 0x0000002607007388 */ /* 0x0009e20000000a00 */
[----:B------:R-:W-:-:S03]  /*2030*/  LEA R6, R2, UR5, 0x3 ;  /* 0x0000000502067c11 */ /* 0x000fc6000f8e18ff */
[----:B------:R4:W-:Y:S04]  /*2040*/  STS.64 [R9], R40 ;  /* 0x0000002809007388 */ /* 0x0009e80000000a00 */
[----:B------:R4:W-:Y:S01]  /*2050*/  STS.64 [R11], R42 ;  /* 0x0000002a0b007388 */ /* 0x0009e20000000a00 */
[----:B------:R-:W-:Y:S06]  /*2060*/  BAR.SYNC.DEFER_BLOCKING 0x0 ;  /* 0x0000000000007b1d */ /* 0x000fec0000010000 */
[----:B------:R4:W1:Y:S04]  /*2070*/  LDS.64 R2, [R68] ;  /* 0x0000000044027984 */ /* 0x0008680000000a00 */
[----:B------:R4:W2:Y:S04]  /*2080*/  LDS.64 R12, [R6+0x8] ;  /* 0x00000800060c7984 */ /* 0x0008a80000000a00 */
[----:B------:R4:W3:Y:S04]  /*2090*/  LDS.64 R14, [R6+0x10] ;  /* 0x00001000060e7984 */ /* 0x0008e80000000a00 */
[----:B------:R4:W0:Y:S04]  /*20a0*/  LDS.64 R18, [R6+0x18] ;  /* 0x0000180006127984 */ /* 0x0008280000000a00 */
        /* <DEDUP_REMOVED lines=11> */
[----:B------:R4:W0:Y:S01]  /*2160*/  LDS.64 R42, [R6+0x78] ;  /* 0x00007800062a7984 */ /* 0x0008220000000a00 */
[----:B------:R-:W-:Y:S06]  /*2170*/  BAR.SYNC.DEFER_BLOCKING 0x0 ;  /* 0x0000000000007b1d */ /* 0x000fec0000010000 */
[----:B-123--:R-:W-:Y:S05]  /*2180*/  BRA `(.L_x_8) ;  /* 0xffffffe800347947 */ /* 0x00efea000383ffff */
.L_x_7:
[----:B------:R-:W-:Y:S01]  /*2190*/  LEA.HI R89, R89, R89, RZ, 0x1b ;  /* 0x0000005959597211 */ /* 0x000fe200078fd8ff */
[C---:B------:R-:W-:Y:S01]  /*21a0*/  VIADD R5, R68.reuse, 0x200 ;  /* 0x0000020044057836 */ /* 0x040fe20000000000 */
[----:B------:R-:W-:Y:S01]  /*21b0*/  LEA.HI R45, R45, R45, RZ, 0x1b ;  /* 0x0000002d2d2d7211 */ /* 0x000fe200078fd8ff */
[C---:B------:R-:W-:Y:S01]  /*21c0*/  VIADD R7, R68.reuse, 0x300 ;  /* 0x0000030044077836 */ /* 0x040fe20000000000 */
[----:B------:R-:W-:Y:S01]  /*21d0*/  LEA.HI R47, R47, R47, RZ, 0x1b ;  /* 0x0000002f2f2f7211 */ /* 0x000fe200078fd8ff */
[----:B------:R-:W-:Y:S01]  /*21e0*/  VIADD R11, R68, 0x500 ;  /* 0x00000500440b7836 */ /* 0x000fe20000000000 */
[----:B------:R-:W-:Y:S01]  /*21f0*/  LEA.HI R49, R49, R49, RZ, 0x1b ;  /* 0x0000003131317211 */ /* 0x000fe200078fd8ff */
[----:B------:R-:W0:Y:S01]  /*2200*/  LDCU.64 UR6, c[0x0][0x388] ;  /* 0x00007100ff0677ac */ /* 0x000e220008000a00 */
[----:B------:R-:W-:Y:S02]  /*2210*/  LEA R89, R89, UR5, 0x3 ;  /* 0x0000000559597c11 */ /* 0x000fe4000f8e18ff */
[----:B------:R-:W-:-:S02]  /*2220*/  LEA.HI R51, R51, R51, RZ, 0x1b ;  /* 0x0000003333337211 */ /* 0x000fc400078fd8ff */
[----:B------:R-:W-:Y:S01]  /*2230*/  LEA R45, R45, UR5, 0x3 ;  /* 0x000000052d2d7c11 */ /* 0x000fe2000f8e18ff */
[----:B------:R1:W-:Y:S01]  /*2240*/  STS.64 [R89], R2 ;  /* 0x0000000259007388 */ /* 0x0003e20000000a00 */
[----:B------:R-:W-:Y:S02]  /*2250*/  LEA.HI R53, R53, R53, RZ, 0x1b ;  /* 0x0000003535357211 */ /* 0x000fe400078fd8ff */
[----:B------:R-:W-:Y:S01]  /*2260*/  LEA R47, R47, UR5, 0x3 ;  /* 0x000000052f2f7c11 */ /* 0x000fe2000f8e18ff */
[----:B------:R2:W-:Y:S01]  /*2270*/  STS.64 [R45], R12 ;  /* 0x0000000c2d007388 */ /* 0x0005e20000000a00 */
[----:B------:R-:W-:Y:S02]  /*2280*/  LEA.HI R55, R55, R55, RZ, 0x1b ;  /* 0x0000003737377211 */ /* 0x000fe400078fd8ff */
[----:B------:R-:W-:Y:S01]  /*2290*/  LEA R49, R49, UR5, 0x3 ;  /* 0x0000000531317c11 */ /* 0x000fe2000f8e18ff */
[----:B------:R3:W-:Y:S01]  /*22a0*/  STS.64 [R47], R14 ;  /* 0x0000000e2f007388 */ /* 0x0007e20000000a00 */
[----:B------:R-:W-:-:S02]  /*22b0*/  LEA.HI R57, R57, R57, RZ, 0x1b ;  /* 0x0000003939397211 */ /* 0x000fc400078fd8ff */
[----:B------:R-:W-:Y:S01]  /*22c0*/  LEA R51, R51, UR5, 0x3 ;  /* 0x0000000533337c11 */ /* 0x000fe2000f8e18ff */
[----:B------:R-:W-:Y:S01]  /*22d0*/  STS.64 [R49], R18 ;  /* 0x0000001231007388 */ /* 0x000fe20000000a00 */
[----:B------:R-:W-:Y:S01]  /*22e0*/  LEA.HI R59, R59, R59, RZ, 0x1b ;  /* 0x0000003b3b3b7211 */ /* 0x000fe200078fd8ff */
[C---:B-1----:R-:W-:Y:S01]  /*22f0*/  VIADD R3, R68.reuse, 0x100 ;  /* 0x0000010044037836 */ /* 0x042fe20000000000 */
[----:B------:R-:W-:Y:S01]  /*2300*/  LEA R53, R53, UR5, 0x3 ;  /* 0x0000000535357c11 */ /* 0x000fe2000f8e18ff */
[----:B------:R1:W-:Y:S01]  /*2310*/  STS.64 [R51], R20 ;  /* 0x0000001433007388 */ /* 0x0003e20000000a00 */
[----:B------:R-:W-:Y:S01]  /*2320*/  LEA.HI R61, R61, R61, RZ, 0x1b ;  /* 0x0000003d3d3d7211 */ /* 0x000fe200078fd8ff */
[C---:B--2---:R-:W-:Y:S01]  /*2330*/  VIADD R13, R68.reuse, 0x600 ;  /* 0x00000600440d7836 */ /* 0x044fe20000000000 */
[----:B------:R-:W-:Y:S01]  /*2340*/  LEA R55, R55, UR5, 0x3 ;  /* 0x0000000537377c11 */ /* 0x000fe2000f8e18ff */
[----:B------:R-:W-:Y:S01]  /*2350*/  STS.64 [R53], R22 ;  /* 0x0000001635007388 */ /* 0x000fe20000000a00 */
[----:B------:R-:W-:Y:S01]  /*2360*/  LEA.HI R63, R63, R63, RZ, 0x1b ;  /* 0x0000003f3f3f7211 */ /* 0x000fe200078fd8ff */
[----:B---3--:R-:W-:Y:S01]  /*2370*/  VIADD R15, R68, 0x700 ;  /* 0x00000700440f7836 */ /* 0x008fe20000000000 */
[----:B------:R-:W-:Y:S01]  /*2380*/  LEA R57, R57, UR5, 0x3 ;  /* 0x0000000539397c11 */ /* 0x000fe2000f8e18ff */
[----:B------:R-:W-:Y:S01]  /*2390*/  STS.64 [R55], R24 ;  /* 0x0000001837007388 */ /* 0x000fe20000000a00 */
[----:B------:R-:W-:-:S02]  /*23a0*/  LEA.HI R65, R65, R65, RZ, 0x1b ;  /* 0x0000004141417211 */ /* 0x000fc400078fd8ff */
[----:B------:R-:W-:Y:S01]  /*23b0*/  LEA R59, R59, UR5, 0x3 ;  /* 0x000000053b3b7c11 */ /* 0x000fe2000f8e18ff */
[----:B------:R-:W-:Y:S01]  /*23c0*/  STS.64 [R57], R26 ;  /* 0x0000001a39007388 */ /* 0x000fe20000000a00 */
[----:B------:R-:W-:Y:S01]  /*23d0*/  LEA.HI R69, R69, R69, RZ, 0x1b ;  /* 0x0000004545457211 */ /* 0x000fe200078fd8ff */
[----:B-1----:R-:W-:Y:S01]  /*23e0*/  VIADD R21, R68, 0xa00 ;  /* 0x00000a0044157836 */ /* 0x002fe20000000000 */
        /* <DEDUP_REMOVED lines=8> */
[----:B------:R-:W-:Y:S02]  /*2470*/  LEA.HI R74, R74, R74, RZ, 0x1b ;  /* 0x0000004a4a4a7211 */ /* 0x000fe400078fd8ff */
[----:B------:R-:W-:Y:S01]  /*2480*/  LEA R69, R69, UR5, 0x3 ;  /* 0x0000000545457c11 */ /* 0x000fe2000f8e18ff */
[----:B------:R-:W-:Y:S01]  /*2490*/  STS.64 [R65], R34 ;  /* 0x0000002241007388 */ /* 0x000fe20000000a00 */
[----:B------:R-:W-:Y:S01]  /*24a0*/  LEA R19, R70, UR5, 0x3 ;  /* 0x0000000546137c11 */ /* 0x000fe2000f8e18ff */
[----:B-1----:R-:W-:Y:S01]  /*24b0*/  VIADD R29, R68, 0xe00 ;  /* 0x00000e00441d7836 */ /* 0x002fe20000000000 */
[----:B------:R-:W-:Y:S01]  /*24c0*/  LEA R23, R72, UR5, 0x3 ;  /* 0x0000000548177c11 */ /* 0x000fe2000f8e18ff */
[----:B------:R-:W-:Y:S01]  /*24d0*/  STS.64 [R69], R36 ;  /* 0x0000002445007388 */ /* 0x000fe20000000a00 */
[----:B------:R-:W-:Y:S01]  /*24e0*/  LEA R27, R74, UR5, 0x3 ;  /* 0x000000054a1b7c11 */ /* 0x000fe2000f8e18ff */
[C---:B--2---:R-:W-:Y:S01]  /*24f0*/  VIADD R31, R68.reuse, 0xf00 ;  /* 0x00000f00441f7836 */ /* 0x044fe20000000000 */
[C---:B------:R-:W-:Y:S01]  /*2500*/  LOP3.LUT R9, R68.reuse, 0x400, RZ, 0xfc, !PT ;  /* 0x0000040044097812 */ /* 0x040fe200078efcff */
[----:B------:R1:W-:Y:S01]  /*2510*/  STS.64 [R19], R38 ;  /* 0x0000002613007388 */ /* 0x0003e20000000a00 */
[----:B------:R-:W-:-:S02]  /*2520*/  LOP3.LUT R17, R68, 0x800, RZ, 0xfc, !PT ;  /* 0x0000080044117812 */ /* 0x000fc400078efcff */
[C---:B------:R-:W-:Y:S01]  /*2530*/  LOP3.LUT R25, R68.reuse, 0xc00, RZ, 0xfc, !PT ;  /* 0x00000c0044197812 */ /* 0x040fe200078efcff */
[----:B------:R2:W-:Y:S01]  /*2540*/  STS.64 [R23], R40 ;  /* 0x0000002817007388 */ /* 0x0005e20000000a00 */
[-C--:B------:R-:W-:Y:S02]  /*2550*/  LEA.HI R3, R3, R68.reuse, RZ, 0x1b ;  /* 0x0000004403037211 */ /* 0x080fe400078fd8ff */
[-C--:B------:R-:W-:Y:S01]  /*2560*/  LEA.HI R5, R5, R68.reuse, RZ, 0x1b ;  /* 0x0000004405057211 */ /* 0x080fe200078fd8ff */
[----:B------:R3:W-:Y:S01]  /*2570*/  STS.64 [R27], R42 ;  /* 0x0000002a1b007388 */ /* 0x0007e20000000a00 */
[-C--:B------:R-:W-:Y:S02]  /*2580*/  LEA.HI R7, R7, R68.reuse, RZ, 0x1b ;  /* 0x0000004407077211 */ /* 0x080fe400078fd8ff */
[-C--:B------:R-:W-:Y:S01]  /*2590*/  LEA.HI R9, R9, R68.reuse, RZ, 0x1b ;  /* 0x0000004409097211 */ /* 0x080fe200078fd8ff */
[C---:B-1----:R-:W-:Y:S01]  /*25a0*/  VIADD R19, R68.reuse, 0x900 ;  /* 0x0000090044137836 */ /* 0x042fe20000000000 */
[----:B------:R-:W1:Y:S01]  /*25b0*/  S2R R34, SR_CTAID.X ;  /* 0x0000000000227919 */ /* 0x000e620000002500 */
[-C--:B------:R-:W-:Y:S01]  /*25c0*/  LEA.HI R11, R11, R68.reuse, RZ, 0x1b ;  /* 0x000000440b0b7211 */ /* 0x080fe200078fd8ff */
[----:B--2---:R-:W-:Y:S01]  /*25d0*/  VIADD R23, R68, 0xb00 ;  /* 0x00000b0044177836 */ /* 0x004fe20000000000 */
[----:B------:R-:W-:-:S02]  /*25e0*/  LEA.HI R13, R13, R68, RZ, 0x1b ;  /* 0x000000440d0d7211 */ /* 0x000fc400078fd8ff */
[-C--:B------:R-:W-:Y:S01]  /*25f0*/  LEA.HI R15, R15, R68.reuse, RZ, 0x1b ;  /* 0x000000440f0f7211 */ /* 0x080fe200078fd8ff */
[----:B---3--:R-:W-:Y:S01]  /*2600*/  VIADD R27, R68, 0xd00 ;  /* 0x00000d00441b7836 */ /* 0x008fe20000000000 */
[-C--:B------:R-:W-:Y:S02]  /*2610*/  LEA.HI R17, R17, R68.reuse, RZ, 0x1b ;  /* 0x0000004411117211 */ /* 0x080fe400078fd8ff */
[-C--:B------:R-:W-:Y:S02]  /*2620*/  LEA.HI R19, R19, R68.reuse, RZ, 0x1b ;  /* 0x0000004413137211 */ /* 0x080fe400078fd8ff */
[-C--:B------:R-:W-:Y:S02]  /*2630*/  LEA.HI R21, R21, R68.reuse, RZ, 0x1b ;  /* 0x0000004415157211 */ /* 0x080fe400078fd8ff */
[-C--:B------:R-:W-:Y:S02]  /*2640*/  LEA.HI R23, R23, R68.reuse, RZ, 0x1b ;  /* 0x0000004417177211 */ /* 0x080fe400078fd8ff */
[----:B------:R-:W-:-:S02]  /*2650*/  LEA.HI R25, R25, R68, RZ, 0x1b ;  /* 0x0000004419197211 */ /* 0x000fc400078fd8ff */
[-C--:B------:R-:W-:Y:S02]  /*2660*/  LEA.HI R27, R27, R68.reuse, RZ, 0x1b ;  /* 0x000000441b1b7211 */ /* 0x080fe400078fd8ff */
[-C--:B------:R-:W-:Y:S02]  /*2670*/  LEA.HI R29, R29, R68.reuse, RZ, 0x1b ;  /* 0x000000441d1d7211 */ /* 0x080fe400078fd8ff */
[-C--:B------:R-:W-:Y:S02]  /*2680*/  LEA.HI R31, R31, R68.reuse, RZ, 0x1b ;  /* 0x000000441f1f7211 */ /* 0x080fe400078fd8ff */
[----:B------:R-:W-:Y:S02]  /*2690*/  LEA.HI R0, R68, R68, RZ, 0x1b ;  /* 0x0000004444007211 */ /* 0x000fe400078fd8ff */
[----:B------:R-:W-:Y:S02]  /*26a0*/  LEA R4, R3, UR5, 0x3 ;  /* 0x0000000503047c11 */ /* 0x000fe4000f8e18ff */
[----:B------:R-:W-:Y:S01]  /*26b0*/  LEA R6, R5, UR5, 0x3 ;  /* 0x0000000505067c11 */ /* 0x000fe2000f8e18ff */
[----:B------:R-:W-:Y:S01]  /*26c0*/  BAR.SYNC.DEFER_BLOCKING 0x0 ;  /* 0x0000000000007b1d */ /* 0x000fe20000010000 */
[----:B------:R-:W-:-:S02]  /*26d0*/  LEA R8, R7, UR5, 0x3 ;  /* 0x0000000507087c11 */ /* 0x000fc4000f8e18ff */
[----:B------:R-:W-:Y:S01]  /*26e0*/  LEA R10, R9, UR5, 0x3 ;  /* 0x00000005090a7c11 */ /* 0x000fe2000f8e18ff */
[----:B-1----:R-:W-:Y:S01]  /*26f0*/  IMAD.SHL.U32 R35, R34, 0x1000, RZ ;  /* 0x0000100022237824 */ /* 0x002fe200078e00ff */
[----:B------:R-:W-:Y:S02]  /*2700*/  LEA R12, R11, UR5, 0x3 ;  /* 0x000000050b0c7c11 */ /* 0x000fe4000f8e18ff */
[----:B------:R-:W-:Y:S02]  /*2710*/  LEA R14, R13, UR5, 0x3 ;  /* 0x000000050d0e7c11 */ /* 0x000fe4000f8e18ff */
[----:B------:R-:W-:Y:S02]  /*2720*/  LEA R16, R15, UR5, 0x3 ;  /* 0x000000050f107c11 */ /* 0x000fe4000f8e18ff */
[----:B------:R-:W-:Y:S02]  /*2730*/  LEA R18, R17, UR5, 0x3 ;  /* 0x0000000511127c11 */ /* 0x000fe4000f8e18ff */
[----:B------:R-:W-:-:S02]  /*2740*/  LEA R20, R19, UR5, 0x3 ;  /* 0x0000000513147c11 */ /* 0x000fc4000f8e18ff */
[----:B------:R-:W-:Y:S02]  /*2750*/  LEA R22, R21, UR5, 0x3 ;  /* 0x0000000515167c11 */ /* 0x000fe4000f8e18ff */
[----:B------:R-:W-:Y:S02]  /*2760*/  LEA R24, R23, UR5, 0x3 ;  /* 0x0000000517187c11 */ /* 0x000fe4000f8e18ff */
[----:B------:R-:W-:Y:S02]  /*2770*/  LEA R26, R25, UR5, 0x3 ;  /* 0x00000005191a7c11 */ /* 0x000fe4000f8e18ff */
[----:B------:R-:W-:Y:S02]  /*2780*/  LEA R28, R27, UR5, 0x3 ;  /* 0x000000051b1c7c11 */ /* 0x000fe4000f8e18ff */
[----:B------:R-:W-:Y:S01]  /*2790*/  LEA R30, R29, UR5, 0x3 ;  /* 0x000000051d1e7c11 */ /* 0x000fe2000f8e18ff */
[----:B------:R-:W-:Y:S01]  /*27a0*/  LDS.64 R4, [R4+0x800] ;  /* 0x0008000004047984 */ /* 0x000fe20000000a00 */
[----:B------:R-:W-:-:S02]  /*27b0*/  LEA R32, R31, UR5, 0x3 ;  /* 0x000000051f207c11 */ /* 0x000fc4000f8e18ff */
[----:B------:R-:W-:Y:S01]  /*27c0*/  LEA R0, R0, UR5, 0x3 ;  /* 0x0000000500007c11 */ /* 0x000fe2000f8e18ff */
[----:B------:R-:W-:Y:S01]  /*27d0*/  LDS.64 R6, [R6+0x1000] ;  /* 0x0010000006067984 */ /* 0x000fe20000000a00 */
[----:B------:R-:W-:Y:S02]  /*27e0*/  LOP3.LUT R68, R68, R35, RZ, 0xfc, !PT ;  /* 0x0000002344447212 */ /* 0x000fe400078efcff */
[----:B------:R-:W-:Y:S01]  /*27f0*/  SHF.R.S32.HI R35, RZ, 0x1f, R35 ;  /* 0x0000001fff237819 */ /* 0x000fe20000011423 */
[----:B------:R-:W1:Y:S01]  /*2800*/  LDS.64 R2, [R0] ;  /* 0x0000000000027984 */ /* 0x000e620000000a00 */
[----:B0-----:R-:W-:-:S03]  /*2810*/  LEA R34, P0, R68, UR6, 0x3 ;  /* 0x0000000644227c11 */ /* 0x001fc6000f8018ff */
[----:B------:R-:W0:Y:S01]  /*2820*/  LDS.64 R8, [R8+0x1800] ;  /* 0x0018000008087984 */ /* 0x000e220000000a00 */
[----:B------:R-:W-:-:S03]  /*2830*/  LEA.HI.X R35, R68, UR7, R35, 0x3, P0 ;  /* 0x0000000744237c11 */ /* 0x000fc600080f1c23 */
[----:B------:R-:W2:Y:S04]  /*2840*/  LDS.64 R10, [R10+0x2000] ;  /* 0x002000000a0a7984 */ /* 0x000ea80000000a00 */
[----:B------:R-:W3:Y:S04]  /*2850*/  LDS.64 R12, [R12+0x2800] ;  /* 0x002800000c0c7984 */ /* 0x000ee80000000a00 */
[----:B------:R-:W4:Y:S04]  /*2860*/  LDS.64 R14, [R14+0x3000] ;  /* 0x003000000e0e7984 */ /* 0x000f280000000a00 */
[----:B------:R-:W5:Y:S04]  /*2870*/  LDS.64 R16, [R16+0x3800] ;  /* 0x0038000010107984 */ /* 0x000f680000000a00 */
        /* <DEDUP_REMOVED lines=8> */
[----:B-1----:R-:W-:Y:S04]  /*2900*/  STG.E.64 desc[UR8][R34.64], R2 ;  /* 0x0000000222007986 */ /* 0x002fe8000c101b08 */
[----:B------:R-:W-:Y:S04]  /*2910*/  STG.E.64 desc[UR8][R34.64+0x800], R4 ;  /* 0x0008000422007986 */ /* 0x000fe8000c101b08 */
[----:B------:R-:W-:Y:S04]  /*2920*/  STG.E.64 desc[UR8][R34.64+0x1000], R6 ;  /* 0x0010000622007986 */ /* 0x000fe8000c101b08 */
[----:B0-----:R-:W-:Y:S04]  /*2930*/  STG.E.64 desc[UR8][R34.64+0x1800], R8 ;  /* 0x0018000822007986 */ /* 0x001fe8000c101b08 */
[----:B--2---:R-:W-:Y:S04]  /*2940*/  STG.E.64 desc[UR8][R34.64+0x2000], R10 ;  /* 0x0020000a22007986 */ /* 0x004fe8000c101b08 */
[----:B---3--:R-:W-:Y:S04]  /*2950*/  STG.E.64 desc[UR8][R34.64+0x2800], R12 ;  /* 0x0028000c22007986 */ /* 0x008fe8000c101b08 */
[----:B----4-:R-:W-:Y:S04]  /*2960*/  STG.E.64 desc[UR8][R34.64+0x3000], R14 ;  /* 0x0030000e22007986 */ /* 0x010fe8000c101b08 */
[----:B-----5:R-:W-:Y:S04]  /*2970*/  STG.E.64 desc[UR8][R34.64+0x3800], R16 ;  /* 0x0038001022007986 */ /* 0x020fe8000c101b08 */
[----:B------:R-:W-:Y:S04]  /*2980*/  STG.E.64 desc[UR8][R34.64+0x4000], R18 ;  /* 0x0040001222007986 */ /* 0x000fe8000c101b08 */
[----:B------:R-:W-:Y:S04]  /*2990*/  STG.E.64 desc[UR8][R34.64+0x4800], R20 ;  /* 0x0048001422007986 */ /* 0x000fe8000c101b08 */
[----:B------:R-:W-:Y:S04]  /*29a0*/  STG.E.64 desc[UR8][R34.64+0x5000], R22 ;  /* 0x0050001622007986 */ /* 0x000fe8000c101b08 */
[----:B------:R-:W-:Y:S04]  /*29b0*/  STG.E.64 desc[UR8][R34.64+0x5800], R24 ;  /* 0x0058001822007986 */ /* 0x000fe8000c101b08 */
[----:B------:R-:W-:Y:S04]  /*29c0*/  STG.E.64 desc[UR8][R34.64+0x6000], R26 ;  /* 0x0060001a22007986 */ /* 0x000fe8000c101b08 */
[----:B------:R-:W-:Y:S04]  /*29d0*/  STG.E.64 desc[UR8][R34.64+0x6800], R28 ;  /* 0x0068001c22007986 */ /* 0x000fe8000c101b08 */
[----:B------:R-:W-:Y:S04]  /*29e0*/  STG.E.64 desc[UR8][R34.64+0x7000], R30 ;  /* 0x0070001e22007986 */ /* 0x000fe8000c101b08 */
[----:B------:R-:W-:Y:S01]  /*29f0*/  STG.E.64 desc[UR8][R34.64+0x7800], R32 ;  /* 0x0078002022007986 */ /* 0x000fe2000c101b08 */
[----:B------:R-:W-:Y:S05]  /*2a00*/  EXIT ;  /* 0x000000000000794d */ /* 0x000fea0003800000 */
.L_x_9:
        /* <DEDUP_REMOVED lines=15> */
.L_x_191:


//--------------------- .text._Z15BlockSortKernelIyLi256ELi8EEvPT_S1_ --------------------------
	.section	.text._Z15BlockSortKernelIyLi256ELi8EEvPT_S1_,"ax",@progbits
	.align	128
        .global         _Z15BlockSortKernelIyLi256ELi8EEvPT_S1_
        .type           _Z15BlockSortKernelIyLi256ELi8EEvPT_S1_,@function
        .size           _Z15BlockSortKernelIyLi256ELi8EEvPT_S1_,(.L_x_192 - _Z15BlockSortKernelIyLi256ELi8EEvPT_S1_)
        .other          _Z15BlockSortKernelIyLi256ELi8EEvPT_S1_,@"STO_CUDA_ENTRY STV_DEFAULT"
_Z15BlockSortKernelIyLi256ELi8EEvPT_S1_:
.text._Z15BlockSortKernelIyLi256ELi8EEvPT_S1_:
[----:B------:R-:W-:Y:S01]  /*0000*/  LDC R1, c[0x0][0x37c] ;  /* 0x0000df00ff017b82 */ /* 0x000fe20000000800 */
[----:B------:R-:W0:Y:S07]  /*0010*/  S2R R0, SR_TID.X ;  /* 0x0000000000007919 */ /* 0x000e2e0000002100 */
[----:B------:R-:W1:Y:S01]  /*0020*/  S2UR UR5, SR_CTAID.X ;  /* 0x00000000000579c3 */ /* 0x000e620000002500 */
[----:B------:R-:W2:Y:S01]  /*0030*/  LDCU.64 UR6, c[0x0][0x380] ;  /* 0x00007000ff0677ac */ /* 0x000ea20008000a00 */
[----:B------:R-:W3:Y:S01]  /*0040*/  LDCU.64 UR8, c[0x0][0x358] ;  /* 0x00006b00ff0877ac */ /* 0x000ee20008000a00 */
[----:B-1----:R-:W-:-:S04]  /*0050*/  USHF.L.U32 UR5, UR5, 0xb, URZ ;  /* 0x0000000b05057899 */ /* 0x002fc800080006ff */
[----:B------:R-:W-:Y:S01]  /*0060*/  USHF.R.S32.HI UR10, URZ, 0x1f, UR5 ;  /* 0x0000001fff0a7899 */ /* 0x000fe20008011405 */
[----:B0-----:R-:W-:-:S05]  /*0070*/  IMAD.SHL.U32 R27, R0, 0x8, RZ ;  /* 0x00000008001b7824 */ /* 0x001fca00078e00ff */
[----:B------:R-:W-:-:S04]  /*0080*/  LOP3.LUT R21, R27, 0x1f00, RZ, 0xc0, !PT ;  /* 0x00001f001b157812 */ /* 0x000fc800078ec0ff */
[----:B------:R-:W-:-:S04]  /*0090*/  LOP3.LUT R2, R21, 0x1f, R0, 0xf8, !PT ;  /* 0x0000001f15027812 */ /* 0x000fc800078ef800 */
[----:B------:R-:W-:-:S05]  /*00a0*/  IADD3 R2, P0, PT, R2, UR5, RZ ;  /* 0x0000000502027c10 */ /* 0x000fca000ff1e0ff */
[----:B------:R-:W-:Y:S01]  /*00b0*/  IMAD.X R3, RZ, RZ, UR10, P0 ;  /* 0x0000000aff037e24 */ /* 0x000fe200080e06ff */
[----:B--2---:R-:W-:-:S04]  /*00c0*/  LEA R16, P0, R2, UR6, 0x3 ;  /* 0x0000000602107c11 */ /* 0x004fc8000f8018ff */
        /* <DEDUP_REMOVED lines=8> */
[----:B------:R0:W5:Y:S01]  /*0150*/  LDG.E.64 R6, desc[UR8][R16.64+0x700] ;  /* 0x0007000810067981 */ /* 0x000162000c1e1b00 */
[----:B------:R-:W1:Y:S01]  /*0160*/  S2UR UR6, SR_CgaCtaId ;  /* 0x00000000000679c3 */ /* 0x000e620000008800 */
[----:B------:R-:W-:Y:S01]  /*0170*/  UMOV UR4, 0x400 ;  /* 0x0000040000047882 */ /* 0x000fe20000000000 */
[----:B------:R-:W-:Y:S01]  /*0180*/  SHF.R.U32.HI R29, RZ, 0x5, R0 ;  /* 0x00000005ff1d7819 */ /* 0x000fe20000011600 */
[----:B------:R-:W0:Y:S01]  /*0190*/  S2R R26, SR_LANEID ;  /* 0x00000000001a7919 */ /* 0x000e220000000000 */
[----:B-1----:R-:W-:Y:S01]  /*01a0*/  ULEA UR4, UR6, UR4, 0x18 ;  /* 0x0000000406047291 */ /* 0x002fe2000f8ec0ff */
[----:B0-----:R-:W-:-:S04]  /*01b0*/  IMAD.IADD R21, R21, 0x1, R26 ;  /* 0x0000000115157824 */ /* 0x001fc800078e021a */
[C---:B------:R-:W-:Y:S01]  /*01c0*/  VIADD R22, R21.reuse, 0x40 ;  /* 0x0000004015167836 */ /* 0x040fe20000000000 */
[CC--:B------:R-:W-:Y:S01]  /*01d0*/  LEA.HI.SX32 R20, R21.reuse, R21.reuse, 0x1b ;  /* 0x0000001515147211 */ /* 0x0c0fe200078fdaff */
[C---:B------:R-:W-:Y:S02]  /*01e0*/  VIADD R16, R21.reuse, 0x60 ;  /* 0x0000006015107836 */ /* 0x040fe40000000000 */
[C---:B------:R-:W-:Y:S01]  /*01f0*/  VIADD R24, R21.reuse, 0x80 ;  /* 0x0000008015187836 */ /* 0x040fe20000000000 */
[----:B------:R-:W-:Y:S01]  /*0200*/  LEA R23, R20, UR4, 0x3 ;  /* 0x0000000414177c11 */ /* 0x000fe2000f8e18ff */
[C---:B------:R-:W-:Y:S01]  /*0210*/  VIADD R20, R21.reuse, 0x20 ;  /* 0x0000002015147836 */ /* 0x040fe20000000000 */
[-C--:B------:R-:W-:Y:S01]  /*0220*/  LEA.HI.SX32 R22, R22, R21.reuse, 0x1b ;  /* 0x0000001516167211 */ /* 0x080fe200078fdaff */
[C---:B------:R-:W-:Y:S01]  /*0230*/  VIADD R28, R21.reuse, 0xa0 ;  /* 0x000000a0151c7836 */ /* 0x040fe20000000000 */
[-C--:B------:R-:W-:Y:S01]  /*0240*/  LEA.HI.SX32 R16, R16, R21.reuse, 0x1b ;  /* 0x0000001510107211 */ /* 0x080fe200078fdaff */
[C---:B------:R-:W-:Y:S01]  /*0250*/  VIADD R30, R21.reuse, 0xc0 ;  /* 0x000000c0151e7836 */ /* 0x040fe20000000000 */
[-C--:B------:R-:W-:Y:S01]  /*0260*/  LEA.HI.SX32 R20, R20, R21.reuse, 0x1b ;  /* 0x0000001514147211 */ /* 0x080fe200078fdaff */
[----:B------:R-:W-:Y:S01]  /*0270*/  VIADD R32, R21, 0xe0 ;  /* 0x000000e015207836 */ /* 0x000fe20000000000 */
[----:B------:R-:W-:-:S02]  /*0280*/  LEA.HI.SX32 R24, R24, R21, 0x1b ;  /* 0x0000001518187211 */ /* 0x000fc400078fdaff */
[-C--:B------:R-:W-:Y:S02]  /*0290*/  LEA.HI.SX32 R28, R28, R21.reuse, 0x1b ;  /* 0x000000151c1c7211 */ /* 0x080fe400078fdaff */
[-C--:B------:R-:W-:Y:S02]  /*02a0*/  LEA.HI.SX32 R30, R30, R21.reuse, 0x1b ;  /* 0x000000151e1e7211 */ /* 0x080fe400078fdaff */
[----:B------:R-:W-:Y:S01]  /*02b0*/  LEA.HI.SX32 R32, R32, R21, 0x1b ;  /* 0x0000001520207211 */ /* 0x000fe200078fdaff */
[----:B------:R-:W-:Y:S01]  /*02c0*/  IMAD R21, R26, 0x7, R21 ;  /* 0x000000071a157824 */ /* 0x000fe200078e0215 */
[----:B------:R-:W-:Y:S02]  /*02d0*/  LEA R17, R20, UR4, 0x3 ;  /* 0x0000000414117c11 */ /* 0x000fe4000f8e18ff */
[----:B------:R-:W-:Y:S01]  /*02e0*/  LEA R25, R24, UR4, 0x3 ;  /* 0x0000000418197c11 */ /* 0x000fe2000f8e18ff */
[C---:B------:R-:W-:Y:S02]  /*02f0*/  VIADD R20, R21.reuse, 0x3 ;  /* 0x0000000315147836 */ /* 0x040fe40000000000 */
[----:B------:R-:W-:-:S02]  /*0300*/  VIADD R24, R21, 0x5 ;  /* 0x0000000515187836 */ /* 0x000fc40000000000 */
[C---:B------:R-:W-:Y:S01]  /*0310*/  VIADD R34, R21.reuse, 0x6 ;  /* 0x0000000615227836 */ /* 0x040fe20000000000 */
[-C--:B------:R-:W-:Y:S01]  /*0320*/  LEA.HI.SX32 R20, R20, R21.reuse, 0x1b ;  /* 0x0000001514147211 */ /* 0x080fe200078fdaff */
[C---:B------:R-:W-:Y:S01]  /*0330*/  VIADD R36, R21.reuse, 0x7 ;  /* 0x0000000715247836 */ /* 0x040fe20000000000 */
[-C--:B------:R-:W-:Y:S02]  /*0340*/  LEA.HI.SX32 R24, R24, R21.reuse, 0x1b ;  /* 0x0000001518187211 */ /* 0x080fe400078fdaff */
[-C--:B------:R-:W-:Y:S02]  /*0350*/  LEA.HI.SX32 R34, R34, R21.reuse, 0x1b ;  /* 0x0000001522227211 */ /* 0x080fe400078fdaff */
[-C--:B------:R-:W-:Y:S02]  /*0360*/  LEA.HI.SX32 R36, R36, R21.reuse, 0x1b ;  /* 0x0000001524247211 */ /* 0x080fe400078fdaff */
[----:B------:R-:W-:Y:S02]  /*0370*/  LEA R34, R34, UR4, 0x3 ;  /* 0x0000000422227c11 */ /* 0x000fe4000f8e18ff */
[----:B------:R-:W-:Y:S01]  /*0380*/  LEA R36, R36, UR4, 0x3 ;  /* 0x0000000424247c11 */ /* 0x000fe2000f8e18ff */
[----:B--2---:R0:W-:Y:S04]  /*0390*/  STS.64 [R23], R18 ;  /* 0x0000001217007388 */ /* 0x0041e80000000a00 */
[----:B---3--:R1:W-:Y:S01]  /*03a0*/  STS.64 [R17+0x100], R14 ;  /* 0x0001000e11007388 */ /* 0x0083e20000000a00 */
[----:B0-----:R-:W-:Y:S01]  /*03b0*/  LEA R23, R16, UR4, 0x3 ;  /* 0x0000000410177c11 */ /* 0x001fe2000f8e18ff */
[C---:B------:R-:W-:Y:S01]  /*03c0*/  VIADD R16, R21.reuse, 0x1 ;  /* 0x0000000115107836 */ /* 0x040fe20000000000 */
[----:B------:R-:W-:Y:S01]  /*03d0*/  LEA R19, R22, UR4, 0x3 ;  /* 0x0000000416137c11 */ /* 0x000fe2000f8e18ff */
[C---:B------:R-:W-:Y:S01]  /*03e0*/  VIADD R18, R21.reuse, 0x2 ;  /* 0x0000000215127836 */ /* 0x040fe20000000000 */
[----:B-1----:R-:W-:Y:S01]  /*03f0*/  LEA R15, R28, UR4, 0x3 ;  /* 0x000000041c0f7c11 */ /* 0x002fe2000f8e18ff */
[----:B------:R-:W-:Y:S01]  /*0400*/  VIADD R22, R21, 0x4 ;  /* 0x0000000415167836 */ /* 0x000fe20000000000 */
[-C--:B------:R-:W-:Y:S01]  /*0410*/  LEA.HI.SX32 R16, R16, R21.reuse, 0x1b ;  /* 0x0000001510107211 */ /* 0x080fe200078fdaff */
[----:B----4-:R0:W-:Y:S01]  /*0420*/  STS.64 [R19+0x200], R12 ;  /* 0x0002000c13007388 */ /* 0x0101e20000000a00 */
[----:B------:R-:W-:-:S02]  /*0430*/  LEA.HI.SX32 R18, R18, R21, 0x1b ;  /* 0x0000001512127211 */ /* 0x000fc400078fdaff */
[-C--:B------:R-:W-:Y:S01]  /*0440*/  LEA.HI.SX32 R22, R22, R21.reuse, 0x1b ;  /* 0x0000001516167211 */ /* 0x080fe200078fdaff */
[----:B-----5:R1:W-:Y:S01]  /*0450*/  STS.64 [R23+0x300], R10 ;  /* 0x0003000a17007388 */ /* 0x0203e20000000a00 */
[----:B------:R-:W-:Y:S02]  /*0460*/  LEA.HI.SX32 R21, R21, R21, 0x1b ;  /* 0x0000001515157211 */ /* 0x000fe400078fdaff */
[----:B------:R-:W-:Y:S01]  /*0470*/  LEA R14, R18, UR4, 0x3 ;  /* 0x00000004120e7c11 */ /* 0x000fe2000f8e18ff */
[----:B------:R2:W-:Y:S01]  /*0480*/  STS.64 [R25+0x400], R8 ;  /* 0x0004000819007388 */ /* 0x0005e20000000a00 */
[----:B------:R-:W-:Y:S02]  /*0490*/  LEA R18, R22, UR4, 0x3 ;  /* 0x0000000416127c11 */ /* 0x000fe4000f8e18ff */
[----:B------:R-:W-:Y:S01]  /*04a0*/  LEA.HI R28, R27, R27, RZ, 0x1b ;  /* 0x0000001b1b1c7211 */ /* 0x000fe200078fd8ff */
[----:B------:R3:W-:Y:S01]  /*04b0*/  STS.64 [R15+0x500], R4 ;  /* 0x000500040f007388 */ /* 0x0007e20000000a00 */
[----:B0-----:R-:W-:-:S02]  /*04c0*/  LEA R13, R30, UR4, 0x3 ;  /* 0x000000041e0d7c11 */ /* 0x001fc4000f8e18ff */
[----:B------:R-:W-:Y:S02]  /*04d0*/  LEA R12, R16, UR4, 0x3 ;  /* 0x00000004100c7c11 */ /* 0x000fe4000f8e18ff */
[----:B-1----:R-:W-:Y:S01]  /*04e0*/  LEA R11, R32, UR4, 0x3 ;  /* 0x00000004200b7c11 */ /* 0x002fe2000f8e18ff */
[----:B------:R3:W-:Y:S01]  /*04f0*/  STS.64 [R13+0x600], R2 ;  /* 0x000600020d007388 */ /* 0x0007e20000000a00 */
[----:B------:R-:W-:Y:S02]  /*0500*/  LEA R16, R20, UR4, 0x3 ;  /* 0x0000000414107c11 */ /* 0x000fe4000f8e18ff */
[----:B------:R-:W-:Y:S01]  /*0510*/  LEA R20, R24, UR4, 0x3 ;  /* 0x0000000418147c11 */ /* 0x000fe2000f8e18ff */
[----:B------:R3:W-:Y:S01]  /*0520*/  STS.64 [R11+0x700], R6 ;  /* 0x000700060b007388 */ /* 0x0007e20000000a00 */
[----:B--2---:R-:W-:Y:S01]  /*0530*/  LEA R8, R21, UR4, 0x3 ;  /* 0x0000000415087c11 */ /* 0x004fe2000f8e18ff */
[----:B------:R-:W-:-:S04]  /*0540*/  NOP ;  /* 0x0000000000007918 */ /* 0x000fc80000000000 */
[----:B------:R3:W0:Y:S01]  /*0550*/  LDS.64 R2, [R8] ;  /* 0x0000000008027984 */ /* 0x0006220000000a00 */
[C---:B------:R-:W-:Y:S02]  /*0560*/  LEA.HI R30, R0.reuse, R27, RZ, 0x1e ;  /* 0x0000001b001e7211 */ /* 0x040fe400078ff0ff */
[----:B------:R-:W-:Y:S01]  /*0570*/  LEA R27, R0, UR4, 0x2 ;  /* 0x00000004001b7c11 */ /* 0x000fe2000f8e10ff */
[----:B------:R-:W1:Y:S01]  /*0580*/  LDS.64 R12, [R12+0x8] ;  /* 0x000008000c0c7984 */ /* 0x000e620000000a00 */
[----:B------:R-:W-:Y:S02]  /*0590*/  LEA R28, R28, UR4, 0x3 ;  /* 0x000000041c1c7c11 */ /* 0x000fe4000f8e18ff */
[----:B------:R-:W-:Y:S01]  /*05a0*/  LEA R30, R30, UR4, 0x3 ;  /* 0x000000041e1e7c11 */ /* 0x000fe2000f8e18ff */
[----:B------:R-:W2:Y:S01]  /*05b0*/  LDS.64 R14, [R14+0x10] ;  /* 0x000010000e0e7984 */ /* 0x000ea20000000a00 */
[----:B------:R-:W-:Y:S01]  /*05c0*/  IMAD R31, R0, 0x20, R27 ;  /* 0x00000020001f7824 */ /* 0x000fe200078e021b */
[----:B------:R-:W-:-:S02]  /*05d0*/  UMOV UR4, URZ ;  /* 0x000000ff00047c82 */ /* 0x000fc40008000000 */
[----:B------:R-:W4:Y:S04]  /*05e0*/  LDS.64 R16, [R16+0x18] ;  /* 0x0000180010107984 */ /* 0x000f280000000a00 */
[----:B------:R-:W0:Y:S04]  /*05f0*/  LDS.64 R18, [R18+0x20] ;  /* 0x0000200012127984 */ /* 0x000e280000000a00 */
[----:B------:R-:W0:Y:S04]  /*0600*/  LDS.64 R20, [R20+0x28] ;  /* 0x0000280014147984 */ /* 0x000e280000000a00 */
[----:B------:R3:W0:Y:S04]  /*0610*/  LDS.64 R22, [R34+0x30] ;  /* 0x0000300022167984 */ /* 0x0006280000000a00 */
[----:B------:R3:W0:Y:S01]  /*0620*/  LDS.64 R24, [R36+0x38] ;  /* 0x0000380024187984 */ /* 0x0006220000000a00 */
[----:B------:R-:W-:Y:S06]  /*0630*/  BAR.SYNC.DEFER_BLOCKING 0x0 ;  /* 0x0000000000007b1d */ /* 0x000fec0000010000 */
.L_x_11:
[----:B0--3--:R-:W-:Y:S01]  /*0640*/  SHF.R.U64 R4, R2, UR4, R3 ;  /* 0x0000000402047c19 */ /* 0x009fe20008001203 */
[----:B------:R-:W-:Y:S01]  /*0650*/  STS [R27], RZ ;  /* 0x000000ff1b007388 */ /* 0x000fe20000000800 */
[----:B------:R-:W0:Y:S01]  /*0660*/  S2UR UR7, SR_CgaCtaId ;  /* 0x00000000000779c3 */ /* 0x000e220000008800 */
[----:B------:R-:W-:Y:S01]  /*0670*/  ISETP.NE.AND P1, PT, R26, 0x1f, PT ;  /* 0x0000001f1a00780c */ /* 0x000fe20003f25270 */
[----:B------:R-:W-:Y:S01]  /*0680*/  UMOV UR6, 0x400 ;  /* 0x0000040000067882 */ /* 0x000fe20000000000 */
[----:B------:R-:W-:Y:S01]  /*0690*/  LOP3.LUT R4, R4, 0xf, RZ, 0xc0, !PT ;  /* 0x0000000f04047812 */ /* 0x000fe200078ec0ff */
[----:B------:R-:W-:Y:S01]  /*06a0*/  STS [R27+0x400], RZ ;  /* 0x000400ff1b007388 */ /* 0x000fe20000000800 */
[C---:B------:R-:W-:Y:S01]  /*06b0*/  ISETP.NE.AND P2, PT, R29.reuse, 0x6, PT ;  /* 0x000000061d00780c */ /* 0x040fe20003f45270 */
[----:B------:R-:W-:Y:S01]  /*06c0*/  UISETP.GE.U32.AND UP0, UPT, UR4, 0x3c, UPT ;  /* 0x0000003c0400788c */ /* 0x000fe2000bf06070 */
[----:B------:R-:W-:Y:S01]  /*06d0*/  ISETP.NE.AND P3, PT, R29, 0x7, PT ;  /* 0x000000071d00780c */ /* 0x000fe20003f65270 */
[----:B-1----:R-:W-:Y:S01]  /*06e0*/  IMAD.SHL.U32 R5, R4, 0x400, RZ ;  /* 0x0000040004057824 */ /* 0x002fe200078e00ff */
[----:B------:R-:W-:Y:S01]  /*06f0*/  SHF.R.U32.HI R4, RZ, 0x2, R4 ;  /* 0x00000002ff047819 */ /* 0x000fe20000011604 */
[----:B------:R-:W-:Y:S03]  /*0700*/  STS [R27+0x800], RZ ;  /* 0x000800ff1b007388 */ /* 0x000fe60000000800 */
[----:B------:R-:W-:Y:S01]  /*0710*/  LOP3.LUT R34, R5, 0x1c00, RZ, 0xc0, !PT ;  /* 0x00001c0005227812 */ /* 0x000fe200078ec0ff */
[----:B------:R-:W-:Y:S01]  /*0720*/  STS [R27+0xc00], RZ ;  /* 0x000c00ff1b007388 */ /* 0x000fe20000000800 */
[----:B------:R-:W-:-:S03]  /*0730*/  LOP3.LUT R4, R4, 0x3ffffffe, RZ, 0xc0, !PT ;  /* 0x3ffffffe04047812 */ /* 0x000fc600078ec0ff */
[----:B------:R-:W-:Y:S01]  /*0740*/  STS [R27+0x1000], RZ ;  /* 0x001000ff1b007388 */ /* 0x000fe20000000800 */
[----:B------:R-:W-:Y:S02]  /*0750*/  IADD3 R34, PT, PT, R4, R27, R34 ;  /* 0x0000001b04227210 */ /* 0x000fe40007ffe022 */
[----:B-12---:R-:W-:Y:S01]  /*0760*/  SHF.R.U64 R4, R12, UR4, R13 ;  /* 0x000000040c047c19 */ /* 0x006fe2000800120d */
[----:B------:R-:W-:Y:S01]  /*0770*/  STS [R27+0x1400], RZ ;  /* 0x001400ff1b007388 */ /* 0x000fe20000000800 */
[----:B0-----:R-:W-:Y:S02]  /*0780*/  ULEA UR6, UR7, UR6, 0x18 ;  /* 0x0000000607067291 */ /* 0x001fe4000f8ec0ff */
[----:B------:R-:W-:Y:S01]  /*0790*/  LOP3.LUT R4, R4, 0xf, RZ, 0xc0, !PT ;  /* 0x0000000f04047812 */ /* 0x000fe200078ec0ff */
[----:B------:R-:W-:Y:S03]  /*07a0*/  STS [R27+0x1800], RZ ;  /* 0x001800ff1b007388 */ /* 0x000fe60000000800 */
[----:B------:R-:W-:Y:S01]  /*07b0*/  SHF.R.U32.HI R6, RZ, 0x2, R4 ;  /* 0x00000002ff067819 */ /* 0x000fe20000011604 */
[----:B------:R-:W-:Y:S01]  /*07c0*/  STS [R27+0x1c00], RZ ;  /* 0x001c00ff1b007388 */ /* 0x000fe20000000800 */
[----:B------:R-:W-:Y:S01]  /*07d0*/  IMAD.SHL.U32 R5, R4, 0x400, RZ ;  /* 0x0000040004057824 */ /* 0x000fe200078e00ff */
[----:B------:R-:W-:-:S02]  /*07e0*/  @!P1 LEA R61, R29, UR6, 0x2 ;  /* 0x000000061d3d9c11 */ /* 0x000fc4000f8e10ff */
[----:B------:R-:W-:Y:S01]  /*07f0*/  STS [R27+0x2000], RZ ;  /* 0x002000ff1b007388 */ /* 0x000fe20000000800 */
[----:B------:R-:W-:Y:S02]  /*0800*/  LOP3.LUT R6, R6, 0x3ffffffe, RZ, 0xc0, !PT ;  /* 0x3ffffffe06067812 */ /* 0x000fe400078ec0ff */
[----:B------:R-:W-:Y:S01]  /*0810*/  LOP3.LUT R4, R5, 0x1c00, RZ, 0xc0, !PT ;  /* 0x00001c0005047812 */ /* 0x000fe200078ec0ff */
[----:B------:R-:W0:Y:S03]  /*0820*/  LDS.U16 R32, [R34] ;  /* 0x0000000022207984 */ /* 0x000e260000000400 */
[----:B------:R-:W-:Y:S02]  /*0830*/  IADD3 R35, PT, PT, R6, R27, R4 ;  /* 0x0000001b06237210 */ /* 0x000fe40007ffe004 */
[----:B--2---:R-:W-:-:S04]  /*0840*/  SHF.R.U64 R4, R14, UR4, R15 ;  /* 0x000000040e047c19 */ /* 0x004fc8000800120f */
[----:B------:R-:W-:-:S05]  /*0850*/  LOP3.LUT R4, R4, 0xf, RZ, 0xc0, !PT ;  /* 0x0000000f04047812 */ /* 0x000fca00078ec0ff */
[----:B------:R-:W-:Y:S01]  /*0860*/  IMAD.SHL.U32 R6, R4, 0x400, RZ ;  /* 0x0000040004067824 */ /* 0x000fe200078e00ff */
[----:B------:R-:W-:-:S04]  /*0870*/  SHF.R.U32.HI R4, RZ, 0x2, R4 ;  /* 0x00000002ff047819 */ /* 0x000fc80000011604 */
[----:B------:R-:W-:Y:S02]  /*0880*/  LOP3.LUT R6, R6, 0x1c00, RZ, 0xc0, !PT ;  /* 0x00001c0006067812 */ /* 0x000fe400078ec0ff */
[----:B------:R-:W-:-:S04]  /*0890*/  LOP3.LUT R37, R4, 0x3ffffffe, RZ, 0xc0, !PT ;  /* 0x3ffffffe04257812 */ /* 0x000fc800078ec0ff */
[----:B------:R-:W-:Y:S01]  /*08a0*/  IADD3 R37, PT, PT, R37, R27, R6 ;  /* 0x0000001b25257210 */ /* 0x000fe20007ffe006 */
[----:B0-----:R-:W-:-:S05]  /*08b0*/  VIADD R5, R32, 0x1 ;  /* 0x0000000120057836 */ /* 0x001fca0000000000 */
[----:B----4-:R4:W-:Y:S04]  /*08c0*/  STS.U16 [R34], R5 ;  /* 0x0000000522007388 */ /* 0x0109e80000000400 */
[----:B------:R-:W0:Y:S01]  /*08d0*/  LDS.U16 R36, [R35] ;  /* 0x0000000023247984 */ /* 0x000e220000000400 */
[----:B----4-:R-:W-:-:S04]  /*08e0*/  SHF.R.U64 R5, R16, UR4, R17 ;  /* 0x0000000410057c19 */ /* 0x010fc80008001211 */
        /* <DEDUP_REMOVED lines=70> */
[----:B------:R-:W-:-:S04]  /*0d50*/  IMAD.IADD R56, R56, 0x1, R55 ;  /* 0x0000000138387824 */ /* 0x000fc800078e0237 */
[----:B------:R-:W-:-:S05]  /*0d60*/  IMAD.IADD R57, R57, 0x1, R56 ;  /* 0x0000000139397824 */ /* 0x000fca00078e0238 */
[----:B------:R-:W0:Y:S02]  /*0d70*/  SHFL.UP P0, R4, R57, 0x1, RZ ;  /* 0x0420000039047989 */ /* 0x000e2400000000ff */
[----:B0-----:R-:W-:-:S05]  /*0d80*/  @P0 IMAD.IADD R4, R57, 0x1, R4 ;  /* 0x0000000139040824 */ /* 0x001fca00078e0204 */
[----:B------:R-:W0:Y:S02]  /*0d90*/  SHFL.UP P0, R5, R4, 0x2, RZ ;  /* 0x0440000004057989 */ /* 0x000e2400000000ff */
[----:B0-----:R-:W-:-:S05]  /*0da0*/  @P0 IMAD.IADD R5, R4, 0x1, R5 ;  /* 0x0000000104050824 */ /* 0x001fca00078e0205 */
[----:B------:R-:W0:Y:S02]  /*0db0*/  SHFL.UP P0, R6, R5, 0x4, RZ ;  /* 0x0480000005067989 */ /* 0x000e2400000000ff */
[----:B0-----:R-:W-:-:S05]  /*0dc0*/  @P0 IMAD.IADD R6, R5, 0x1, R6 ;  /* 0x0000000105060824 */ /* 0x001fca00078e0206 */
[----:B------:R-:W0:Y:S02]  /*0dd0*/  SHFL.UP P0, R59, R6, 0x8, RZ ;  /* 0x05000000063b7989 */ /* 0x000e2400000000ff */
[----:B0-----:R-:W-:-:S05]  /*0de0*/  @P0 IMAD.IADD R59, R6, 0x1, R59 ;  /* 0x00000001063b0824 */ /* 0x001fca00078e023b */
[----:B------:R-:W0:Y:S02]  /*0df0*/  SHFL.UP P0, R58, R59, 0x10, RZ ;  /* 0x060000003b3a7989 */ /* 0x000e2400000000ff */
[----:B0-----:R-:W-:Y:S01]  /*0e00*/  @P0 IMAD.IADD R58, R59, 0x1, R58 ;  /* 0x000000013b3a0824 */ /* 0x001fe200078e023a */
[----:B------:R-:W-:-:S03]  /*0e10*/  ISETP.NE.AND P0, PT, R29, 0x1, PT ;  /* 0x000000011d00780c */ /* 0x000fc60003f05270 */
[----:B------:R-:W-:Y:S01]  /*0e20*/  IMAD.IADD R57, R58, 0x1, -R57 ;  /* 0x000000013a397824 */ /* 0x000fe200078e0a39 */
[----:B------:R-:W-:Y:S01]  /*0e30*/  @!P1 STS [R61+0x2400], R58 ;  /* 0x0024003a3d009388 */ /* 0x000fe20000000800 */
[----:B------:R-:W-:Y:S01]  /*0e40*/  BAR.SYNC.DEFER_BLOCKING 0x0 ;  /* 0x0000000000007b1d */ /* 0x000fe20000010000 */
[----:B------:R-:W-:-:S05]  /*0e50*/  ISETP.GT.U32.AND P1, PT, R0, 0x1f, PT ;  /* 0x0000001f0000780c */ /* 0x000fca0003f24070 */
        /* <DEDUP_REMOVED lines=8> */
[----:B------:R-:W-:-:S03]  /*0ee0*/  IMAD.IADD R7, R7, 0x1, R6 ;  /* 0x0000000107077824 */ /* 0x000fc600078e0206 */
[----:B------:R-:W-:Y:S01]  /*0ef0*/  SEL R33, R6, R33, !P0 ;  /* 0x0000002106217207 */ /* 0x000fe20004000000 */
[----:B-1----:R-:W-:Y:S01]  /*0f00*/  IMAD.IADD R8, R7, 0x1, R8 ;  /* 0x0000000107087824 */ /* 0x002fe200078e0208 */
[----:B------:R-:W-:-:S03]  /*0f10*/  ISETP.NE.AND P0, PT, R29, 0x4, PT ;  /* 0x000000041d00780c */ /* 0x000fc60003f05270 */
[----:B------:R-:W-:Y:S01]  /*0f20*/  IMAD.IADD R9, R9, 0x1, R8 ;  /* 0x0000000109097824 */ /* 0x000fe200078e0208 */
[----:B------:R-:W-:Y:S02]  /*0f30*/  SEL R33, R7, R33, !P0 ;  /* 0x0000002107217207 */ /* 0x000fe40004000000 */
[----:B------:R-:W-:Y:S01]  /*0f40*/  ISETP.NE.AND P0, PT, R29, 0x5, PT ;  /* 0x000000051d00780c */ /* 0x000fe20003f05270 */
[----:B------:R-:W-:-:S03]  /*0f50*/  IMAD.IADD R10, R10, 0x1, R9 ;  /* 0x000000010a0a7824 */ /* 0x000fc600078e0209 */
[----:B------:R-:W-:Y:S01]  /*0f60*/  SEL R33, R8, R33, !P0 ;  /* 0x0000002108217207 */ /* 0x000fe20004000000 */
[----:B------:R-:W-:Y:S01]  /*0f70*/  IMAD.IADD R11, R11, 0x1, R10 ;  /* 0x000000010b0b7824 */ /* 0x000fe200078e020a */
[----:B------:R-:W-:Y:S02]  /*0f80*/  ISETP.NE.AND P0, PT, R26, RZ, PT ;  /* 0x000000ff1a00720c */ /* 0x000fe40003f05270 */
[----:B------:R-:W-:Y:S02]  /*0f90*/  SEL R33, R9, R33, !P2 ;  /* 0x0000002109217207 */ /* 0x000fe40005000000 */
[----:B------:R-:W-:Y:S02]  /*0fa0*/  ISETP.GT.U32.OR P2, PT, R0, 0x1f, P0 ;  /* 0x0000001f0000780c */ /* 0x000fe40000744470 */
[----:B------:R-:W-:Y:S02]  /*0fb0*/  SEL R4, R57, RZ, P0 ;  /* 0x000000ff39047207 */ /* 0x000fe40000000000 */
[----:B------:R-:W-:-:S02]  /*0fc0*/  SEL R33, R10, R33, !P3 ;  /* 0x000000210a217207 */ /* 0x000fc40005800000 */
[----:B------:R-:W-:-:S03]  /*0fd0*/  ISETP.NE.AND P0, PT, R0, RZ, PT ;  /* 0x000000ff0000720c */ /* 0x000fc60003f05270 */
[----:B------:R-:W-:-:S04]  /*0fe0*/  @P1 IMAD.IADD R57, R33, 0x1, R4 ;  /* 0x0000000121391824 */ /* 0x000fc800078e0204 */
[----:B------:R-:W-:-:S05]  /*0ff0*/  @!P2 IMAD.U32 R57, R11, 0x10000, RZ ;  /* 0x000100000b39a824 */ /* 0x000fca00078e00ff */
[----:B------:R-:W-:Y:S01]  /*1000*/  @!P2 STS [UR6+0x2428], R57 ;  /* 0x00242839ff00a988 */ /* 0x000fe20008000806 */
[----:B------:R-:W-:Y:S06]  /*1010*/  BAR.SYNC.DEFER_BLOCKING 0x0 ;  /* 0x0000000000007b1d */ /* 0x000fec0000010000 */
[----:B------:R-:W0:Y:S02]  /*1020*/  LDS R4, [UR6+0x2428] ;  /* 0x00242806ff047984 */ /* 0x000e240008000800 */
[----:B0-----:R-:W-:-:S05]  /*1030*/  SEL R4, R4, RZ, P0 ;  /* 0x000000ff04047207 */ /* 0x001fca0000000000 */
[----:B------:R-:W-:-:S04]  /*1040*/  IMAD.IADD R4, R4, 0x1, R57 ;  /* 0x0000000104047824 */ /* 0x000fc800078e0239 */
[--C-:B------:R-:W-:Y:S01]  /*1050*/  IMAD.IADD R6, R49, 0x1, R4.reuse ;  /* 0x0000000131067824 */ /* 0x100fe200078e0204 */
[----:B------:R-:W-:Y:S01]  /*1060*/  STS [R31], R4 ;  /* 0x000000041f007388 */ /* 0x000fe20000000800 */
[--C-:B------:R-:W-:Y:S02]  /*1070*/  IMAD.IADD R50, R50, 0x1, R4.reuse ;  /* 0x0000000132327824 */ /* 0x100fe400078e0204 */
[--C-:B------:R-:W-:Y:S01]  /*1080*/  IMAD.IADD R8, R51, 0x1, R4.reuse ;  /* 0x0000000133087824 */ /* 0x100fe200078e0204 */
[----:B------:R-:W-:Y:S01]  /*1090*/  STS [R31+0x4], R6 ;  /* 0x000004061f007388 */ /* 0x000fe20000000800 */
[--C-:B------:R-:W-:Y:S02]  /*10a0*/  IMAD.IADD R52, R52, 0x1, R4.reuse ;  /* 0x0000000134347824 */ /* 0x100fe400078e0204 */
[--C-:B------:R-:W-:Y:S01]  /*10b0*/  IMAD.IADD R10, R53, 0x1, R4.reuse ;  /* 0x00000001350a7824 */ /* 0x100fe200078e0204 */
[----:B------:R-:W-:Y:S01]  /*10c0*/  STS [R31+0x8], R50 ;  /* 0x000008321f007388 */ /* 0x000fe20000000800 */
[----:B------:R-:W-:-:S02]  /*10d0*/  IMAD.IADD R54, R54, 0x1, R4 ;  /* 0x0000000136367824 */ /* 0x000fc400078e0204 */
[--C-:B------:R-:W-:Y:S01]  /*10e0*/  IMAD.IADD R58, R55, 0x1, R4.reuse ;  /* 0x00000001373a7824 */ /* 0x100fe200078e0204 */
[----:B------:R-:W-:Y:S01]  /*10f0*/  STS [R31+0xc], R8 ;  /* 0x00000c081f007388 */ /* 0x000fe20000000800 */
[----:B------:R-:W-:-:S03]  /*1100*/  IMAD.IADD R56, R56, 0x1, R4 ;  /* 0x0000000138387824 */ /* 0x000fc600078e0204 */
        /* <DEDUP_REMOVED lines=13> */
[----:B------:R-:W5:Y:S01]  /*11e0*/  LDS.U16 R47, [R47] ;  /* 0x000000002f2f7984 */ /* 0x000f620000000400 */
[----:B0-----:R-:W-:-:S02]  /*11f0*/  IMAD.IADD R5, R32, 0x1, R5 ;  /* 0x0000000120057824 */ /* 0x001fc400078e0205 */
[----:B-1----:R-:W-:Y:S02]  /*1200*/  IMAD.IADD R6, R36, 0x1, R35 ;  /* 0x0000000124067824 */ /* 0x002fe400078e0223 */
[----:B--2---:R-:W-:Y:S02]  /*1210*/  IMAD.IADD R8, R38, 0x1, R37 ;  /* 0x0000000126087824 */ /* 0x004fe400078e0225 */
[----:B---3--:R-:W-:Y:S02]  /*1220*/  IMAD.IADD R40, R40, 0x1, R39 ;  /* 0x0000000128287824 */ /* 0x008fe400078e0227 */
[----:B----4-:R-:W-:Y:S02]  /*1230*/  IMAD.IADD R42, R42, 0x1, R41 ;  /* 0x000000012a2a7824 */ /* 0x010fe400078e0229 */
[----:B-----5:R-:W-:Y:S02]  /*1240*/  IMAD.IADD R44, R44, 0x1, R43 ;  /* 0x000000012c2c7824 */ /* 0x020fe400078e022b */
[----:B------:R-:W-:-:S02]  /*1250*/  IMAD.IADD R10, R46, 0x1, R45 ;  /* 0x000000012e0a7824 */ /* 0x000fc400078e022d */
[----:B------:R-:W-:Y:S01]  /*1260*/  IMAD.IADD R32, R48, 0x1, R47 ;  /* 0x0000000130207824 */ /* 0x000fe200078e022f */
[----:B------:R-:W-:Y:S06]  /*1270*/  BAR.SYNC.DEFER_BLOCKING 0x0 ;  /* 0x0000000000007b1d */ /* 0x000fec0000010000 */
[----:B------:R-:W-:Y:S05]  /*1280*/  BRA.U UP0, `(.L_x_10) ;  /* 0x0000000100907547 */ /* 0x000fea000b800000 */
[----:B------:R-:W-:Y:S01]  /*1290*/  LEA.HI R4, R5, R5, RZ, 0x1b ;  /* 0x0000000505047211 */ /* 0x000fe200078fd8ff */
[----:B------:R-:W-:Y:S01]  /*12a0*/  UIADD3 UR4, UPT, UPT, UR4, 0x4, URZ ;  /* 0x0000000404047890 */ /* 0x000fe2000fffe0ff */
[----:B------:R-:W-:Y:S02]  /*12b0*/  LEA.HI R6, R6, R6, RZ, 0x1b ;  /* 0x0000000606067211 */ /* 0x000fe400078fd8ff */
[----:B------:R-:W-:Y:S02]  /*12c0*/  LEA.HI R8, R8, R8, RZ, 0x1b ;  /* 0x0000000808087211 */ /* 0x000fe400078fd8ff */
[----:B------:R-:W-:Y:S02]  /*12d0*/  LEA R5, R4, UR6, 0x3 ;  /* 0x0000000604057c11 */ /* 0x000fe4000f8e18ff */
[----:B------:R-:W-:Y:S02]  /*12e0*/  LEA R7, R6, UR6, 0x3 ;  /* 0x0000000606077c11 */ /* 0x000fe4000f8e18ff */
[----:B------:R-:W-:Y:S01]  /*12f0*/  LEA.HI R4, R40, R40, RZ, 0x1b ;  /* 0x0000002828047211 */ /* 0x000fe200078fd8ff */
[----:B------:R0:W-:Y:S01]  /*1300*/  STS.64 [R5], R2 ;  /* 0x0000000205007388 */ /* 0x0001e20000000a00 */
[----:B------:R-:W-:-:S02]  /*1310*/  LEA R9, R8, UR6, 0x3 ;  /* 0x0000000608097c11 */ /* 0x000fc4000f8e18ff */
[----:B------:R-:W-:Y:S01]  /*1320*/  LEA.HI R6, R42, R42, RZ, 0x1b ;  /* 0x0000002a2a067211 */ /* 0x000fe200078fd8ff */
[----:B------:R1:W-:Y:S01]  /*1330*/  STS.64 [R7], R12 ;  /* 0x0000000c07007388 */ /* 0x0003e20000000a00 */
[----:B------:R-:W-:Y:S02]  /*1340*/  LEA.HI R8, R44, R44, RZ, 0x1b ;  /* 0x0000002c2c087211 */ /* 0x000fe400078fd8ff */
[----:B------:R-:W-:Y:S01]  /*1350*/  LEA.HI R10, R10, R10, RZ, 0x1b ;  /* 0x0000000a0a0a7211 */ /* 0x000fe200078fd8ff */
[----:B------:R1:W-:Y:S01]  /*1360*/  STS.64 [R9], R14 ;  /* 0x0000000e09007388 */ /* 0x0003e20000000a00 */
[----:B------:R-:W-:Y:S02]  /*1370*/  LEA.HI R32, R32, R32, RZ, 0x1b ;  /* 0x0000002020207211 */ /* 0x000fe400078fd8ff */
[----:B------:R-:W-:Y:S02]  /*1380*/  LEA R11, R4, UR6, 0x3 ;  /* 0x00000006040b7c11 */ /* 0x000fe4000f8e18ff */
[----:B------:R-:W-:-:S02]  /*1390*/  LEA R35, R6, UR6, 0x3 ;  /* 0x0000000606237c11 */ /* 0x000fc4000f8e18ff */
[----:B------:R-:W-:Y:S01]  /*13a0*/  LEA R37, R8, UR6, 0x3 ;  /* 0x0000000608257c11 */ /* 0x000fe2000f8e18ff */
[----:B------:R1:W-:Y:S01]  /*13b0*/  STS.64 [R11], R16 ;  /* 0x000000100b007388 */ /* 0x0003e20000000a00 */
[----:B0-----:R-:W-:Y:S02]  /*13c0*/  LEA R5, R10, UR6, 0x3 ;  /* 0x000000060a057c11 */ /* 0x001fe4000f8e18ff */
[----:B------:R-:W-:Y:S01]  /*13d0*/  LEA R39, R32, UR6, 0x3 ;  /* 0x0000000620277c11 */ /* 0x000fe2000f8e18ff */
[----:B------:R1:W-:Y:S04]  /*13e0*/  STS.64 [R35], R18 ;  /* 0x0000001223007388 */ /* 0x0003e80000000a00 */
[----:B------:R1:W-:Y:S04]  /*13f0*/  STS.64 [R37], R20 ;  /* 0x0000001425007388 */ /* 0x0003e80000000a00 */
[----:B------:R1:W-:Y:S04]  /*1400*/  STS.64 [R5], R22 ;  /* 0x0000001605007388 */ /* 0x0003e80000000a00 */
[----:B------:R1:W-:Y:S01]  /*1410*/  STS.64 [R39], R24 ;  /* 0x0000001827007388 */ /* 0x0003e20000000a00 */
[----:B------:R-:W-:Y:S06]  /*1420*/  BAR.SYNC.DEFER_BLOCKING 0x0 ;  /* 0x0000000000007b1d */ /* 0x000fec0000010000 */
[----:B------:R1:W0:Y:S04]  /*1430*/  LDS.64 R2, [R30] ;  /* 0x000000001e027984 */ /* 0x0002280000000a00 */
[----:B------:R1:W2:Y:S04]  /*1440*/  LDS.64 R12, [R28+0x8] ;  /* 0x000008001c0c7984 */ /* 0x0002a80000000a00 */
[----:B------:R1:W3:Y:S04]  /*1450*/  LDS.64 R14, [R28+0x10] ;  /* 0x000010001c0e7984 */ /* 0x0002e80000000a00 */
[----:B------:R1:W4:Y:S04]  /*1460*/  LDS.64 R16, [R28+0x18] ;  /* 0x000018001c107984 */ /* 0x0003280000000a00 */
[----:B------:R1:W0:Y:S04]  /*1470*/  LDS.64 R18, [R28+0x20] ;  /* 0x000020001c127984 */ /* 0x0002280000000a00 */
[----:B------:R1:W0:Y:S04]  /*1480*/  LDS.64 R20, [R28+0x28] ;  /* 0x000028001c147984 */ /* 0x0002280000000a00 */
[----:B------:R1:W0:Y:S04]  /*1490*/  LDS.64 R22, [R28+0x30] ;  /* 0x000030001c167984 */ /* 0x0002280000000a00 */
[----:B------:R1:W0:Y:S01]  /*14a0*/  LDS.64 R24, [R28+0x38] ;  /* 0x000038001c187984 */ /* 0x0002220000000a00 */
[----:B------:R-:W-:Y:S06]  /*14b0*/  BAR.SYNC.DEFER_BLOCKING 0x0 ;  /* 0x0000000000007b1d */ /* 0x000fec0000010000 */
[----:B------:R-:W-:Y:S05]  /*14c0*/  BRA `(.L_x_11) ;  /* 0xfffffff0005c7947 */ /* 0x000fea000383ffff */
.L_x_10:
[----:B------:R-:W-:Y:S01]  /*14d0*/  LEA.HI R5, R5, R5, RZ, 0x1b ;  /* 0x0000000505057211 */ /* 0x000fe200078fd8ff */
[----:B------:R-:W-:Y:S01]  /*14e0*/  IMAD.IADD R29, R29, 0x1, R0 ;  /* 0x000000011d1d7824 */ /* 0x000fe200078e0200 */
[----:B------:R-:W-:Y:S02]  /*14f0*/  LEA.HI R6, R6, R6, RZ, 0x1b ;  /* 0x0000000606067211 */ /* 0x000fe400078fd8ff */
[----:B------:R-:W-:Y:S02]  /*1500*/  LEA.HI R8, R8, R8, RZ, 0x1b ;  /* 0x0000000808087211 */ /* 0x000fe400078fd8ff */
[----:B------:R-:W-:Y:S02]  /*1510*/  LEA.HI R40, R40, R40, RZ, 0x1b ;  /* 0x0000002828287211 */ /* 0x000fe400078fd8ff */
        /* <DEDUP_REMOVED lines=12> */
[----:B------:R3:W-:Y:S01]  /*15e0*/  STS.64 [R11], R16 ;  /* 0x000000100b007388 */ /* 0x0007e20000000a00 */
[----:B------:R-:W-:Y:S01]  /*15f0*/  LEA R31, R44, UR6, 0x3 ;  /* 0x000000062c1f7c11 */ /* 0x000fe2000f8e18ff */
[----:B0-----:R-:W-:Y:S01]  /*1600*/  VIADD R3, R0, 0x100 ;  /* 0x0000010000037836 */ /* 0x001fe20000000000 */
[----:B------:R-:W-:Y:S01]  /*1610*/  LEA R33, R10, UR6, 0x3 ;  /* 0x000000060a217c11 */ /* 0x000fe2000f8e18ff */
[----:B------:R0:W-:Y:S01]  /*1620*/  STS.64 [R27], R18 ;  /* 0x000000121b007388 */ /* 0x0001e20000000a00 */
[----:B------:R-:W-:Y:S01]  /*1630*/  LEA R35, R32, UR6, 0x3 ;  /* 0x0000000620237c11 */ /* 0x000fe2000f8e18ff */
[C---:B------:R-:W-:Y:S01]  /*1640*/  VIADD R5, R0.reuse, 0x200 ;  /* 0x0000020000057836 */ /* 0x040fe20000000000 */
[-C--:B------:R-:W-:Y:S01]  /*1650*/  LEA.HI R3, R3, R0.reuse, RZ, 0x1b ;  /* 0x0000000003037211 */ /* 0x080fe200078fd8ff */
[----:B------:R-:W-:Y:S01]  /*1660*/  STS.64 [R31], R20 ;  /* 0x000000141f007388 */ /* 0x000fe20000000a00 */
[C---:B-1----:R-:W-:Y:S01]  /*1670*/  VIADD R7, R0.reuse, 0x300 ;  /* 0x0000030000077836 */ /* 0x042fe20000000000 */
[C---:B--2---:R-:W-:Y:S01]  /*1680*/  LOP3.LUT R9, R0.reuse, 0x400, RZ, 0xfc, !PT ;  /* 0x0000040000097812 */ /* 0x044fe200078efcff */
[C---:B------:R-:W-:Y:S01]  /*1690*/  VIADD R13, R0.reuse, 0x600 ;  /* 0x00000600000d7836 */ /* 0x040fe20000000000 */
[----:B------:R-:W-:Y:S01]  /*16a0*/  STS.64 [R33], R22 ;  /* 0x0000001621007388 */ /* 0x000fe20000000a00 */
[C---:B---3--:R-:W-:Y:S01]  /*16b0*/  VIADD R11, R0.reuse, 0x500 ;  /* 0x00000500000b7836 */ /* 0x048fe20000000000 */
[-C--:B------:R-:W-:Y:S01]  /*16c0*/  LEA.HI R5, R5, R0.reuse, RZ, 0x1b ;  /* 0x0000000005057211 */ /* 0x080fe200078fd8ff */
[----:B------:R-:W-:Y:S01]  /*16d0*/  VIADD R15, R0, 0x700 ;  /* 0x00000700000f7836 */ /* 0x000fe20000000000 */
[----:B------:R-:W-:Y:S01]  /*16e0*/  STS.64 [R35], R24 ;  /* 0x0000001823007388 */ /* 0x000fe20000000a00 */
        /* <DEDUP_REMOVED lines=9> */
[----:B------:R-:W-:Y:S02]  /*1780*/  LEA R8, R7, UR6, 0x3 ;  /* 0x0000000607087c11 */ /* 0x000fe4000f8e18ff */
[----:B------:R-:W-:Y:S02]  /*1790*/  LEA R10, R9, UR6, 0x3 ;  /* 0x00000006090a7c11 */ /* 0x000fe4000f8e18ff */
[----:B------:R-:W-:Y:S02]  /*17a0*/  LEA R12, R11, UR6, 0x3 ;  /* 0x000000060b0c7c11 */ /* 0x000fe4000f8e18ff */
[----:B------:R-:W-:Y:S02]  /*17b0*/  LEA R14, R13, UR6, 0x3 ;  /* 0x000000060d0e7c11 */ /* 0x000fe4000f8e18ff */
[----:B------:R-:W-:Y:S01]  /*17c0*/  LEA R16, R15, UR6, 0x3 ;  /* 0x000000060f107c11 */ /* 0x000fe2000f8e18ff */
[----:B------:R-:W1:Y:S01]  /*17d0*/  LDCU.64 UR6, c[0x0][0x388] ;  /* 0x00007100ff0677ac */ /* 0x000e620008000a00 */
[----:B------:R-:W-:-:S05]  /*17e0*/  IADD3 R0, P0, PT, R0, UR5, RZ ;  /* 0x0000000500007c10 */ /* 0x000fca000ff1e0ff */
[----:B0-----:R-:W-:Y:S01]  /*17f0*/  IMAD.X R19, RZ, RZ, UR10, P0 ;  /* 0x0000000aff137e24 */ /* 0x001fe200080e06ff */
[----:B------:R-:W0:Y:S04]  /*1800*/  LDS.64 R2, [R2] ;  /* 0x0000000002027984 */ /* 0x000e280000000a00 */
[----:B------:R-:W2:Y:S01]  /*1810*/  LDS.64 R4, [R4+0x800] ;  /* 0x0008000004047984 */ /* 0x000ea20000000a00 */
[----:B-1----:R-:W-:-:S03]  /*1820*/  LEA R18, P0, R0, UR6, 0x3 ;  /* 0x0000000600127c11 */ /* 0x002fc6000f8018ff */
[----:B------:R-:W1:Y:S01]  /*1830*/  LDS.64 R6, [R6+0x1000] ;  /* 0x0010000006067984 */ /* 0x000e620000000a00 */
[----:B------:R-:W-:-:S03]  /*1840*/  LEA.HI.X R19, R0, UR7, R19, 0x3, P0 ;  /* 0x0000000700137c11 */ /* 0x000fc600080f1c13 */
[----:B------:R-:W3:Y:S04]  /*1850*/  LDS.64 R8, [R8+0x1800] ;  /* 0x0018000008087984 */ /* 0x000ee80000000a00 */
[----:B------:R-:W4:Y:S04]  /*1860*/  LDS.64 R10, [R10+0x2000] ;  /* 0x002000000a0a7984 */ /* 0x000f280000000a00 */
[----:B------:R-:W5:Y:S04]  /*1870*/  LDS.64 R12, [R12+0x2800] ;  /* 0x002800000c0c7984 */ /* 0x000f680000000a00 */
[----:B------:R-:W5:Y:S04]  /*1880*/  LDS.64 R14, [R14+0x3000] ;  /* 0x003000000e0e7984 */ /* 0x000f680000000a00 */
[----:B------:R-:W5:Y:S04]  /*1890*/  LDS.64 R16, [R16+0x3800] ;  /* 0x0038000010107984 */ /* 0x000f680000000a00 */
[----:B0-----:R-:W-:Y:S04]  /*18a0*/  STG.E.64 desc[UR8][R18.64], R2 ;  /* 0x0000000212007986 */ /* 0x001fe8000c101b08 */
[----:B--2---:R-:W-:Y:S04]  /*18b0*/  STG.E.64 desc[UR8][R18.64+0x800], R4 ;  /* 0x0008000412007986 */ /* 0x004fe8000c101b08 */
[----:B-1----:R-:W-:Y:S04]  /*18c0*/  STG.E.64 desc[UR8][R18.64+0x1000], R6 ;  /* 0x0010000612007986 */ /* 0x002fe8000c101b08 */
[----:B---3--:R-:W-:Y:S04]  /*18d0*/  STG.E.64 desc[UR8][R18.64+0x1800], R8 ;  /* 0x0018000812007986 */ /* 0x008fe8000c101b08 */
[----:B----4-:R-:W-:Y:S04]  /*18e0*/  STG.E.64 desc[UR8][R18.64+0x2000], R10 ;  /* 0x0020000a12007986 */ /* 0x010fe8000c101b08 */
[----:B-----5:R-:W-:Y:S04]  /*18f0*/  STG.E.64 desc[UR8][R18.64+0x2800], R12 ;  /* 0x0028000c12007986 */ /* 0x020fe8000c101b08 */
[----:B------:R-:W-:Y:S04]  /*1900*/  STG.E.64 desc[UR8][R18.64+0x3000], R14 ;  /* 0x0030000e12007986 */ /* 0x000fe8000c101b08 */
[----:B------:R-:W-:Y:S01]  /*1910*/  STG.E.64 desc[UR8][R18.64+0x3800], R16 ;  /* 0x0038001012007986 */ /* 0x000fe2000c101b08 */
[----:B------:R-:W-:Y:S05]  /*1920*/  EXIT ;  /* 0x000000000000794d */ /* 0x000fea0003800000 */
.L_x_12:
        /* <DEDUP_REMOVED lines=13> */
.L_x_192:


//--------------------- .text._Z15BlockSortKernelIyLi128ELi8EEvPT_S1_ --------------------------
	.section	.text._Z15BlockSortKernelIyLi128ELi8EEvPT_S1_,"ax",@progbits
	.align	128
        .global         _Z15BlockSortKernelIyLi128ELi8EEvPT_S1_
        .type           _Z15BlockSortKernelIyLi128ELi8EEvPT_S1_,@function
        .size           _Z15BlockSortKernelIyLi128ELi8EEvPT_S1_,(.L_x_193 - _Z15BlockSortKernelIyLi128ELi8EEvPT_S1_)
        .other          _Z15BlockSortKernelIyLi128ELi8EEvPT_S1_,@"STO_CUDA_ENTRY STV_DEFAULT"
_Z15BlockSortKernelIyLi128ELi8EEvPT_S1_:
.text._Z15BlockSortKernelIyLi128ELi8EEvPT_S1_:
        /* <DEDUP_REMOVED lines=26> */
[----:B0-----:R-:W-:Y:S01]  /*01a0*/  IMAD.IADD R21, R21, 0x1, R0 ;  /* 0x0000000115157824 */ /* 0x001fe200078e0200 */
[----:B------:R-:W-:-:S03]  /*01b0*/  ISETP.NE.AND P0, PT, R0, RZ, PT ;  /* 0x000000ff0000720c */ /* 0x000fc60003f05270 */
[C---:B------:R-:W-:Y:S01]  /*01c0*/  VIADD R24, R21.reuse, 0x40 ;  /* 0x0000004015187836 */ /* 0x040fe20000000000 */
[CC--:B------:R-:W-:Y:S01]  /*01d0*/  LEA.HI.SX32 R20, R21.reuse, R21.reuse, 0x1b ;  /* 0x0000001515147211 */ /* 0x0c0fe200078fdaff */
[C---:B------:R-:W-:Y:S01]  /*01e0*/  VIADD R16, R21.reuse, 0x60 ;  /* 0x0000006015107836 */ /* 0x040fe20000000000 */
[----:B------:R-:W-:Y:S01]  /*01f0*/  ISETP.GT.U32.OR P0, PT, R22, 0x1f, P0 ;  /* 0x0000001f1600780c */ /* 0x000fe20000704470 */
        /* <DEDUP_REMOVED lines=20> */
[----:B------:R-:W-:Y:S01]  /*0340*/  VIADD R36, R21, 0x7 ;  /* 0x0000000715247836 */ /* 0x000fe20000000000 */
[-C--:B------:R-:W-:Y:S02]  /*0350*/  LEA.HI.SX32 R26, R26, R21.reuse, 0x1b ;  /* 0x000000151a1a7211 */ /* 0x080fe400078fdaff */
[-C--:B------:R-:W-:Y:S02]  /*0360*/  LEA.HI.SX32 R34, R34, R21.reuse, 0x1b ;  /* 0x0000001522227211 */ /* 0x080fe400078fdaff */
[----:B------:R-:W-:Y:S02]  /*0370*/  LEA.HI.SX32 R36, R36, R21, 0x1b ;  /* 0x0000001524247211 */ /* 0x000fe400078fdaff */
[----:B------:R-:W-:Y:S02]  /*0380*/  LEA R26, R26, UR4, 0x3 ;  /* 0x000000041a1a7c11 */ /* 0x000fe4000f8e18ff */
[----:B------:R-:W-:-:S02]  /*0390*/  LEA R34, R34, UR4, 0x3 ;  /* 0x0000000422227c11 */ /* 0x000fc4000f8e18ff */
        /* <DEDUP_REMOVED lines=17> */
[----:B0-----:R-:W-:-:S03]  /*04b0*/  LEA R11, R30, UR4, 0x3 ;  /* 0x000000041e0b7c11 */ /* 0x001fc6000f8e18ff */
[----:B------:R0:W-:Y:S01]  /*04c0*/  STS.64 [R13+0x500], R4 ;  /* 0x000500040d007388 */ /* 0x0001e20000000a00 */
[----:B------:R-:W-:Y:S02]  /*04d0*/  LEA R10, R18, UR4, 0x3 ;  /* 0x00000004120a7c11 */ /* 0x000fe4000f8e18ff */
[----:B-1----:R-:W-:Y:S01]  /*04e0*/  LEA R9, R32, UR4, 0x3 ;  /* 0x0000000420097c11 */ /* 0x002fe2000f8e18ff */
[----:B------:R0:W-:Y:S01]  /*04f0*/  STS.64 [R11+0x600], R2 ;  /* 0x000600020b007388 */ /* 0x0001e20000000a00 */
[----:B------:R-:W-:Y:S02]  /*0500*/  LEA R8, R16, UR4, 0x3 ;  /* 0x0000000410087c11 */ /* 0x000fe4000f8e18ff */
[----:B--2---:R-:W-:Y:S01]  /*0510*/  LEA R6, R21, UR4, 0x3 ;  /* 0x0000000415067c11 */ /* 0x004fe2000f8e18ff */
[----:B------:R0:W-:Y:S01]  /*0520*/  STS.64 [R9+0x700], R14 ;  /* 0x0007000e09007388 */ /* 0x0001e20000000a00 */
[----:B------:R-:W-:Y:S01]  /*0530*/  LEA R7, R24, UR4, 0x3 ;  /* 0x0000000418077c11 */ /* 0x000fe2000f8e18ff */
[----:B------:R-:W-:-:S02]  /*0540*/  NOP ;  /* 0x0000000000007918 */ /* 0x000fc40000000000 */
[----:B------:R0:W1:Y:S01]  /*0550*/  LDS.64 R2, [R6] ;  /* 0x0000000006027984 */ /* 0x0000620000000a00 */
[-C--:B------:R-:W-:Y:S02]  /*0560*/  LEA.HI R24, R23, R23.reuse, RZ, 0x1b ;  /* 0x0000001717187211 */ /* 0x080fe400078fd8ff */
[C---:B------:R-:W-:Y:S01]  /*0570*/  LEA.HI R25, R22.reuse, R23, RZ, 0x1e ;  /* 0x0000001716197211 */ /* 0x040fe200078ff0ff */
[----:B------:R-:W2:Y:S01]  /*0580*/  LDS.64 R8, [R8+0x8] ;  /* 0x0000080008087984 */ /* 0x000ea20000000a00 */
[----:B------:R-:W-:Y:S02]  /*0590*/  LEA R23, R22, UR4, 0x2 ;  /* 0x0000000416177c11 */ /* 0x000fe4000f8e10ff */
[----:B------:R-:W-:Y:S01]  /*05a0*/  LEA R24, R24, UR4, 0x3 ;  /* 0x0000000418187c11 */ /* 0x000fe2000f8e18ff */
[----:B------:R-:W3:Y:S01]  /*05b0*/  LDS.64 R10, [R10+0x10] ;  /* 0x000010000a0a7984 */ /* 0x000ee20000000a00 */
[----:B------:R-:W-:Y:S01]  /*05c0*/  LEA R25, R25, UR4, 0x3 ;  /* 0x0000000419197c11 */ /* 0x000fe2000f8e18ff */
[----:B------:R-:W-:-:S02]  /*05d0*/  UMOV UR4, URZ ;  /* 0x000000ff00047c82 */ /* 0x000fc40008000000 */
[----:B------:R-:W4:Y:S04]  /*05e0*/  LDS.64 R12, [R12+0x18] ;  /* 0x000018000c0c7984 */ /* 0x000f280000000a00 */
[----:B------:R0:W0:Y:S04]  /*05f0*/  LDS.64 R14, [R7+0x20] ;  /* 0x00002000070e7984 */ /* 0x0000280000000a00 */
[----:B------:R0:W0:Y:S04]  /*0600*/  LDS.64 R16, [R26+0x28] ;  /* 0x000028001a107984 */ /* 0x0000280000000a00 */
[----:B------:R0:W0:Y:S04]  /*0610*/  LDS.64 R18, [R34+0x30] ;  /* 0x0000300022127984 */ /* 0x0000280000000a00 */
[----:B------:R0:W0:Y:S01]  /*0620*/  LDS.64 R20, [R36+0x38] ;  /* 0x0000380024147984 */ /* 0x0000220000000a00 */
[----:B------:R-:W-:Y:S06]  /*0630*/  BAR.SYNC.DEFER_BLOCKING 0x0 ;  /* 0x0000000000007b1d */ /* 0x000fec0000010000 */
.L_x_14:
[----:B01----:R-:W-:Y:S01]  /*0640*/  SHF.R.U64 R4, R2, UR4, R3 ;  /* 0x0000000402047c19 */ /* 0x003fe20008001203 */
[----:B------:R-:W-:Y:S01]  /*0650*/  STS [R23], RZ ;  /* 0x000000ff17007388 */ /* 0x000fe20000000800 */
[----:B------:R-:W-:Y:S01]  /*0660*/  IMAD R44, R22, 0x20, R23 ;  /* 0x00000020162c7824 */ /* 0x000fe200078e0217 */
[----:B------:R-:W0:Y:S01]  /*0670*/  S2UR UR7, SR_CgaCtaId ;  /* 0x00000000000779c3 */ /* 0x000e220000008800 */
[----:B------:R-:W-:Y:S01]  /*0680*/  LOP3.LUT R4, R4, 0xf, RZ, 0xc0, !PT ;  /* 0x0000000f04047812 */ /* 0x000fe200078ec0ff */
[----:B------:R-:W-:Y:S01]  /*0690*/  STS [R23+0x200], RZ ;  /* 0x000200ff17007388 */ /* 0x000fe20000000800 */
[----:B------:R-:W-:Y:S01]  /*06a0*/  ISETP.NE.AND P2, PT, R0, 0x1f, PT ;  /* 0x0000001f0000780c */ /* 0x000fe20003f45270 */
[----:B------:R-:W-:Y:S01]  /*06b0*/  UMOV UR6, 0x400 ;  /* 0x0000040000067882 */ /* 0x000fe20000000000 */
[----:B------:R-:W-:Y:S01]  /*06c0*/  UISETP.GE.U32.AND UP0, UPT, UR4, 0x3c, UPT ;  /* 0x0000003c0400788c */ /* 0x000fe2000bf06070 */
[----:B------:R-:W-:Y:S01]  /*06d0*/  IMAD.SHL.U32 R5, R4, 0x200, RZ ;  /* 0x0000020004057824 */ /* 0x000fe200078e00ff */
[----:B------:R-:W-:Y:S01]  /*06e0*/  SHF.R.U32.HI R4, RZ, 0x2, R4 ;  /* 0x00000002ff047819 */ /* 0x000fe20000011604 */
[----:B------:R-:W-:Y:S03]  /*06f0*/  STS [R23+0x400], RZ ;  /* 0x000400ff17007388 */ /* 0x000fe60000000800 */
[----:B------:R-:W-:Y:S01]  /*0700*/  LOP3.LUT R42, R5, 0xe00, RZ, 0xc0, !PT ;  /* 0x00000e00052a7812 */ /* 0x000fe200078ec0ff */
[----:B------:R-:W-:Y:S01]  /*0710*/  STS [R23+0x600], RZ ;  /* 0x000600ff17007388 */ /* 0x000fe20000000800 */
[----:B------:R-:W-:-:S03]  /*0720*/  LOP3.LUT R4, R4, 0x3ffffffe, RZ, 0xc0, !PT ;  /* 0x3ffffffe04047812 */ /* 0x000fc600078ec0ff */
[----:B------:R-:W-:Y:S01]  /*0730*/  STS [R23+0x800], RZ ;  /* 0x000800ff17007388 */ /* 0x000fe20000000800 */
[----:B------:R-:W-:Y:S02]  /*0740*/  IADD3 R42, PT, PT, R4, R23, R42 ;  /* 0x00000017042a7210 */ /* 0x000fe40007ffe02a */
[----:B--2---:R-:W-:Y:S01]  /*0750*/  SHF.R.U64 R4, R8, UR4, R9 ;  /* 0x0000000408047c19 */ /* 0x004fe20008001209 */
[----:B------:R-:W-:Y:S03]  /*0760*/  STS [R23+0xa00], RZ ;  /* 0x000a00ff17007388 */ /* 0x000fe60000000800 */
[----:B------:R-:W-:Y:S01]  /*0770*/  LOP3.LUT R4, R4, 0xf, RZ, 0xc0, !PT ;  /* 0x0000000f04047812 */ /* 0x000fe200078ec0ff */
[----:B------:R-:W-:Y:S01]  /*0780*/  STS [R23+0xc00], RZ ;  /* 0x000c00ff17007388 */ /* 0x000fe20000000800 */
[----:B0-----:R-:W-:Y:S02]  /*0790*/  ULEA UR6, UR7, UR6, 0x18 ;  /* 0x0000000607067291 */ /* 0x001fe4000f8ec0ff */
        /* <DEDUP_REMOVED lines=8> */
[----:B---3--:R-:W-:-:S04]  /*0820*/  SHF.R.U64 R4, R10, UR4, R11 ;  /* 0x000000040a047c19 */ /* 0x008fc8000800120b */
        /* <DEDUP_REMOVED lines=85> */
[----:B0-----:R-:W-:Y:S01]  /*0d80*/  @P1 IMAD.IADD R6, R5, 0x1, R6 ;  /* 0x0000000105061824 */ /* 0x001fe200078e0206 */
[----:B------:R-:W-:-:S04]  /*0d90*/  SHF.R.U32.HI R5, RZ, 0x5, R22 ;  /* 0x00000005ff057819 */ /* 0x000fc80000011616 */
[----:B------:R-:W0:Y:S01]  /*0da0*/  SHFL.UP P1, R7, R6, 0x4, RZ ;  /* 0x0480000006077989 */ /* 0x000e2200000200ff */
[C---:B------:R-:W-:Y:S01]  /*0db0*/  ISETP.NE.AND P3, PT, R5.reuse, 0x1, PT ;  /* 0x000000010500780c */ /* 0x040fe20003f65270 */
[----:B0-----:R-:W-:Y:S01]  /*0dc0*/  @P1 IMAD.IADD R7, R6, 0x1, R7 ;  /* 0x0000000106071824 */ /* 0x001fe200078e0207 */
[----:B------:R-:W-:-:S04]  /*0dd0*/  @!P2 LEA R6, R5, UR6, 0x2 ;  /* 0x000000060506ac11 */ /* 0x000fc8000f8e10ff */
        /* <DEDUP_REMOVED lines=8> */
[----:B------:R-:W-:-:S05]  /*0e60*/  ISETP.NE.AND P2, PT, R5, 0x2, PT ;  /* 0x000000020500780c */ /* 0x000fca0003f45270 */
[----:B------:R-:W0:Y:S02]  /*0e70*/  LDS.128 R4, [UR6+0x1200] ;  /* 0x00120006ff047984 */ /* 0x000e240008000c00 */
[C---:B0-----:R-:W-:Y:S01]  /*0e80*/  IMAD.IADD R5, R4.reuse, 0x1, R5 ;  /* 0x0000000104057824 */ /* 0x041fe200078e0205 */
[----:B------:R-:W-:Y:S02]  /*0e90*/  SEL R27, R4, R27, !P3 ;  /* 0x0000001b041b7207 */ /* 0x000fe40005800000 */
[----:B------:R-:W-:Y:S01]  /*0ea0*/  ISETP.NE.AND P3, PT, R0, RZ, PT ;  /* 0x000000ff0000720c */ /* 0x000fe20003f65270 */
[----:B------:R-:W-:Y:S01]  /*0eb0*/  IMAD.IADD R4, R6, 0x1, R5 ;  /* 0x0000000106047824 */ /* 0x000fe200078e0205 */
[----:B------:R-:W-:Y:S02]  /*0ec0*/  SEL R27, R5, R27, !P2 ;  /* 0x0000001b051b7207 */ /* 0x000fe40005000000 */
[----:B------:R-:W-:Y:S01]  /*0ed0*/  ISETP.GT.U32.AND P2, PT, R22, 0x1f, PT ;  /* 0x0000001f1600780c */ /* 0x000fe20003f44070 */
[----:B------:R-:W-:Y:S01]  /*0ee0*/  IMAD.IADD R7, R7, 0x1, R4 ;  /* 0x0000000107077824 */ /* 0x000fe200078e0204 */
[----:B------:R-:W-:-:S02]  /*0ef0*/  SEL R27, R4, R27, !P1 ;  /* 0x0000001b041b7207 */ /* 0x000fc40004800000 */
[----:B------:R-:W-:Y:S02]  /*0f00*/  SEL R4, R52, RZ, P3 ;  /* 0x000000ff34047207 */ /* 0x000fe40001800000 */
[----:B------:R-:W-:-:S07]  /*0f10*/  ISETP.NE.AND P1, PT, R22, RZ, PT ;  /* 0x000000ff1600720c */ /* 0x000fce0003f25270 */
[----:B------:R-:W-:Y:S02]  /*0f20*/  @P2 IMAD.IADD R52, R27, 0x1, R4 ;  /* 0x000000011b342824 */ /* 0x000fe400078e0204 */
        /* <DEDUP_REMOVED lines=78> */
.L_x_13:
[----:B------:R-:W-:Y:S01]  /*1410*/  LEA.HI R41, R41, R41, RZ, 0x1b ;  /* 0x0000002929297211 */ /* 0x000fe200078fd8ff */
[----:B------:R-:W-:Y:S01]  /*1420*/  VIADD R7, R22, 0x180 ;  /* 0x0000018016077836 */ /* 0x000fe20000000000 */
        /* <DEDUP_REMOVED lines=21> */
[C---:B-1----:R-:W-:Y:S01]  /*1580*/  VIADD R5, R22.reuse, 0x100 ;  /* 0x0000010016057836 */ /* 0x042fe20000000000 */
[--C-:B------:R-:W-:Y:S01]  /*1590*/  SHF.R.U32.HI R29, RZ, 0x5, R22.reuse ;  /* 0x00000005ff1d7819 */ /* 0x100fe20000011616 */
[----:B------:R1:W-:Y:S01]  /*15a0*/  STS.64 [R25], R16 ;  /* 0x0000001019007388 */ /* 0x0003e20000000a00 */
[C---:B------:R-:W-:Y:S01]  /*15b0*/  VIADD R9, R22.reuse, 0x200 ;  /* 0x0000020016097836 */ /* 0x040fe20000000000 */
[-C--:B------:R-:W-:Y:S01]  /*15c0*/  LEA.HI R3, R3, R22.reuse, RZ, 0x1b ;  /* 0x0000001603037211 */ /* 0x080fe200078fd8ff */
[C---:B--2---:R-:W-:Y:S01]  /*15d0*/  VIADD R11, R22.reuse, 0x280 ;  /* 0x00000280160b7836 */ /* 0x044fe20000000000 */
[----:B------:R2:W-:Y:S01]  /*15e0*/  STS.64 [R27], R18 ;  /* 0x000000121b007388 */ /* 0x0005e20000000a00 */
[C---:B---3--:R-:W-:Y:S01]  /*15f0*/  VIADD R13, R22.reuse, 0x300 ;  /* 0x00000300160d7836 */ /* 0x048fe20000000000 */
[-C--:B------:R-:W-:Y:S01]  /*1600*/  LEA.HI R5, R5, R22.reuse, RZ, 0x1b ;  /* 0x0000001605057211 */ /* 0x080fe200078fd8ff */
[----:B------:R-:W-:Y:S01]  /*1610*/  IMAD.IADD R0, R29, 0x1, R22 ;  /* 0x000000011d007824 */ /* 0x000fe200078e0216 */
[----:B------:R-:W-:Y:S01]  /*1620*/  STS.64 [R43], R20 ;  /* 0x000000142b007388 */ /* 0x000fe20000000a00 */
[----:B0-----:R-:W-:Y:S01]  /*1630*/  VIADD R15, R22, 0x380 ;  /* 0x00000380160f7836 */ /* 0x001fe20000000000 */
        /* <DEDUP_REMOVED lines=12> */
[----:B-1----:R-:W-:Y:S02]  /*1700*/  LEA R16, R15, UR6, 0x3 ;  /* 0x000000060f107c11 */ /* 0x002fe4000f8e18ff */
[----:B------:R-:W-:Y:S01]  /*1710*/  LEA R0, R0, UR6, 0x3 ;  /* 0x0000000600007c11 */ /* 0x000fe2000f8e18ff */
[----:B------:R-:W0:Y:S01]  /*1720*/  LDCU.64 UR6, c[0x0][0x388] ;  /* 0x00007100ff0677ac */ /* 0x000e220008000a00 */
[----:B------:R-:W-:-:S05]  /*1730*/  IADD3 R22, P0, PT, R22, UR5, RZ ;  /* 0x0000000516167c10 */ /* 0x000fca000ff1e0ff */
[----:B--2---:R-:W-:Y:S01]  /*1740*/  IMAD.X R19, RZ, RZ, UR10, P0 ;  /* 0x0000000aff137e24 */ /* 0x004fe200080e06ff */
[----:B------:R-:W1:Y:S04]  /*1750*/  LDS.64 R2, [R0] ;  /* 0x0000000000027984 */ /* 0x000e680000000a00 */
[----:B------:R-:W2:Y:S01]  /*1760*/  LDS.64 R4, [R4+0x400] ;  /* 0x0004000004047984 */ /* 0x000ea20000000a00 */
[----:B0-----:R-:W-:-:S03]  /*1770*/  LEA R18, P0, R22, UR6, 0x3 ;  /* 0x0000000616127c11 */ /* 0x001fc6000f8018ff */
[----:B------:R-:W0:Y:S01]  /*1780*/  LDS.64 R6, [R6+0x800] ;  /* 0x0008000006067984 */ /* 0x000e220000000a00 */
[----:B------:R-:W-:-:S03]  /*1790*/  LEA.HI.X R19, R22, UR7, R19, 0x3, P0 ;  /* 0x0000000716137c11 */ /* 0x000fc600080f1c13 */
[----:B------:R-:W3:Y:S04]  /*17a0*/  LDS.64 R8, [R8+0xc00] ;  /* 0x000c000008087984 */ /* 0x000ee80000000a00 */
[----:B------:R-:W4:Y:S04]  /*17b0*/  LDS.64 R10, [R10+0x1000] ;  /* 0x001000000a0a7984 */ /* 0x000f280000000a00 */
[----:B------:R-:W5:Y:S04]  /*17c0*/  LDS.64 R12, [R12+0x1400] ;  /* 0x001400000c0c7984 */ /* 0x000f680000000a00 */
[----:B------:R-:W5:Y:S04]  /*17d0*/  LDS.64 R14, [R14+0x1800] ;  /* 0x001800000e0e7984 */ /* 0x000f680000000a00 */
[----:B------:R-:W5:Y:S04]  /*17e0*/  LDS.64 R16, [R16+0x1c00] ;  /* 0x001c000010107984 */ /* 0x000f680000000a00 */
[----:B-1----:R-:W-:Y:S04]  /*17f0*/  STG.E.64 desc[UR8][R18.64], R2 ;  /* 0x0000000212007986 */ /* 0x002fe8000c101b08 */
[----:B--2---:R-:W-:Y:S04]  /*1800*/  STG.E.64 desc[UR8][R18.64+0x400], R4 ;  /* 0x0004000412007986 */ /* 0x004fe8000c101b08 */
[----:B0-----:R-:W-:Y:S04]  /*1810*/  STG.E.64 desc[UR8][R18.64+0x800], R6 ;  /* 0x0008000612007986 */ /* 0x001fe8000c101b08 */
[----:B---3--:R-:W-:Y:S04]  /*1820*/  STG.E.64 desc[UR8][R18.64+0xc00], R8 ;  /* 0x000c000812007986 */ /* 0x008fe8000c101b08 */
[----:B----4-:R-:W-:Y:S04]  /*1830*/  STG.E.64 desc[UR8][R18.64+0x1000], R10 ;  /* 0x0010000a12007986 */ /* 0x010fe8000c101b08 */
[----:B-----5:R-:W-:Y:S04]  /*1840*/  STG.E.64 desc[UR8][R18.64+0x1400], R12 ;  /* 0x0014000c12007986 */ /* 0x020fe8000c101b08 */
[----:B------:R-:W-:Y:S04]  /*1850*/  STG.E.64 desc[UR8][R18.64+0x1800], R14 ;  /* 0x0018000e12007986 */ /* 0x000fe8000c101b08 */
[----:B------:R-:W-:Y:S01]  /*1860*/  STG.E.64 desc[UR8][R18.64+0x1c00], R16 ;  /* 0x001c001012007986 */ /* 0x000fe2000c101b08 */
[----:B------:R-:W-:Y:S05]  /*1870*/  EXIT ;  /* 0x000000000000794d */ /* 0x000fea0003800000 */
.L_x_15:
        /* <DEDUP_REMOVED lines=16> */
.L_x_193:


//--------------------- .text._Z15BlockSortKernelIyLi128ELi4EEvPT_S1_ --------------------------
	.section	.text._Z15BlockSortKernelIyLi128ELi4EEvPT_S1_,"ax",@progbits
	.align	128
        .global         _Z15BlockSortKernelIyLi128ELi4EEvPT_S1_
        .type           _Z15BlockSortKernelIyLi128ELi4EEvPT_S1_,@function
        .size           _Z15BlockSortKernelIyLi128ELi4EEvPT_S1_,(.L_x_194 - _Z15BlockSortKernelIyLi128ELi4EEvPT_S1_)
        .other          _Z15BlockSortKernelIyLi128ELi4EEvPT_S1_,@"STO_CUDA_ENTRY STV_DEFAULT"
_Z15BlockSortKernelIyLi128ELi4EEvPT_S1_:
.text._Z15BlockSortKernelIyLi128ELi4EEvPT_S1_:
        /* <DEDUP_REMOVED lines=17> */
[----:B------:R-:W5:Y:S01]  /*0110*/  LDG.E.64 R22, desc[UR10][R4.64+0x300] ;  /* 0x0003000a04167981 */ /* 0x000f62000c1e1b00 */
[----:B------:R-:W0:Y:S01]  /*0120*/  S2UR UR6, SR_CgaCtaId ;  /* 0x00000000000679c3 */ /* 0x000e220000008800 */
[----:B------:R-:W-:Y:S01]  /*0130*/  UMOV UR4, 0x400 ;  /* 0x0000040000047882 */ /* 0x000fe20000000000 */
[----:B------:R-:W1:Y:S01]  /*0140*/  S2R R3, SR_LANEID ;  /* 0x0000000000037919 */ /* 0x000e620000000000 */
[----:B0-----:R-:W-:-:S03]  /*0150*/  ULEA UR6, UR6, UR4, 0x18 ;  /* 0x0000000406067291 */ /* 0x001fc6000f8ec0ff */
[----:B------:R-:W-:-:S03]  /*0160*/  UMOV UR4, URZ ;  /* 0x000000ff00047c82 */ /* 0x000fc60008000000 */
[----:B------:R-:W-:-:S04]  /*0170*/  VIADD R17, R2, UR6 ;  /* 0x0000000602117c36 */ /* 0x000fc80008000000 */
[----:B------:R-:W-:Y:S01]  /*0180*/  IMAD R19, R0, 0x20, R17 ;  /* 0x0000002000137824 */ /* 0x000fe200078e0211 */
[----:B-1----:R-:W-:Y:S01]  /*0190*/  ISETP.NE.AND P0, PT, R3, RZ, PT ;  /* 0x000000ff0300720c */ /* 0x002fe20003f05270 */
[----:B------:R-:W-:-:S03]  /*01a0*/  IMAD.IADD R6, R6, 0x1, R3 ;  /* 0x0000000106067824 */ /* 0x000fc600078e0203 */
[----:B------:R-:W-:Y:S02]  /*01b0*/  ISETP.GT.U32.OR P0, PT, R0, 0x1f, P0 ;  /* 0x0000001f0000780c */ /* 0x000fe40000704470 */
[----:B------:R-:W-:-:S05]  /*01c0*/  LEA R25, R6, UR6, 0x3 ;  /* 0x0000000606197c11 */ /* 0x000fca000f8e18ff */
[----:B------:R-:W-:Y:S01]  /*01d0*/  IMAD R16, R3, 0x18, R25 ;  /* 0x0000001803107824 */ /* 0x000fe200078e0219 */
[----:B--2---:R0:W-:Y:S04]  /*01e0*/  STS.64 [R25], R12 ;  /* 0x0000000c19007388 */ /* 0x0041e80000000a00 */
[----:B---3--:R0:W-:Y:S04]  /*01f0*/  STS.64 [R25+0x100], R14 ;  /* 0x0001000e19007388 */ /* 0x0081e80000000a00 */
[----:B----4-:R0:W-:Y:S04]  /*0200*/  STS.64 [R25+0x200], R20 ;  /* 0x0002001419007388 */ /* 0x0101e80000000a00 */
[----:B-----5:R0:W-:Y:S01]  /*0210*/  STS.64 [R25+0x300], R22 ;  /* 0x0003001619007388 */ /* 0x0201e20000000a00 */
[----:B------:R-:W-:-:S03]  /*0220*/  NOP ;  /* 0x0000000000007918 */ /* 0x000fc60000000000 */
[----:B------:R0:W1:Y:S04]  /*0230*/  LDS.128 R8, [R16] ;  /* 0x0000000010087984 */ /* 0x0000680000000c00 */
[----:B------:R0:W2:Y:S01]  /*0240*/  LDS.128 R4, [R16+0x10] ;  /* 0x0000100010047984 */ /* 0x0000a20000000c00 */
[----:B------:R-:W-:Y:S06]  /*0250*/  BAR.SYNC.DEFER_BLOCKING 0x0 ;  /* 0x0000000000007b1d */ /* 0x000fec0000010000 */
.L_x_17:
[----:B01--4-:R-:W-:Y:S01]  /*0260*/  SHF.R.U64 R12, R8, UR4, R9 ;  /* 0x00000004080c7c19 */ /* 0x013fe20008001209 */
[----:B------:R-:W-:Y:S01]  /*0270*/  STS [R2+UR6+0x200], RZ ;  /* 0x000200ff02007988 */ /* 0x000fe20008000806 */
[----:B------:R-:W0:Y:S01]  /*0280*/  S2UR UR8, SR_CgaCtaId ;  /* 0x00000000000879c3 */ /* 0x000e220000008800 */
[----:B------:R-:W-:Y:S01]  /*0290*/  ISETP.NE.AND P3, PT, R3, 0x1f, PT ;  /* 0x0000001f0300780c */ /* 0x000fe20003f65270 */
[----:B------:R-:W-:Y:S01]  /*02a0*/  UMOV UR7, 0x400 ;  /* 0x0000040000077882 */ /* 0x000fe20000000000 */
[----:B------:R-:W-:Y:S01]  /*02b0*/  LOP3.LUT R12, R12, 0xf, RZ, 0xc0, !PT ;  /* 0x0000000f0c0c7812 */ /* 0x000fe200078ec0ff */
[----:B------:R-:W-:Y:S01]  /*02c0*/  STS [R2+UR6+0x400], RZ ;  /* 0x000400ff02007988 */ /* 0x000fe20008000806 */
[----:B------:R-:W-:-:S03]  /*02d0*/  UISETP.GE.U32.AND UP0, UPT, UR4, 0x3c, UPT ;  /* 0x0000003c0400788c */ /* 0x000fc6000bf06070 */
[----:B---3--:R-:W-:Y:S01]  /*02e0*/  IMAD.SHL.U32 R13, R12, 0x200, RZ ;  /* 0x000002000c0d7824 */ /* 0x008fe200078e00ff */
[----:B------:R-:W-:Y:S01]  /*02f0*/  SHF.R.U32.HI R12, RZ, 0x2, R12 ;  /* 0x00000002ff0c7819 */ /* 0x000fe2000001160c */
[----:B------:R-:W-:Y:S03]  /*0300*/  STS [R2+UR6+0x600], RZ ;  /* 0x000600ff02007988 */ /* 0x000fe60008000806 */
[----:B------:R-:W-:Y:S01]  /*0310*/  LOP3.LUT R26, R13, 0xe00, RZ, 0xc0, !PT ;  /* 0x00000e000d1a7812 */ /* 0x000fe200078ec0ff */
[----:B------:R-:W-:Y:S01]  /*0320*/  STS [R2+UR6+0x800], RZ ;  /* 0x000800ff02007988 */ /* 0x000fe20008000806 */
[----:B------:R-:W-:-:S03]  /*0330*/  LOP3.LUT R12, R12, 0x3ffffffe, RZ, 0xc0, !PT ;  /* 0x3ffffffe0c0c7812 */ /* 0x000fc600078ec0ff */
[----:B------:R-:W-:Y:S01]  /*0340*/  STS [R2+UR6+0xa00], RZ ;  /* 0x000a00ff02007988 */ /* 0x000fe20008000806 */
[----:B------:R-:W-:Y:S02]  /*0350*/  IADD3 R26, PT, PT, R12, R17, R26 ;  /* 0x000000110c1a7210 */ /* 0x000fe40007ffe01a */
[----:B------:R-:W-:Y:S01]  /*0360*/  SHF.R.U64 R12, R10, UR4, R11 ;  /* 0x000000040a0c7c19 */ /* 0x000fe2000800120b */
[----:B------:R-:W-:Y:S01]  /*0370*/  STS [R2+UR6+0xc00], RZ ;  /* 0x000c00ff02007988 */ /* 0x000fe20008000806 */
[----:B0-----:R-:W-:Y:S02]  /*0380*/  ULEA UR7, UR8, UR7, 0x18 ;  /* 0x0000000708077291 */ /* 0x001fe4000f8ec0ff */
[----:B------:R-:W-:Y:S01]  /*0390*/  LOP3.LUT R12, R12, 0xf, RZ, 0xc0, !PT ;  /* 0x0000000f0c0c7812 */ /* 0x000fe200078ec0ff */
[----:B------:R-:W-:Y:S04]  /*03a0*/  STS [R2+UR6+0xe00], RZ ;  /* 0x000e00ff02007988 */ /* 0x000fe80008000806 */
[----:B------:R-:W-:Y:S01]  /*03b0*/  STS [R2+UR6+0x1000], RZ ;  /* 0x001000ff02007988 */ /* 0x000fe20008000806 */
[----:B------:R-:W-:Y:S01]  /*03c0*/  IMAD.SHL.U32 R13, R12, 0x200, RZ ;  /* 0x000002000c0d7824 */ /* 0x000fe200078e00ff */
[----:B------:R-:W-:-:S02]  /*03d0*/  SHF.R.U32.HI R12, RZ, 0x2, R12 ;  /* 0x00000002ff0c7819 */ /* 0x000fc4000001160c */
[----:B------:R-:W-:Y:S02]  /*03e0*/  STS [R2+UR6], RZ ;  /* 0x000000ff02007988 */ /* 0x000fe40008000806 */
[----:B------:R-:W-:Y:S02]  /*03f0*/  LOP3.LUT R20, R13, 0xe00, RZ, 0xc0, !PT ;  /* 0x00000e000d147812 */ /* 0x000fe400078ec0ff */
[----:B------:R-:W0:Y:S01]  /*0400*/  LDS.U16 R25, [R26] ;  /* 0x000000001a197984 */ /* 0x000e220000000400 */
[----:B------:R-:W-:-:S04]  /*0410*/  LOP3.LUT R12, R12, 0x3ffffffe, RZ, 0xc0, !PT ;  /* 0x3ffffffe0c0c7812 */ /* 0x000fc800078ec0ff */
[----:B------:R-:W-:Y:S02]  /*0420*/  IADD3 R20, PT, PT, R12, R17, R20 ;  /* 0x000000110c147210 */ /* 0x000fe40007ffe014 */
[----:B--2---:R-:W-:-:S04]  /*0430*/  SHF.R.U64 R12, R4, UR4, R5 ;  /* 0x00000004040c7c19 */ /* 0x004fc80008001205 */
        /* <DEDUP_REMOVED lines=8> */
[----:B0-----:R-:W-:-:S05]  /*04c0*/  VIADD R13, R25, 0x1 ;  /* 0x00000001190d7836 */ /* 0x001fca0000000000 */
        /* <DEDUP_REMOVED lines=37> */
[----:B------:R-:W-:-:S04]  /*0720*/  @!P3 SHF.R.U32.HI R13, RZ, 0x3, R0 ;  /* 0x00000003ff0db819 */ /* 0x000fc80000011600 */
[----:B------:R-:W0:Y:S02]  /*0730*/  SHFL.UP P1, R15, R14, 0x4, RZ ;  /* 0x048000000e0f7989 */ /* 0x000e2400000200ff */
[----:B0-----:R-:W-:Y:S01]  /*0740*/  @P1 IMAD.IADD R15, R14, 0x1, R15 ;  /* 0x000000010e0f1824 */ /* 0x001fe200078e020f */
[----:B------:R-:W-:-:S04]  /*0750*/  SHF.R.U32.HI R14, RZ, 0x5, R0 ;  /* 0x00000005ff0e7819 */ /* 0x000fc80000011600 */
[----:B------:R-:W0:Y:S01]  /*0760*/  SHFL.UP P1, R36, R15, 0x8, RZ ;  /* 0x050000000f247989 */ /* 0x000e2200000200ff */
[C---:B------:R-:W-:Y:S02]  /*0770*/  ISETP.NE.AND P2, PT, R14.reuse, 0x3, PT ;  /* 0x000000030e00780c */ /* 0x040fe40003f45270 */
[----:B------:R-:W-:Y:S01]  /*0780*/  ISETP.NE.AND P4, PT, R14, 0x1, PT ;  /* 0x000000010e00780c */ /* 0x000fe20003f85270 */
[----:B0-----:R-:W-:-:S05]  /*0790*/  @P1 IMAD.IADD R36, R15, 0x1, R36 ;  /* 0x000000010f241824 */ /* 0x001fca00078e0224 */
[----:B------:R-:W0:Y:S02]  /*07a0*/  SHFL.UP P1, R37, R36, 0x10, RZ ;  /* 0x0600000024257989 */ /* 0x000e2400000200ff */
[----:B0-----:R-:W-:Y:S01]  /*07b0*/  @P1 IMAD.IADD R37, R36, 0x1, R37 ;  /* 0x0000000124251824 */ /* 0x001fe200078e0225 */
[----:B------:R-:W-:Y:S02]  /*07c0*/  @!P3 LOP3.LUT R36, R13, 0x7c, RZ, 0xc0, !PT ;  /* 0x0000007c0d24b812 */ /* 0x000fe400078ec0ff */
[----:B------:R-:W-:Y:S01]  /*07d0*/  ISETP.NE.AND P1, PT, R14, 0x2, PT ;  /* 0x000000020e00780c */ /* 0x000fe20003f25270 */
[----:B------:R-:W-:Y:S02]  /*07e0*/  IMAD.IADD R35, R37, 0x1, -R12 ;  /* 0x0000000125237824 */ /* 0x000fe400078e0a0c */
[----:B------:R-:W-:Y:S01]  /*07f0*/  @!P3 STS [R36+UR7+0x1200], R37 ;  /* 0x001200252400b988 */ /* 0x000fe20008000807 */
[----:B------:R-:W-:Y:S01]  /*0800*/  BAR.SYNC.DEFER_BLOCKING 0x0 ;  /* 0x0000000000007b1d */ /* 0x000fe20000010000 */
[----:B------:R-:W-:-:S05]  /*0810*/  ISETP.GT.U32.AND P3, PT, R0, 0x1f, PT ;  /* 0x0000001f0000780c */ /* 0x000fca0003f64070 */
[----:B------:R-:W0:Y:S02]  /*0820*/  LDS.128 R12, [UR7+0x1200] ;  /* 0x00120007ff0c7984 */ /* 0x000e240008000c00 */
[C---:B0-----:R-:W-:Y:S01]  /*0830*/  IMAD.IADD R13, R12.reuse, 0x1, R13 ;  /* 0x000000010c0d7824 */ /* 0x041fe200078e020d */
[----:B------:R-:W-:-:S03]  /*0840*/  SEL R21, R12, R21, !P4 ;  /* 0x000000150c157207 */ /* 0x000fc60006000000 */
[----:B------:R-:W-:Y:S01]  /*0850*/  IMAD.IADD R14, R14, 0x1, R13 ;  /* 0x000000010e0e7824 */ /* 0x000fe200078e020d */
[----:B------:R-:W-:Y:S02]  /*0860*/  SEL R21, R13, R21, !P1 ;  /* 0x000000150d157207 */ /* 0x000fe40004800000 */
[----:B------:R-:W-:Y:S01]  /*0870*/  ISETP.NE.AND P1, PT, R3, RZ, PT ;  /* 0x000000ff0300720c */ /* 0x000fe20003f25270 */
[----:B------:R-:W-:Y:S01]  /*0880*/  IMAD.IADD R15, R15, 0x1, R14 ;  /* 0x000000010f0f7824 */ /* 0x000fe200078e020e */
[----:B------:R-:W-:Y:S02]  /*0890*/  SEL R21, R14, R21, !P2 ;  /* 0x000000150e157207 */ /* 0x000fe40005000000 */
[----:B------:R-:W-:Y:S02]  /*08a0*/  SEL R12, R35, RZ, P1 ;  /* 0x000000ff230c7207 */ /* 0x000fe40000800000 */
[----:B------:R-:W-:-:S03]  /*08b0*/  ISETP.NE.AND P1, PT, R0, RZ, PT ;  /* 0x000000ff0000720c */ /* 0x000fc60003f25270 */
        /* <DEDUP_REMOVED lines=28> */
[----:B------:R-:W3:Y:S01]  /*0a80*/  LDS.U16 R15, [R18] ;  /* 0x00000000120f7984 */ /* 0x000ee20000000400 */
[----:B0-----:R-:W-:-:S02]  /*0a90*/  IMAD.IADD R24, R24, 0x1, R13 ;  /* 0x0000000118187824 */ /* 0x001fc400078e020d */
[----:B------:R-:W-:Y:S02]  /*0aa0*/  IMAD R13, R0, -0x4, R19 ;  /* 0xfffffffc000d7824 */ /* 0x000fe400078e0213 */
[----:B-1----:R-:W-:Y:S02]  /*0ab0*/  IMAD.IADD R25, R25, 0x1, R26 ;  /* 0x0000000119197824 */ /* 0x002fe400078e021a */
[----:B--2---:R-:W-:Y:S02]  /*0ac0*/  IMAD.IADD R12, R23, 0x1, R16 ;  /* 0x00000001170c7824 */ /* 0x004fe400078e0210 */
[----:B---3--:R-:W-:Y:S01]  /*0ad0*/  IMAD.IADD R22, R22, 0x1, R15 ;  /* 0x0000000116167824 */ /* 0x008fe200078e020f */
[----:B------:R-:W-:Y:S06]  /*0ae0*/  BAR.SYNC.DEFER_BLOCKING 0x0 ;  /* 0x0000000000007b1d */ /* 0x000fec0000010000 */
[----:B------:R-:W-:Y:S05]  /*0af0*/  BRA.U UP0, `(.L_x_16) ;  /* 0x0000000100387547 */ /* 0x000fea000b800000 */
[----:B------:R-:W-:Y:S01]  /*0b00*/  LEA R15, R25, UR7, 0x3 ;  /* 0x00000007190f7c11 */ /* 0x000fe2000f8e18ff */
[----:B------:R-:W-:Y:S01]  /*0b10*/  UIADD3 UR4, UPT, UPT, UR4, 0x4, URZ ;  /* 0x0000000404047890 */ /* 0x000fe2000fffe0ff */
[----:B------:R-:W-:Y:S02]  /*0b20*/  LEA R23, R24, UR7, 0x3 ;  /* 0x0000000718177c11 */ /* 0x000fe4000f8e18ff */
[----:B------:R-:W-:Y:S01]  /*0b30*/  LEA R25, R12, UR7, 0x3 ;  /* 0x000000070c197c11 */ /* 0x000fe2000f8e18ff */
[----:B------:R3:W-:Y:S01]  /*0b40*/  STS.64 [R15], R8 ;  /* 0x000000080f007388 */ /* 0x0007e20000000a00 */
[----:B------:R-:W-:-:S03]  /*0b50*/  LEA R27, R22, UR7, 0x3 ;  /* 0x00000007161b7c11 */ /* 0x000fc6000f8e18ff */
[----:B------:R3:W-:Y:S04]  /*0b60*/  STS.64 [R23], R10 ;  /* 0x0000000a17007388 */ /* 0x0007e80000000a00 */
[----:B------:R3:W-:Y:S04]  /*0b70*/  STS.64 [R25], R4 ;  /* 0x0000000419007388 */ /* 0x0007e80000000a00 */
[----:B------:R3:W-:Y:S01]  /*0b80*/  STS.64 [R27], R6 ;  /* 0x000000061b007388 */ /* 0x0007e20000000a00 */
[----:B------:R-:W-:Y:S06]  /*0b90*/  BAR.SYNC.DEFER_BLOCKING 0x0 ;  /* 0x0000000000007b1d */ /* 0x000fec0000010000 */
[----:B------:R3:W4:Y:S04]  /*0ba0*/  LDS.128 R8, [R13] ;  /* 0x000000000d087984 */ /* 0x0007280000000c00 */
[----:B------:R3:W0:Y:S01]  /*0bb0*/  LDS.128 R4, [R13+0x10] ;  /* 0x000010000d047984 */ /* 0x0006220000000c00 */
[----:B------:R-:W-:Y:S06]  /*0bc0*/  BAR.SYNC.DEFER_BLOCKING 0x0 ;  /* 0x0000000000007b1d */ /* 0x000fec0000010000 */
[----:B------:R-:W-:Y:S05]  /*0bd0*/  BRA `(.L_x_17) ;  /* 0xfffffff400a07947 */ /* 0x000fea000383ffff */
.L_x_16:
[----:B------:R-:W-:Y:S01]  /*0be0*/  LEA R25, R25, UR7, 0x3 ;  /* 0x0000000719197c11 */ /* 0x000fe2000f8e18ff */
[----:B------:R-:W-:Y:S01]  /*0bf0*/  IMAD R18, R0, -0x18, R13 ;  /* 0xffffffe800127824 */ /* 0x000fe200078e020d */
[----:B------:R-:W-:Y:S02]  /*0c00*/  LEA R19, R24, UR7, 0x3 ;  /* 0x0000000718137c11 */ /* 0x000fe4000f8e18ff */
[----:B------:R-:W-:Y:S01]  /*0c10*/  LEA R21, R12, UR7, 0x3 ;  /* 0x000000070c157c11 */ /* 0x000fe2000f8e18ff */
[----:B------:R0:W-:Y:S01]  /*0c20*/  STS.64 [R25], R8 ;  /* 0x0000000819007388 */ /* 0x0001e20000000a00 */
[----:B------:R-:W-:Y:S01]  /*0c30*/  LEA R23, R22, UR7, 0x3 ;  /* 0x0000000716177c11 */ /* 0x000fe2000f8e18ff */
[----:B------:R-:W1:Y:S01]  /*0c40*/  LDCU.64 UR6, c[0x0][0x388] ;  /* 0x00007100ff0677ac */ /* 0x000e620008000a00 */
[----:B------:R-:W-:Y:S01]  /*0c50*/  IADD3 R0, P0, PT, R0, UR5, RZ ;  /* 0x0000000500007c10 */ /* 0x000fe2000ff1e0ff */
[----:B------:R-:W-:Y:S04]  /*0c60*/  STS.64 [R19], R10 ;  /* 0x0000000a13007388 */ /* 0x000fe80000000a00 */
[----:B------:R-:W-:Y:S04]  /*0c70*/  STS.64 [R21], R4 ;  /* 0x0000000415007388 */ /* 0x000fe80000000a00 */
[----:B------:R-:W-:Y:S01]  /*0c80*/  STS.64 [R23], R6 ;  /* 0x0000000617007388 */ /* 0x000fe20000000a00 */
[----:B0-----:R-:W-:Y:S01]  /*0c90*/  IMAD.X R9, RZ, RZ, UR9, P0 ;  /* 0x00000009ff097e24 */ /* 0x001fe200080e06ff */
[----:B------:R-:W-:Y:S01]  /*0ca0*/  BAR.SYNC.DEFER_BLOCKING 0x0 ;  /* 0x0000000000007b1d */ /* 0x000fe20000010000 */
[----:B-1----:R-:W-:-:S04]  /*0cb0*/  LEA R8, P0, R0, UR6, 0x3 ;  /* 0x0000000600087c11 */ /* 0x002fc8000f8018ff */
[----:B------:R-:W-:Y:S01]  /*0cc0*/  LEA.HI.X R9, R0, UR7, R9, 0x3, P0 ;  /* 0x0000000700097c11 */ /* 0x000fe200080f1c09 */
[----:B------:R-:W0:Y:S04]  /*0cd0*/  LDS.64 R2, [R18] ;  /* 0x0000000012027984 */ /* 0x000e280000000a00 */
[----:B------:R-:W1:Y:S04]  /*0ce0*/  LDS.64 R12, [R18+0x400] ;  /* 0x00040000120c7984 */ /* 0x000e680000000a00 */
[----:B------:R-:W2:Y:S04]  /*0cf0*/  LDS.64 R14, [R18+0x800] ;  /* 0x00080000120e7984 */ /* 0x000ea80000000a00 */
[----:B------:R-:W3:Y:S04]  /*0d00*/  LDS.64 R16, [R18+0xc00] ;  /* 0x000c000012107984 */ /* 0x000ee80000000a00 */
[----:B0-----:R-:W-:Y:S04]  /*0d10*/  STG.E.64 desc[UR10][R8.64], R2 ;  /* 0x0000000208007986 */ /* 0x001fe8000c101b0a */
[----:B-1----:R-:W-:Y:S04]  /*0d20*/  STG.E.64 desc[UR10][R8.64+0x400], R12 ;  /* 0x0004000c08007986 */ /* 0x002fe8000c101b0a */
[----:B--2---:R-:W-:Y:S04]  /*0d30*/  STG.E.64 desc[UR10][R8.64+0x800], R14 ;  /* 0x0008000e08007986 */ /* 0x004fe8000c101b0a */
[----:B---3--:R-:W-:Y:S01]  /*0d40*/  STG.E.64 desc[UR10][R8.64+0xc00], R16 ;  /* 0x000c001008007986 */ /* 0x008fe2000c101b0a */
[----:B------:R-:W-:Y:S05]  /*0d50*/  EXIT ;  /* 0x000000000000794d */ /* 0x000fea0003800000 */
.L_x_18:
        /* <DEDUP_REMOVED lines=10> */
.L_x_194:


//--------------------- .text._Z24format_nlist_fill_a_se_aIfEvPKT_PKiS4_S4_fPyPii --------------------------
	.section	.text._Z24format_nlist_fill_a_se_aIfEvPKT_PKiS4_S4_fPyPii,"ax",@progbits
	.align	128
        .global         _Z24format_nlist_fill_a_se_aIfEvPKT_PKiS4_S4_fPyPii
        .type           _Z24format_nlist_fill_a_se_aIfEvPKT_PKiS4_S4_fPyPii,@function
        .size           _Z24format_nlist_fill_a_se_aIfEvPKT_PKiS4_S4_fPyPii,(.L_x_182 - _Z24format_nlist_fill_a_se_aIfEvPKT_PKiS4_S4_fPyPii)
        .other          _Z24format_nlist_fill_a_se_aIfEvPKT_PKiS4_S4_fPyPii,@"STO_CUDA_ENTRY STV_DEFAULT"
_Z24format_nlist_fill_a_se_aIfEvPKT_PKiS4_S4_fPyPii:
.text._Z24format_nlist_fill_a_se_aIfEvPKT_PKiS4_S4_fPyPii:
        /* <DEDUP_REMOVED lines=13> */
[----:B0-----:R-:W-:Y:S01]  /*00d0*/  IMAD R4, R4, UR6, R11 ;  /* 0x0000000604047c24 */ /* 0x001fe2000f8e020b */
[----:B--2---:R-:W-:-:S04]  /*00e0*/  IADD3 R11, PT, PT, R0, -R9, RZ ;  /* 0x80000009000b7210 */ /* 0x004fc80007ffe0ff */
[----:B------:R-:W-:-:S13]  /*00f0*/  ISETP.GE.U32.AND P0, PT, R4, R11, PT ;  /* 0x0000000b0400720c */ /* 0x000fda0003f06070 */
[----:B------:R-:W-:Y:S05]  /*0100*/  @P0 EXIT ;  /* 0x000000000000094d */ /* 0x000fea0003800000 */
[----:B------:R-:W0:Y:S01]  /*0110*/  LDCU.64 UR6, c[0x0][0x398] ;  /* 0x00007300ff0677ac */ /* 0x000e220008000a00 */
[----:B------:R-:W-:Y:S01]  /*0120*/  IADD3 R0, P0, PT, R4, R9, RZ ;  /* 0x0000000904007210 */ /* 0x000fe20007f1e0ff */
[----:B------:R-:W1:Y:S03]  /*0130*/  LDC.64 R12, c[0x0][0x380] ;  /* 0x0000e000ff0c7b82 */ /* 0x000e660000000a00 */
[----:B------:R-:W-:Y:S02]  /*0140*/  LEA.HI.X.SX32 R9, R9, RZ, 0x1, P0 ;  /* 0x000000ff09097211 */ /* 0x000fe400000f0eff */
[C---:B0-----:R-:W-:Y:S01]  /*0150*/  LEA R2, P0, R0.reuse, UR6, 0x2 ;  /* 0x0000000600027c11 */ /* 0x041fe2000f8010ff */
[----:B------:R-:W0:Y:S03]  /*0160*/  LDCU UR6, c[0x0][0x3b8] ;  /* 0x00007700ff0677ac */ /* 0x000e260008000800 */
[----:B------:R-:W-:-:S05]  /*0170*/  LEA.HI.X R3, R0, UR7, R9, 0x2, P0 ;  /* 0x0000000700037c11 */ /* 0x000fca00080f1409 */
[----:B------:R-:W2:Y:S01]  /*0180*/  LDG.E R2, desc[UR4][R2.64] ;  /* 0x0000000402027981 */ /* 0x000ea2000c1e1900 */
[----:B------:R-:W-:-:S05]  /*0190*/  IMAD R9, R5, 0x3, RZ ;  /* 0x0000000305097824 */ /* 0x000fca00078e02ff */
[C---:B------:R-:W-:Y:S02]  /*01a0*/  IADD3 R11, PT, PT, R9.reuse, 0x1, RZ ;  /* 0x00000001090b7810 */ /* 0x040fe40007ffe0ff */
[C---:B------:R-:W-:Y:S01]  /*01b0*/  IADD3 R15, PT, PT, R9.reuse, 0x2, RZ ;  /* 0x00000002090f7810 */ /* 0x040fe20007ffe0ff */
[----:B-1----:R-:W-:-:S04]  /*01c0*/  IMAD.WIDE.U32 R8, R9, 0x4, R12 ;  /* 0x0000000409087825 */ /* 0x002fc800078e000c */
[----:B------:R-:W-:Y:S02]  /*01d0*/  IMAD.WIDE.U32 R10, R11, 0x4, R12 ;  /* 0x000000040b0a7825 */ /* 0x000fe400078e000c */
[----:B------:R-:W3:Y:S04]  /*01e0*/  LDG.E R9, desc[UR4][R8.64] ;  /* 0x0000000408097981 */ /* 0x000ee8000c1e1900 */
[----:B------:R-:W4:Y:S01]  /*01f0*/  LDG.E R11, desc[UR4][R10.64] ;  /* 0x000000040a0b7981 */ /* 0x000f22000c1e1900 */
[----:B--2---:R-:W-:-:S04]  /*0200*/  IMAD R7, R2, 0x3, RZ ;  /* 0x0000000302077824 */ /* 0x004fc800078e02ff */
[----:B------:R-:W-:-:S05]  /*0210*/  IMAD.WIDE R6, R7, 0x4, R12 ;  /* 0x0000000407067825 */ /* 0x000fca00078e020c */
[----:B------:R-:W4:Y:S01]  /*0220*/  LDG.E R14, desc[UR4][R6.64+0x4] ;  /* 0x00000404060e7981 */ /* 0x000f22000c1e1900 */
[----:B------:R-:W-:-:S03]  /*0230*/  IMAD.WIDE.U32 R12, R15, 0x4, R12 ;  /* 0x000000040f0c7825 */ /* 0x000fc600078e000c */
[----:B------:R-:W3:Y:S04]  /*0240*/  LDG.E R0, desc[UR4][R6.64] ;  /* 0x0000000406007981 */ /* 0x000ee8000c1e1900 */
[----:B------:R-:W2:Y:S04]  /*0250*/  LDG.E R12, desc[UR4][R12.64] ;  /* 0x000000040c0c7981 */ /* 0x000ea8000c1e1900 */
[----:B------:R-:W2:Y:S01]  /*0260*/  LDG.E R15, desc[UR4][R6.64+0x8] ;  /* 0x00000804060f7981 */ /* 0x000ea2000c1e1900 */
[----:B0-----:R-:W-:Y:S01]  /*0270*/  IMAD R5, R5, UR6, RZ ;  /* 0x0000000605057c24 */ /* 0x001fe2000f8e02ff */
[----:B------:R-:W-:Y:S01]  /*0280*/  BSSY.RECONVERGENT B0, `(.L_x_19) ;  /* 0x0000012000007945 */ /* 0x000fe20003800200 */
[----:B----4-:R-:W-:Y:S01]  /*0290*/  FADD R14, R14, -R11 ;  /* 0x8000000b0e0e7221 */ /* 0x010fe20000000000 */
[----:B---3--:R-:W-:-:S03]  /*02a0*/  FADD R0, R0, -R9 ;  /* 0x8000000900007221 */ /* 0x008fc60000000000 */
[----:B------:R-:W-:-:S04]  /*02b0*/  FMUL R17, R14, R14 ;  /* 0x0000000e0e117220 */ /* 0x000fc80000400000 */
[----:B------:R-:W-:Y:S01]  /*02c0*/  FFMA R0, R0, R0, R17 ;  /* 0x0000000000007223 */ /* 0x000fe20000000011 */
[----:B--2---:R-:W-:-:S04]  /*02d0*/  FADD R15, R15, -R12 ;  /* 0x8000000c0f0f7221 */ /* 0x004fc80000000000 */
[----:B------:R-:W-:-:S05]  /*02e0*/  FFMA R0, R15, R15, R0 ;  /* 0x0000000f0f007223 */ /* 0x000fca0000000000 */
[----:B------:R-:W-:Y:S01]  /*02f0*/  IADD3 R8, PT, PT, R0, -0xd000000, RZ ;  /* 0xf300000000087810 */ /* 0x000fe20007ffe0ff */
[----:B------:R0:W1:Y:S03]  /*0300*/  MUFU.RSQ R9, R0 ;  /* 0x0000000000097308 */ /* 0x0000660000001400 */
[----:B------:R-:W-:-:S13]  /*0310*/  ISETP.GT.U32.AND P0, PT, R8, 0x727fffff, PT ;  /* 0x727fffff0800780c */ /* 0x000fda0003f04070 */
[----:B0-----:R-:W-:Y:S05]  /*0320*/  @!P0 BRA `(.L_x_20) ;  /* 0x00000000000c8947 */ /* 0x001fea0003800000 */
[----:B------:R-:W-:-:S07]  /*0330*/  MOV R11, 0x350 ;  /* 0x00000350000b7802 */ /* 0x000fce0000000f00 */
[----:B-1----:R-:W-:Y:S05]  /*0340*/  CALL.REL.NOINC `($__internal_1_$__cuda_sm20_sqrt_rn_f32_slowpath) ;  /* 0x0000000000b47944 */ /* 0x002fea0003c00000 */
[----:B------:R-:W-:Y:S05]  /*0350*/  BRA `(.L_x_21) ;  /* 0x0000000000107947 */ /* 0x000fea0003800000 */
.L_x_20:
[----:B-1----:R-:W-:Y:S01]  /*0360*/  FMUL.FTZ R7, R0, R9 ;  /* 0x0000000900077220 */ /* 0x002fe20000410000 */
[----:B------:R-:W-:-:S03]  /*0370*/  FMUL.FTZ R9, R9, 0.5 ;  /* 0x3f00000009097820 */ /* 0x000fc60000410000 */
[----:B------:R-:W-:-:S04]  /*0380*/  FFMA R0, -R7, R7, R0 ;  /* 0x0000000707007223 */ /* 0x000fc80000000100 */
[----:B------:R-:W-:-:S07]  /*0390*/  FFMA R0, R0, R9, R7 ;  /* 0x0000000900007223 */ /* 0x000fce0000000007 */
.L_x_21:
[----:B------:R-:W-:Y:S05]  /*03a0*/  BSYNC.RECONVERGENT B0 ;  /* 0x0000000000007941 */ /* 0x000fea0003800200 */
.L_x_19:
[----:B------:R-:W0:Y:S02]  /*03b0*/  LDCU UR6, c[0x0][0x3a0] ;  /* 0x00007400ff0677ac */ /* 0x000e240008000800 */
[----:B0-----:R-:W-:-:S13]  /*03c0*/  FSETP.GTU.AND P0, PT, R0, UR6, PT ;  /* 0x0000000600007c0b */ /* 0x001fda000bf0c000 */
[----:B------:R-:W-:Y:S05]  /*03d0*/  @P0 EXIT ;  /* 0x000000000000094d */ /* 0x000fea0003800000 */
[----:B------:R-:W0:Y:S02]  /*03e0*/  LDC.64 R6, c[0x0][0x388] ;  /* 0x0000e200ff067b82 */ /* 0x000e240000000a00 */
[----:B0-----:R-:W-:-:S05]  /*03f0*/  IMAD.WIDE R6, R2, 0x4, R6 ;  /* 0x0000000402067825 */ /* 0x001fca00078e0206 */
[----:B------:R0:W2:Y:S01]  /*0400*/  LDG.E R3, desc[UR4][R6.64] ;  /* 0x0000000406037981 */ /* 0x0000a2000c1e1900 */
[----:B------:R-:W1:Y:S01]  /*0410*/  F2F.F64.F32 R8, R0 ;  /* 0x0000000000087310 */ /* 0x000e620000201800 */
[----:B------:R-:W-:Y:S01]  /*0420*/  UMOV UR6, 0xe5400000 ;  /* 0xe540000000067882 */ /* 0x000fe20000000000 */
[----:B------:R-:W-:Y:S02]  /*0430*/  UMOV UR7, 0x42a2309c ;  /* 0x42a2309c00077882 */ /* 0x000fe40000000000 */
[----:B-1----:R-:W-:Y:S01]  /*0440*/  DMUL R10, R8, UR6 ;  /* 0x00000006080a7c28 */ /* 0x002fe20008000000 */
        /* <DEDUP_REMOVED lines=9> */
[----:B------:R-:W-:Y:S02]  /*04e0*/  MOV R6, R15 ;  /* 0x0000000f00067202 */ /* 0x000fe40000000f00 */
[----:B------:R-:W-:-:S05]  /*04f0*/  IADD3 RZ, P0, PT, R13, R14, RZ ;  /* 0x0000000e0dff7210 */ /* 0x000fca0007f1e0ff */
[----:B------:R-:W-:Y:S01]  /*0500*/  IMAD.WIDE.U32.X R6, R19, 0xa7c5ac4, R6, P0 ;  /* 0x0a7c5ac413067825 */ /* 0x000fe200000e0406 */
[----:B------:R-:W-:-:S04]  /*0510*/  IADD3 R5, P0, PT, R4, R5, RZ ;  /* 0x0000000504057210 */ /* 0x000fc80007f1e0ff */
[--C-:B------:R-:W-:Y:S02]  /*0520*/  SHF.R.U64 R11, R6, 0x7, R7.reuse ;  /* 0x00000007060b7819 */ /* 0x100fe40000001207 */
[----:B------:R-:W-:Y:S02]  /*0530*/  SHF.R.U32.HI R6, RZ, 0x7, R7 ;  /* 0x00000007ff067819 */ /* 0x000fe40000011607 */
[----:B------:R-:W-:-:S03]  /*0540*/  IADD3.X R0, PT, PT, RZ, RZ, RZ, P0, !PT ;  /* 0x000000ffff007210 */ /* 0x000fc600007fe4ff */
[----:B------:R-:W-:Y:S01]  /*0550*/  IMAD R7, R6, 0x186a0, RZ ;  /* 0x000186a006077824 */ /* 0x000fe200078e02ff */
[----:B--2---:R0:W1:Y:S02]  /*0560*/  I2F.F64 R8, R3 ;  /* 0x0000000300087312 */ /* 0x0040640000201c00 */
[----:B0-----:R-:W-:-:S03]  /*0570*/  SHF.R.S32.HI R3, RZ, 0x1f, R2 ;  /* 0x0000001fff037819 */ /* 0x001fc60000011402 */
[----:B------:R-:W-:Y:S01]  /*0580*/  IMAD.WIDE.U32 R2, R11, 0x186a0, R2 ;  /* 0x000186a00b027825 */ /* 0x000fe200078e0002 */
        /* <DEDUP_REMOVED lines=9> */
        .weak           $__internal_1_$__cuda_sm20_sqrt_rn_f32_slowpath
        .type           $__internal_1_$__cuda_sm20_sqrt_rn_f32_slowpath,@function
        .size           $__internal_1_$__cuda_sm20_sqrt_rn_f32_slowpath,(.L_x_182 - $__internal_1_$__cuda_sm20_sqrt_rn_f32_slowpath)
$__internal_1_$__cuda_sm20_sqrt_rn_f32_slowpath:
[----:B------:R-:W-:-:S13]  /*0620*/  LOP3.LUT P0, RZ, R0, 0x7fffffff, RZ, 0xc0, !PT ;  /* 0x7fffffff00ff7812 */ /* 0x000fda000780c0ff */
[----:B------:R-:W-:Y:S01]  /*0630*/  @!P0 MOV R6, R0 ;  /* 0x0000000000068202 */ /* 0x000fe20000000f00 */
[----:B------:R-:W-:Y:S06]  /*0640*/  @!P0 BRA `(.L_x_22) ;  /* 0x0000000000408947 */ /* 0x000fec0003800000 */
[----:B------:R-:W-:-:S13]  /*0650*/  FSETP.GEU.FTZ.AND P0, PT, R0, RZ, PT ;  /* 0x000000ff0000720b */ /* 0x000fda0003f1e000 */
[----:B------:R-:W-:Y:S01]  /*0660*/  @!P0 MOV R6, 0x7fffffff ;  /* 0x7fffffff00068802 */ /* 0x000fe20000000f00 */
[----:B------:R-:W-:Y:S06]  /*0670*/  @!P0 BRA `(.L_x_22) ;  /* 0x0000000000348947 */ /* 0x000fec0003800000 */
[----:B------:R-:W-:-:S13]  /*0680*/  FSETP.GTU.FTZ.AND P0, PT, |R0|, +INF , PT ;  /* 0x7f8000000000780b */ /* 0x000fda0003f1c200 */
[----:B------:R-:W-:Y:S01]  /*0690*/  @P0 FADD.FTZ R6, R0, 1 ;  /* 0x3f80000000060421 */ /* 0x000fe20000010000 */
[----:B------:R-:W-:Y:S06]  /*06a0*/  @P0 BRA `(.L_x_22) ;  /* 0x0000000000280947 */ /* 0x000fec0003800000 */
[----:B------:R-:W-:-:S13]  /*06b0*/  FSETP.NEU.FTZ.AND P0, PT, |R0|, +INF , PT ;  /* 0x7f8000000000780b */ /* 0x000fda0003f1d200 */
[----:B------:R-:W-:-:S04]  /*06c0*/  @P0 FFMA R7, R0, 1.84467440737095516160e+19, RZ ;  /* 0x5f80000000070823 */ /* 0x000fc800000000ff */
[----:B------:R-:W0:Y:S02]  /*06d0*/  @P0 MUFU.RSQ R6, R7 ;  /* 0x0000000700060308 */ /* 0x000e240000001400 */
[----:B0-----:R-:W-:Y:S01]  /*06e0*/  @P0 FMUL.FTZ R8, R7, R6 ;  /* 0x0000000607080220 */ /* 0x001fe20000410000 */
[----:B------:R-:W-:Y:S01]  /*06f0*/  @P0 FMUL.FTZ R10, R6, 0.5 ;  /* 0x3f000000060a0820 */ /* 0x000fe20000410000 */
[----:B------:R-:W-:Y:S02]  /*0700*/  @!P0 MOV R6, R0 ;  /* 0x0000000000068202 */ /* 0x000fe40000000f00 */
[----:B------:R-:W-:-:S04]  /*0710*/  @P0 FADD.FTZ R9, -R8, -RZ ;  /* 0x800000ff08090221 */ /* 0x000fc80000010100 */
[----:B------:R-:W-:-:S04]  /*0720*/  @P0 FFMA R9, R8, R9, R7 ;  /* 0x0000000908090223 */ /* 0x000fc80000000007 */
[----:B------:R-:W-:-:S04]  /*0730*/  @P0 FFMA R9, R9, R10, R8 ;  /* 0x0000000a09090223 */ /* 0x000fc80000000008 */
[----:B------:R-:W-:-:S07]  /*0740*/  @P0 FMUL.FTZ R6, R9, 2.3283064365386962891e-10 ;  /* 0x2f80000009060820 */ /* 0x000fce0000410000 */
.L_x_22:
[----:B------:R-:W-:Y:S01]  /*0750*/  HFMA2 R7, -RZ, RZ, 0, 0 ;  /* 0x00000000ff077431 */ /* 0x000fe200000001ff */
[----:B------:R-:W-:Y:S02]  /*0760*/  MOV R0, R6 ;  /* 0x0000000600007202 */ /* 0x000fe40000000f00 */
[----:B------:R-:W-:-:S04]  /*0770*/  MOV R6, R11 ;  /* 0x0000000b00067202 */ /* 0x000fc80000000f00 */
[----:B------:R-:W-:Y:S05]  /*0780*/  RET.REL.NODEC R6 `(_Z24format_nlist_fill_a_se_aIfEvPKT_PKiS4_S4_fPyPii) ;  /* 0xfffffff8061c7950 */ /* 0x000fea0003c3ffff */
.L_x_23:
        /* <DEDUP_REMOVED lines=15> */
.L_x_182:


//--------------------- .text._Z15BlockSortKernelIyLi64ELi4EEvPT_S1_ --------------------------
	.section	.text._Z15BlockSortKernelIyLi64ELi4EEvPT_S1_,"ax",@progbits
	.align	128
        .global         _Z15BlockSortKernelIyLi64ELi4EEvPT_S1_
        .type           _Z15BlockSortKernelIyLi64ELi4EEvPT_S1_,@function
        .size           _Z15BlockSortKernelIyLi64ELi4EEvPT_S1_,(.L_x_196 - _Z15BlockSortKernelIyLi64ELi4EEvPT_S1_)
        .other          _Z15BlockSortKernelIyLi64ELi4EEvPT_S1_,@"STO_CUDA_ENTRY STV_DEFAULT"
_Z15BlockSortKernelIyLi64ELi4EEvPT_S1_:
.text._Z15BlockSortKernelIyLi64ELi4EEvPT_S1_:
        /* <DEDUP_REMOVED lines=17> */
[----:B------:R0:W5:Y:S01]  /*0110*/  LDG.E.64 R20, desc[UR10][R2.64+0x300] ;  /* 0x0003000a02147981 */ /* 0x000162000c1e1b00 */
[----:B------:R-:W1:Y:S01]  /*0120*/  S2UR UR6, SR_CgaCtaId ;  /* 0x00000000000679c3 */ /* 0x000e620000008800 */
[----:B------:R-:W-:Y:S01]  /*0130*/  UMOV UR4, 0x400 ;  /* 0x0000040000047882 */ /* 0x000fe20000000000 */
[----:B------:R-:W-:Y:S01]  /*0140*/  ISETP.GT.U32.AND P2, PT, R0, 0x1f, PT ;  /* 0x0000001f0000780c */ /* 0x000fe20003f44070 */
[----:B------:R-:W0:Y:S01]  /*0150*/  S2R R22, SR_LANEID ;  /* 0x0000000000167919 */ /* 0x000e220000000000 */
[----:B-1----:R-:W-:-:S03]  /*0160*/  ULEA UR6, UR6, UR4, 0x18 ;  /* 0x0000000406067291 */ /* 0x002fc6000f8ec0ff */
[----:B------:R-:W-:-:S03]  /*0170*/  UMOV UR4, URZ ;  /* 0x000000ff00047c82 */ /* 0x000fc60008000000 */
[----:B------:R-:W-:Y:S02]  /*0180*/  VIADD R13, R12, UR6 ;  /* 0x000000060c0d7c36 */ /* 0x000fe40008000000 */
[----:B0-----:R-:W-:Y:S01]  /*0190*/  IMAD.IADD R5, R5, 0x1, R22 ;  /* 0x0000000105057824 */ /* 0x001fe200078e0216 */
[C---:B------:R-:W-:Y:S02]  /*01a0*/  ISETP.NE.AND P0, PT, R22.reuse, RZ, PT ;  /* 0x000000ff1600720c */ /* 0x040fe40003f05270 */
[----:B------:R-:W-:Y:S02]  /*01b0*/  ISETP.NE.AND P1, PT, R22, 0x1f, PT ;  /* 0x0000001f1600780c */ /* 0x000fe40003f25270 */
[----:B------:R-:W-:Y:S02]  /*01c0*/  LEA R23, R5, UR6, 0x3 ;  /* 0x0000000605177c11 */ /* 0x000fe4000f8e18ff */
[----:B------:R-:W-:-:S03]  /*01d0*/  ISETP.GT.U32.OR P3, PT, R0, 0x1f, P0 ;  /* 0x0000001f0000780c */ /* 0x000fc60000764470 */
[----:B------:R-:W-:Y:S01]  /*01e0*/  IMAD R2, R22, 0x18, R23 ;  /* 0x0000001816027824 */ /* 0x000fe200078e0217 */
[----:B--2---:R0:W-:Y:S04]  /*01f0*/  STS.64 [R23], R14 ;  /* 0x0000000e17007388 */ /* 0x0041e80000000a00 */
[----:B---3--:R1:W-:Y:S04]  /*0200*/  STS.64 [R23+0x100], R16 ;  /* 0x0001001017007388 */ /* 0x0083e80000000a00 */
[----:B----4-:R1:W-:Y:S04]  /*0210*/  STS.64 [R23+0x200], R18 ;  /* 0x0002001217007388 */ /* 0x0103e80000000a00 */
[----:B-----5:R1:W-:Y:S01]  /*0220*/  STS.64 [R23+0x300], R20 ;  /* 0x0003001417007388 */ /* 0x0203e20000000a00 */
[----:B------:R-:W-:-:S03]  /*0230*/  NOP ;  /* 0x0000000000007918 */ /* 0x000fc60000000000 */
[----:B------:R1:W2:Y:S01]  /*0240*/  LDS.128 R4, [R2] ;  /* 0x0000000002047984 */ /* 0x0002a20000000c00 */
[----:B0-----:R-:W-:-:S03]  /*0250*/  LEA R15, R0, UR6, 0x5 ;  /* 0x00000006000f7c11 */ /* 0x001fc6000f8e28ff */
[----:B------:R1:W0:Y:S01]  /*0260*/  LDS.128 R8, [R2+0x10] ;  /* 0x0000100002087984 */ /* 0x0002220000000c00 */
[----:B------:R-:W-:Y:S06]  /*0270*/  BAR.SYNC.DEFER_BLOCKING 0x0 ;  /* 0x0000000000007b1d */ /* 0x000fec0000010000 */
.L_x_25:
[----:B-12-4-:R-:W-:Y:S01]  /*0280*/  SHF.R.U64 R2, R4, UR4, R5 ;  /* 0x0000000404027c19 */ /* 0x016fe20008001205 */
[----:B------:R-:W-:Y:S01]  /*0290*/  STS [R12+UR6], RZ ;  /* 0x000000ff0c007988 */ /* 0x000fe20008000806 */
[----:B------:R-:W-:Y:S01]  /*02a0*/  IMAD R24, R0, 0x20, R13 ;  /* 0x0000002000187824 */ /* 0x000fe200078e020d */
[----:B------:R-:W1:Y:S01]  /*02b0*/  S2UR UR8, SR_CgaCtaId ;  /* 0x00000000000879c3 */ /* 0x000e620000008800 */
[----:B------:R-:W-:Y:S01]  /*02c0*/  LOP3.LUT R2, R2, 0xf, RZ, 0xc0, !PT ;  /* 0x0000000f02027812 */ /* 0x000fe200078ec0ff */
[----:B------:R-:W-:Y:S01]  /*02d0*/  STS [R12+UR6+0x100], RZ ;  /* 0x000100ff0c007988 */ /* 0x000fe20008000806 */
[----:B------:R-:W-:Y:S01]  /*02e0*/  UMOV UR7, 0x400 ;  /* 0x0000040000077882 */ /* 0x000fe20000000000 */
[----:B------:R-:W-:Y:S01]  /*02f0*/  SHF.R.U32.HI R36, RZ, 0x5, R0 ;  /* 0x00000005ff247819 */ /* 0x000fe20000011600 */
[----:B------:R-:W-:Y:S01]  /*0300*/  UISETP.GE.U32.AND UP0, UPT, UR4, 0x3c, UPT ;  /* 0x0000003c0400788c */ /* 0x000fe2000bf06070 */
        /* <DEDUP_REMOVED lines=9> */
[----:B------:R-:W-:Y:S03]  /*03a0*/  STS [R12+UR6+0x500], RZ ;  /* 0x000500ff0c007988 */ /* 0x000fe60008000806 */
[----:B------:R-:W-:Y:S01]  /*03b0*/  LOP3.LUT R2, R2, 0xf, RZ, 0xc0, !PT ;  /* 0x0000000f02027812 */ /* 0x000fe200078ec0ff */
[----:B------:R-:W-:Y:S01]  /*03c0*/  STS [R12+UR6+0x600], RZ ;  /* 0x000600ff0c007988 */ /* 0x000fe20008000806 */
[----:B-1----:R-:W-:-:S03]  /*03d0*/  ULEA UR7, UR8, UR7, 0x18 ;  /* 0x0000000708077291 */ /* 0x002fc6000f8ec0ff */
[----:B------:R-:W-:Y:S01]  /*03e0*/  STS [R12+UR6+0x700], RZ ;  /* 0x000700ff0c007988 */ /* 0x000fe20008000806 */
[----:B------:R-:W-:Y:S01]  /*03f0*/  IMAD.SHL.U32 R3, R2, 0x100, RZ ;  /* 0x0000010002037824 */ /* 0x000fe200078e00ff */
[----:B------:R-:W-:Y:S02]  /*0400*/  SHF.R.U32.HI R2, RZ, 0x2, R2 ;  /* 0x00000002ff027819 */ /* 0x000fe40000011602 */
[----:B------:R-:W-:Y:S02]  /*0410*/  STS [R12+UR6+0x800], RZ ;  /* 0x000800ff0c007988 */ /* 0x000fe40008000806 */
[----:B------:R-:W-:Y:S02]  /*0420*/  LOP3.LUT R18, R3, 0x700, RZ, 0xc0, !PT ;  /* 0x0000070003127812 */ /* 0x000fe400078ec0ff */
[----:B------:R-:W1:Y:S01]  /*0430*/  LDS.U16 R16, [R14] ;  /* 0x000000000e107984 */ /* 0x000e620000000400 */
[----:B------:R-:W-:-:S04]  /*0440*/  LOP3.LUT R2, R2, 0x3ffffffe, RZ, 0xc0, !PT ;  /* 0x3ffffffe02027812 */ /* 0x000fc800078ec0ff */
[----:B------:R-:W-:Y:S02]  /*0450*/  IADD3 R18, PT, PT, R2, R13, R18 ;  /* 0x0000000d02127210 */ /* 0x000fe40007ffe012 */
        /* <DEDUP_REMOVED lines=53> */
[C---:B------:R-:W-:Y:S02]  /*07b0*/  ISETP.NE.AND P4, PT, R36.reuse, 0x1, PT ;  /* 0x000000012400780c */ /* 0x040fe40003f85270 */
[----:B------:R-:W-:Y:S01]  /*07c0*/  @!P1 LEA R36, R36, UR7, 0x2 ;  /* 0x0000000724249c11 */ /* 0x000fe2000f8e10ff */
[----:B------:R-:W-:-:S04]  /*07d0*/  IMAD.IADD R32, R37, 0x1, -R32 ;  /* 0x0000000125207824 */ /* 0x000fc800078e0a20 */
[----:B------:R-:W-:Y:S01]  /*07e0*/  @!P1 STS [R36+0x900], R37 ;  /* 0x0009002524009388 */ /* 0x000fe20000000800 */
[----:B------:R-:W-:Y:S06]  /*07f0*/  BAR.SYNC.DEFER_BLOCKING 0x0 ;  /* 0x0000000000007b1d */ /* 0x000fec0000010000 */
[----:B------:R-:W0:Y:S02]  /*0800*/  LDS.64 R2, [UR7+0x900] ;  /* 0x00090007ff027984 */ /* 0x000e240008000a00 */
[C---:B0-----:R-:W-:Y:S01]  /*0810*/  SEL R17, R2.reuse, R17, !P4 ;  /* 0x0000001102117207 */ /* 0x041fe20006000000 */
[----:B------:R-:W-:Y:S01]  /*0820*/  IMAD.IADD R3, R2, 0x1, R3 ;  /* 0x0000000102037824 */ /* 0x000fe200078e0203 */
[----:B------:R-:W-:-:S02]  /*0830*/  SEL R2, R32, RZ, P0 ;  /* 0x000000ff20027207 */ /* 0x000fc40000000000 */
        /* <DEDUP_REMOVED lines=50> */
.L_x_24:
[----:B------:R-:W-:Y:S01]  /*0b60*/  LEA R25, R3, UR7, 0x3 ;  /* 0x0000000703197c11 */ /* 0x000fe2000f8e18ff */
[C---:B------:R-:W-:Y:S01]  /*0b70*/  IMAD R18, R0.reuse, -0x18, R15 ;  /* 0xffffffe800127824 */ /* 0x040fe200078e020f */
        /* <DEDUP_REMOVED lines=22> */
.L_x_26:
        /* <DEDUP_REMOVED lines=10> */
.L_x_196:


//--------------------- .text._Z23compute_descriptor_se_aIdEvPT_iS1_iS1_iPKiPKS0_S5_PiiS5_ffi --------------------------
	.section	.text._Z23compute_descriptor_se_aIdEvPT_iS1_iS1_iPKiPKS0_S5_PiiS5_ffi,"ax",@progbits
	.align	128
        .global         _Z23compute_descriptor_se_aIdEvPT_iS1_iS1_iPKiPKS0_S5_PiiS5_ffi
        .type           _Z23compute_descriptor_se_aIdEvPT_iS1_iS1_iPKiPKS0_S5_PiiS5_ffi,@function
        .size           _Z23compute_descriptor_se_aIdEvPT_iS1_iS1_iPKiPKS0_S5_PiiS5_ffi,(.L_x_185 - _Z23compute_descriptor_se_aIdEvPT_iS1_iS1_iPKiPKS0_S5_PiiS5_ffi)
        .other          _Z23compute_descriptor_se_aIdEvPT_iS1_iS1_iPKiPKS0_S5_PiiS5_ffi,@"STO_CUDA_ENTRY STV_DEFAULT"
_Z23compute_descriptor_se_aIdEvPT_iS1_iS1_iPKiPKS0_S5_PiiS5_ffi:
.text._Z23compute_descriptor_se_aIdEvPT_iS1_iS1_iPKiPKS0_S5_PiiS5_ffi:
[----:B------:R-:W-:Y:S01]  /*0000*/  LDC R1, c[0x0][0x37c] ;  /* 0x0000df00ff017b82 */ /* 0x000fe20000000800 */
[----:B------:R-:W0:Y:S07]  /*0010*/  S2R R0, SR_TID.Y ;  /* 0x0000000000007919 */ /* 0x000e2e0000002200 */
[----:B------:R-:W0:Y:S01]  /*0020*/  S2UR UR4, SR_CTAID.Y ;  /* 0x00000000000479c3 */ /* 0x000e220000002600 */
[----:B------:R-:W1:Y:S07]  /*0030*/  LDCU UR5, c[0x0][0x3e8] ;  /* 0x00007d00ff0577ac */ /* 0x000e6e0008000800 */
[----:B------:R-:W0:Y:S02]  /*0040*/  LDC R3, c[0x0][0x364] ;  /* 0x0000d900ff037b82 */ /* 0x000e240000000800 */
[----:B0-----:R-:W-:-:S05]  /*0050*/  IMAD R3, R3, UR4, R0 ;  /* 0x0000000403037c24 */ /* 0x001fca000f8e0200 */
[----:B-1----:R-:W-:-:S13]  /*0060*/  ISETP.GE.U32.AND P0, PT, R3, UR5, PT ;  /* 0x0000000503007c0c */ /* 0x002fda000bf06070 */
[----:B------:R-:W-:Y:S05]  /*0070*/  @P0 EXIT ;  /* 0x000000000000094d */ /* 0x000fea0003800000 */
[----:B------:R-:W0:Y:S01]  /*0080*/  S2R R2, SR_CTAID.X ;  /* 0x0000000000027919 */ /* 0x000e220000002500 */
[----:B------:R-:W0:Y:S01]  /*0090*/  LDCU UR4, c[0x0][0x3d0] ;  /* 0x00007a00ff0477ac */ /* 0x000e220008000800 */
[----:B------:R-:W1:Y:S01]  /*00a0*/  LDC.64 R34, c[0x0][0x380] ;  /* 0x0000e000ff227b82 */ /* 0x000e620000000a00 */
[----:B------:R-:W2:Y:S01]  /*00b0*/  LDCU.64 UR6, c[0x0][0x3c8] ;  /* 0x00007900ff0677ac */ /* 0x000ea20008000a00 */
[----:B------:R-:W3:Y:S01]  /*00c0*/  LDCU.64 UR8, c[0x0][0x390] ;  /* 0x00007200ff0877ac */ /* 0x000ee20008000a00 */
[----:B0-----:R-:W-:Y:S01]  /*00d0*/  IMAD R0, R2, UR4, RZ ;  /* 0x0000000402007c24 */ /* 0x001fe2000f8e02ff */
[----:B------:R-:W0:Y:S04]  /*00e0*/  LDCU.64 UR4, c[0x0][0x358] ;  /* 0x00006b00ff0477ac */ /* 0x000e280008000a00 */
[----:B------:R-:W-:-:S05]  /*00f0*/  IADD3 R0, P0, PT, R0, R3, RZ ;  /* 0x0000000300007210 */ /* 0x000fca0007f1e0ff */
[----:B------:R-:W-:Y:S01]  /*0100*/  IMAD.X R5, RZ, RZ, RZ, P0 ;  /* 0x000000ffff057224 */ /* 0x000fe200000e06ff */
[C---:B--2---:R-:W-:Y:S01]  /*0110*/  LEA R4, P0, R0.reuse, UR6, 0x2 ;  /* 0x0000000600047c11 */ /* 0x044fe2000f8010ff */
[----:B------:R-:W2:Y:S03]  /*0120*/  LDCU UR6, c[0x0][0x388] ;  /* 0x00007100ff0677ac */ /* 0x000ea60008000800 */
[----:B------:R-:W-:-:S05]  /*0130*/  LEA.HI.X R5, R0, UR7, R5, 0x2, P0 ;  /* 0x0000000700057c11 */ /* 0x000fca00080f1405 */
[----:B0-----:R-:W4:Y:S01]  /*0140*/  LDG.E R9, desc[UR4][R4.64] ;  /* 0x0000000404097981 */ /* 0x001f22000c1e1900 */
[----:B------:R-:W-:Y:S02]  /*0150*/  IMAD.SHL.U32 R0, R3, 0x4, RZ ;  /* 0x0000000403007824 */ /* 0x000fe400078e00ff */
[----:B--2---:R-:W-:Y:S01]  /*0160*/  IMAD R7, R2, UR6, RZ ;  /* 0x0000000602077c24 */ /* 0x004fe2000f8e02ff */
[----:B------:R-:W0:Y:S03]  /*0170*/  LDCU UR6, c[0x0][0x398] ;  /* 0x00007300ff0677ac */ /* 0x000e260008000800 */
[----:B-1----:R-:W-:-:S04]  /*0180*/  IMAD.WIDE.U32 R34, R7, 0x8, R34 ;  /* 0x0000000807227825 */ /* 0x002fc800078e0022 */
[----:B------:R-:W-:Y:S01]  /*0190*/  IMAD.WIDE.U32 R34, R0, 0x8, R34 ;  /* 0x0000000800227825 */ /* 0x000fe200078e0022 */
[----:B----4-:R-:W-:-:S13]  /*01a0*/  ISETP.GT.AND P0, PT, R9, -0x1, PT ;  /* 0xffffffff0900780c */ /* 0x010fda0003f04270 */
[----:B------:R1:W5:Y:S04]  /*01b0*/  @!P0 LDG.E.64 R6, desc[UR4][R34.64] ;  /* 0x0000000422068981 */ /* 0x000368000c1e1b00 */
[----:B------:R1:W5:Y:S04]  /*01c0*/  @!P0 LDG.E.64 R14, desc[UR4][R34.64+0x8] ;  /* 0x00000804220e8981 */ /* 0x000368000c1e1b00 */
[----:B------:R1:W5:Y:S04]  /*01d0*/  @!P0 LDG.E.64 R12, desc[UR4][R34.64+0x10] ;  /* 0x00001004220c8981 */ /* 0x000368000c1e1b00 */
[----:B------:R1:W5:Y:S01]  /*01e0*/  @!P0 LDG.E.64 R20, desc[UR4][R34.64+0x18] ;  /* 0x0000180422148981 */ /* 0x000362000c1e1b00 */
[----:B------:R-:W-:Y:S01]  /*01f0*/  IMAD R11, R3, 0xc, RZ ;  /* 0x0000000c030b7824 */ /* 0x000fe200078e02ff */
[----:B------:R-:W-:Y:S01]  /*0200*/  BSSY.RECONVERGENT B1, `(.L_x_27) ;  /* 0x0000178000017945 */ /* 0x000fe20003800200 */
[----:B0-----:R-:W-:-:S05]  /*0210*/  IMAD R8, R2, UR6, RZ ;  /* 0x0000000602087c24 */ /* 0x001fca000f8e02ff */
[----:B------:R-:W-:-:S05]  /*0220*/  IADD3 R8, P1, PT, R11, R8, RZ ;  /* 0x000000080b087210 */ /* 0x000fca0007f3e0ff */
[----:B------:R-:W-:Y:S01]  /*0230*/  IMAD.X R11, RZ, RZ, RZ, P1 ;  /* 0x000000ffff0b7224 */ /* 0x000fe200008e06ff */
[----:B---3--:R-:W-:-:S04]  /*0240*/  LEA R32, P1, R8, UR8, 0x3 ;  /* 0x0000000808207c11 */ /* 0x008fc8000f8218ff */
[----:B------:R-:W-:Y:S01]  /*0250*/  LEA.HI.X R33, R8, UR9, R11, 0x3, P1 ;  /* 0x0000000908217c11 */ /* 0x000fe200088f1c0b */
[----:B-1----:R-:W-:Y:S08]  /*0260*/  @!P0 BRA `(.L_x_28) ;  /* 0x0000001400c48947 */ /* 0x002ff00003800000 */
[----:B-----5:R-:W0:Y:S01]  /*0270*/  LDC.64 R6, c[0x0][0x3d8] ;  /* 0x0000f600ff067b82 */ /* 0x020e220000000a00 */
[----:B------:R-:W-:Y:S01]  /*0280*/  IMAD R17, R2, 0x3, RZ ;  /* 0x0000000302117824 */ /* 0x000fe200078e02ff */
[----:B------:R-:W1:Y:S01]  /*0290*/  LDCU UR6, c[0x0][0x3a8] ;  /* 0x00007500ff0677ac */ /* 0x000e620008000800 */
[----:B------:R-:W-:Y:S01]  /*02a0*/  IMAD R11, R9, 0x3, RZ ;  /* 0x00000003090b7824 */ /* 0x000fe200078e02ff */
[----:B------:R-:W2:Y:S01]  /*02b0*/  LDCU.64 UR8, c[0x0][0x3a0] ;  /* 0x00007400ff0877ac */ /* 0x000ea20008000a00 */
[----:B0-----:R-:W-:-:S04]  /*02c0*/  IMAD.WIDE.U32 R12, R17, 0x8, R6 ;  /* 0x00000008110c7825 */ /* 0x001fc800078e0006 */
[----:B------:R-:W-:Y:S02]  /*02d0*/  IMAD.WIDE.U32 R10, R11, 0x8, R6 ;  /* 0x000000080b0a7825 */ /* 0x000fe400078e0006 */
[----:B------:R-:W3:Y:S04]  /*02e0*/  LDG.E.64 R12, desc[UR4][R12.64] ;  /* 0x000000040c0c7981 */ /* 0x000ee8000c1e1b00 */
[----:B------:R-:W3:Y:S01]  /*02f0*/  LDG.E.64 R8, desc[UR4][R10.64] ;  /* 0x000000040a087981 */ /* 0x000ee2000c1e1b00 */
[----:B------:R-:W-:Y:S02]  /*0300*/  IMAD R14, R3, 0x3, RZ ;  /* 0x00000003030e7824 */ /* 0x000fe400078e02ff */
[----:B-1----:R-:W-:-:S05]  /*0310*/  IMAD R15, R2, UR6, RZ ;  /* 0x00000006020f7c24 */ /* 0x002fca000f8e02ff */
[----:B------:R-:W-:-:S04]  /*0320*/  IADD3 R14, P0, PT, R15, R14, RZ ;  /* 0x0000000e0f0e7210 */ /* 0x000fc80007f1e0ff */
[----:B------:R-:W-:Y:S02]  /*0330*/  IADD3.X R15, PT, PT, RZ, RZ, RZ, P0, !PT ;  /* 0x000000ffff0f7210 */ /* 0x000fe400007fe4ff */
[----:B--2---:R-:W-:-:S04]  /*0340*/  LEA R30, P0, R14, UR8, 0x3 ;  /* 0x000000080e1e7c11 */ /* 0x004fc8000f8018ff */
[----:B------:R-:W-:Y:S01]  /*0350*/  LEA.HI.X R31, R14, UR9, R15, 0x3, P0 ;  /* 0x000000090e1f7c11 */ /* 0x000fe200080f1c0f */
[----:B---3--:R-:W-:-:S07]  /*0360*/  DADD R8, R8, -R12 ;  /* 0x0000000008087229 */ /* 0x008fce000000080c */
[----:B------:R0:W-:Y:S04]  /*0370*/  STG.E.64 desc[UR4][R30.64], R8 ;  /* 0x000000081e007986 */ /* 0x0001e8000c101b04 */
[----:B------:R-:W2:Y:S01]  /*0380*/  LDG.E R10, desc[UR4][R4.64] ;  /* 0x00000004040a7981 */ /* 0x000ea2000c1e1900 */
[----:B------:R-:W-:-:S04]  /*0390*/  VIADD R13, R17, 0x1 ;  /* 0x00000001110d7836 */ /* 0x000fc80000000000 */
[----:B------:R-:W-:-:S06]  /*03a0*/  IMAD.WIDE.U32 R12, R13, 0x8, R6 ;  /* 0x000000080d0c7825 */ /* 0x000fcc00078e0006 */
[----:B------:R-:W3:Y:S01]  /*03b0*/  LDG.E.64 R12, desc[UR4][R12.64] ;  /* 0x000000040c0c7981 */ /* 0x000ee2000c1e1b00 */
[----:B--2---:R-:W-:-:S04]  /*03c0*/  IMAD R11, R10, 0x3, RZ ;  /* 0x000000030a0b7824 */ /* 0x004fc800078e02ff */
[----:B------:R-:W-:-:S06]  /*03d0*/  IMAD.WIDE R10, R11, 0x8, R6 ;  /* 0x000000080b0a7825 */ /* 0x000fcc00078e0206 */
[----:B------:R-:W3:Y:S02]  /*03e0*/  LDG.E.64 R10, desc[UR4][R10.64+0x8] ;  /* 0x000008040a0a7981 */ /* 0x000ee4000c1e1b00 */
[----:B---3--:R-:W-:-:S07]  /*03f0*/  DADD R14, R10, -R12 ;  /* 0x000000000a0e7229 */ /* 0x008fce000000080c */
[----:B------:R1:W-:Y:S04]  /*0400*/  STG.E.64 desc[UR4][R30.64+0x8], R14 ;  /* 0x0000080e1e007986 */ /* 0x0003e8000c101b04 */
[----:B------:R-:W2:Y:S01]  /*0410*/  LDG.E R16, desc[UR4][R4.64] ;  /* 0x0000000404107981 */ /* 0x000ea2000c1e1900 */
[----:B------:R-:W-:Y:S02]  /*0420*/  VIADD R17, R17, 0x2 ;  /* 0x0000000211117836 */ /* 0x000fe40000000000 */
[----:B--2---:R-:W-:Y:S02]  /*0430*/  IMAD R19, R16, 0x3, RZ ;  /* 0x0000000310137824 */ /* 0x004fe400078e02ff */
[----:B------:R-:W-:-:S04]  /*0440*/  IMAD.WIDE.U32 R16, R17, 0x8, R6 ;  /* 0x0000000811107825 */ /* 0x000fc800078e0006 */
[----:B------:R-:W-:Y:S02]  /*0450*/  IMAD.WIDE R6, R19, 0x8, R6 ;  /* 0x0000000813067825 */ /* 0x000fe400078e0206 */
[----:B------:R-:W0:Y:S04]  /*0460*/  LDG.E.64 R16, desc[UR4][R16.64] ;  /* 0x0000000410107981 */ /* 0x000e28000c1e1b00 */
[----:B------:R-:W0:Y:S01]  /*0470*/  LDG.E.64 R6, desc[UR4][R6.64+0x10] ;  /* 0x0000100406067981 */ /* 0x000e22000c1e1b00 */
[----:B------:R-:W-:-:S08]  /*0480*/  DMUL R12, R14, R14 ;  /* 0x0000000e0e0c7228 */ /* 0x000fd00000000000 */
[----:B------:R-:W-:Y:S01]  /*0490*/  DFMA R12, R8, R8, R12 ;  /* 0x00000008080c722b */ /* 0x000fe2000000000c */
[----:B------:R-:W-:Y:S01]  /*04a0*/  BSSY.RECONVERGENT B0, `(.L_x_29) ;  /* 0x0000019000007945 */ /* 0x000fe20003800200 */
[----:B------:R-:W-:Y:S01]  /*04b0*/  CS2R R26, SRZ ;  /* 0x00000000001a7805 */ /* 0x000fe2000001ff00 */
[----:B0-----:R-:W-:-:S08]  /*04c0*/  DADD R8, R6, -R16 ;  /* 0x0000000006087229 */ /* 0x001fd00000000810 */
[----:B------:R-:W-:-:S06]  /*04d0*/  DFMA R28, R8, R8, R12 ;  /* 0x00000008081c722b */ /* 0x000fcc000000000c */
[----:B------:R-:W0:Y:S04]  /*04e0*/  MUFU.RSQ64H R11, R29 ;  /* 0x0000001d000b7308 */ /* 0x000e280000001c00 */
[----:B------:R-:W-:Y:S01]  /*04f0*/  VIADD R10, R29, 0xfcb00000 ;  /* 0xfcb000001d0a7836 */ /* 0x000fe20000000000 */
[----:B------:R-:W-:Y:S01]  /*0500*/  MOV R12, 0x0 ;  /* 0x00000000000c7802 */ /* 0x000fe20000000f00 */
[----:B------:R-:W-:-:S04]  /*0510*/  IMAD.MOV.U32 R13, RZ, RZ, 0x3fd80000 ;  /* 0x3fd80000ff0d7424 */ /* 0x000fc800078e00ff */
[----:B0-----:R-:W-:-:S08]  /*0520*/  DMUL R4, R10, R10 ;  /* 0x0000000a0a047228 */ /* 0x001fd00000000000 */
[----:B------:R-:W-:-:S08]  /*0530*/  DFMA R4, R28, -R4, 1 ;  /* 0x3ff000001c04742b */ /* 0x000fd00000000804 */
[----:B------:R-:W-:Y:S02]  /*0540*/  DFMA R12, R4, R12, 0.5 ;  /* 0x3fe00000040c742b */ /* 0x000fe4000000000c */
[----:B------:R-:W-:Y:S01]  /*0550*/  DMUL R4, R10, R4 ;  /* 0x000000040a047228 */ /* 0x000fe20000000000 */
[----:B------:R0:W-:Y:S07]  /*0560*/  STG.E.64 desc[UR4][R30.64+0x10], R8 ;  /* 0x000010081e007986 */ /* 0x0001ee000c101b04 */
[----:B------:R-:W-:Y:S01]  /*0570*/  DFMA R12, R12, R4, R10 ;  /* 0x000000040c0c722b */ /* 0x000fe2000000000a */
[----:B------:R-:W-:-:S07]  /*0580*/  ISETP.GE.U32.AND P0, PT, R10, 0x7ca00000, PT ;  /* 0x7ca000000a00780c */ /* 0x000fce0003f06070 */
[----:B------:R-:W-:Y:S02]  /*0590*/  DMUL R6, R28, R12 ;  /* 0x0000000c1c067228 */ /* 0x000fe40000000000 */
[----:B------:R-:W-:Y:S02]  /*05a0*/  VIADD R17, R13, 0xfff00000 ;  /* 0xfff000000d117836 */ /* 0x000fe40000000000 */
[----:B------:R-:W-:-:S04]  /*05b0*/  IMAD.MOV.U32 R16, RZ, RZ, R12 ;  /* 0x000000ffff107224 */ /* 0x000fc800078e000c */
[----:B-1----:R-:W-:-:S08]  /*05c0*/  DFMA R14, R6, -R6, R28 ;  /* 0x80000006060e722b */ /* 0x002fd0000000001c */
[----:B------:R-:W-:Y:S01]  /*05d0*/  DFMA R4, R14, R16, R6 ;  /* 0x000000100e04722b */ /* 0x000fe20000000006 */
[----:B0-----:R-:W-:Y:S10]  /*05e0*/  @!P0 BRA `(.L_x_30) ;  /* 0x0000000000108947 */ /* 0x001ff40003800000 */
[----:B------:R-:W-:-:S07]  /*05f0*/  MOV R4, 0x610 ;  /* 0x0000061000047802 */ /* 0x000fce0000000f00 */
[----:B------:R-:W-:Y:S05]  /*0600*/  CALL.REL.NOINC `($__internal_4_$__cuda_sm20_dsqrt_rn_f64_mediumpath_v1) ;  /* 0x0000003800547944 */ /* 0x000fea0003c00000 */
[----:B------:R-:W-:Y:S01]  /*0610*/  MOV R4, R8 ;  /* 0x0000000800047202 */ /* 0x000fe20000000f00 */
[----:B------:R-:W-:-:S07]  /*0620*/  IMAD.MOV.U32 R5, RZ, RZ, R9 ;  /* 0x000000ffff057224 */ /* 0x000fce00078e0009 */
.L_x_30:
[----:B------:R-:W-:Y:S05]  /*0630*/  BSYNC.RECONVERGENT B0 ;  /* 0x0000000000007941 */ /* 0x000fea0003800200 */
.L_x_29:
[----:B------:R-:W0:Y:S01]  /*0640*/  MUFU.RCP64H R7, R5 ;  /* 0x0000000500077308 */ /* 0x000e220000001800 */
[----:B------:R-:W-:Y:S01]  /*0650*/  VIADD R6, R5, 0x300402 ;  /* 0x0030040205067836 */ /* 0x000fe20000000000 */
[----:B------:R-:W-:Y:S04]  /*0660*/  BSSY.RECONVERGENT B0, `(.L_x_31) ;  /* 0x000000f000007945 */ /* 0x000fe80003800200 */
[----:B------:R-:W-:Y:S01]  /*0670*/  FSETP.GEU.AND P0, PT, |R6|, 5.8789094863358348022e-39, PT ;  /* 0x004004020600780b */ /* 0x000fe20003f0e200 */
[----:B0-----:R-:W-:-:S08]  /*0680*/  DFMA R8, R6, -R4, 1 ;  /* 0x3ff000000608742b */ /* 0x001fd00000000804 */
[----:B------:R-:W-:-:S08]  /*0690*/  DFMA R8, R8, R8, R8 ;  /* 0x000000080808722b */ /* 0x000fd00000000008 */
[----:B------:R-:W-:-:S08]  /*06a0*/  DFMA R8, R6, R8, R6 ;  /* 0x000000080608722b */ /* 0x000fd00000000006 */
[----:B------:R-:W-:-:S08]  /*06b0*/  DFMA R24, R8, -R4, 1 ;  /* 0x3ff000000818742b */ /* 0x000fd00000000804 */
[----:B------:R-:W-:Y:S01]  /*06c0*/  DFMA R24, R8, R24, R8 ;  /* 0x000000180818722b */ /* 0x000fe20000000008 */
[----:B------:R-:W-:Y:S10]  /*06d0*/  @P0 BRA `(.L_x_32) ;  /* 0x00000000001c0947 */ /* 0x000ff40003800000 */
[----:B------:R-:W-:Y:S01]  /*06e0*/  LOP3.LUT R6, R5, 0x7fffffff, RZ, 0xc0, !PT ;  /* 0x7fffffff05067812 */ /* 0x000fe200078ec0ff */
[----:B------:R-:W-:-:S03]  /*06f0*/  IMAD.MOV.U32 R12, RZ, RZ, R4 ;  /* 0x000000ffff0c7224 */ /* 0x000fc600078e0004 */
[----:B------:R-:W-:Y:S02]  /*0700*/  IADD3 R10, PT, PT, R6, -0x100000, RZ ;  /* 0xfff00000060a7810 */ /* 0x000fe40007ffe0ff */
[----:B------:R-:W-:-:S07]  /*0710*/  MOV R6, 0x730 ;  /* 0x0000073000067802 */ /* 0x000fce0000000f00 */
[----:B------:R-:W-:Y:S05]  /*0720*/  CALL.REL.NOINC `($__internal_2_$__cuda_sm20_dblrcp_rn_slowpath_v3) ;  /* 0x0000003000047944 */ /* 0x000fea0003c00000 */
[----:B------:R-:W-:Y:S02]  /*0730*/  IMAD.MOV.U32 R24, RZ, RZ, R8 ;  /* 0x000000ffff187224 */ /* 0x000fe400078e0008 */
[----:B------:R-:W-:-:S07]  /*0740*/  IMAD.MOV.U32 R25, RZ, RZ, R9 ;  /* 0x000000ffff197224 */ /* 0x000fce00078e0009 */
.L_x_32:
[----:B------:R-:W-:Y:S05]  /*0750*/  BSYNC.RECONVERGENT B0 ;  /* 0x0000000000007941 */ /* 0x000fea0003800200 */
.L_x_31:
[----:B------:R-:W0:Y:S01]  /*0760*/  LDC R12, c[0x0][0x3e0] ;  /* 0x0000f800ff0c7b82 */ /* 0x000e220000000800 */
[----:B------:R-:W-:Y:S01]  /*0770*/  DMUL R22, R28, R24 ;  /* 0x000000181c167228 */ /* 0x000fe20000000000 */
[----:B------:R-:W-:Y:S01]  /*0780*/  BSSY.RECONVERGENT B2, `(.L_x_33) ;  /* 0x0000043000027945 */ /* 0x000fe20003800200 */
[----:B------:R-:W-:Y:S01]  /*0790*/  IMAD.MOV.U32 R20, RZ, RZ, 0x0 ;  /* 0x00000000ff147424 */ /* 0x000fe200078e00ff */
[----:B------:R-:W-:Y:S01]  /*07a0*/  MOV R21, 0x3ff00000 ;  /* 0x3ff0000000157802 */ /* 0x000fe20000000f00 */
[----:B0-----:R-:W0:Y:S04]  /*07b0*/  F2F.F64.F32 R4, R12 ;  /* 0x0000000c00047310 */ /* 0x001e280000201800 */
[----:B0-----:R-:W-:-:S14]  /*07c0*/  DSETP.GEU.AND P0, PT, R22, R4, PT ;  /* 0x000000041600722a */ /* 0x001fdc0003f0e000 */
[----:B------:R-:W-:Y:S05]  /*07d0*/  @!P0 BRA `(.L_x_34) ;  /* 0x0000000000f48947 */ /* 0x000fea0003800000 */
[----:B------:R-:W0:Y:S01]  /*07e0*/  LDC R9, c[0x0][0x3e4] ;  /* 0x0000f900ff097b82 */ /* 0x000e220000000800 */
[----:B------:R-:W-:Y:S01]  /*07f0*/  CS2R R20, SRZ ;  /* 0x0000000000147805 */ /* 0x000fe2000001ff00 */
[----:B0-----:R-:W0:Y:S02]  /*0800*/  F2F.F64.F32 R6, R9 ;  /* 0x0000000900067310 */ /* 0x001e240000201800 */
[----:B0-----:R-:W-:-:S14]  /*0810*/  DSETP.GEU.AND P0, PT, R22, R6, PT ;  /* 0x000000061600722a */ /* 0x001fdc0003f0e000 */
[----:B------:R-:W-:Y:S05]  /*0820*/  @P0 BRA `(.L_x_34) ;  /* 0x0000000000e00947 */ /* 0x000fea0003800000 */
[----:B------:R-:W-:Y:S01]  /*0830*/  FADD R12, -R12, R9 ;  /* 0x000000090c0c7221 */ /* 0x000fe20000000100 */
[----:B------:R-:W-:Y:S01]  /*0840*/  IMAD.MOV.U32 R6, RZ, RZ, 0x1 ;  /* 0x00000001ff067424 */ /* 0x000fe200078e00ff */
[----:B------:R-:W-:Y:S01]  /*0850*/  DADD R10, R22, -R4 ;  /* 0x00000000160a7229 */ /* 0x000fe20000000804 */
[----:B------:R-:W-:Y:S03]  /*0860*/  BSSY.RECONVERGENT B3, `(.L_x_35) ;  /* 0x0000015000037945 */ /* 0x000fe60003800200 */
[----:B------:R-:W0:Y:S06]  /*0870*/  F2F.F64.F32 R12, R12 ;  /* 0x0000000c000c7310 */ /* 0x000e2c0000201800 */
[----:B------:R-:W-:-:S02]  /*0880*/  FSETP.GEU.AND P1, PT, |R11|, 6.5827683646048100446e-37, PT ;  /* 0x036000000b00780b */ /* 0x000fc40003f2e200 */
[----:B0-----:R-:W0:Y:S02]  /*0890*/  MUFU.RCP64H R7, R13 ;  /* 0x0000000d00077308 */ /* 0x001e240000001800 */
[----:B0-----:R-:W-:-:S08]  /*08a0*/  DFMA R8, -R12, R6, 1 ;  /* 0x3ff000000c08742b */ /* 0x001fd00000000106 */
[----:B------:R-:W-:-:S08]  /*08b0*/  DFMA R8, R8, R8, R8 ;  /* 0x000000080808722b */ /* 0x000fd00000000008 */
[----:B------:R-:W-:-:S08]  /*08c0*/  DFMA R8, R6, R8, R6 ;  /* 0x000000080608722b */ /* 0x000fd00000000006 */
[----:B------:R-:W-:-:S08]  /*08d0*/  DFMA R6, -R12, R8, 1 ;  /* 0x3ff000000c06742b */ /* 0x000fd00000000108 */
[----:B------:R-:W-:-:S08]  /*08e0*/  DFMA R6, R8, R6, R8 ;  /* 0x000000060806722b */ /* 0x000fd00000000008 */
[----:B------:R-:W-:-:S08]  /*08f0*/  DMUL R44, R10, R6 ;  /* 0x000000060a2c7228 */ /* 0x000fd00000000000 */
[----:B------:R-:W-:-:S08]  /*0900*/  DFMA R4, -R12, R44, R10 ;  /* 0x0000002c0c04722b */ /* 0x000fd0000000010a */
[----:B------:R-:W-:-:S10]  /*0910*/  DFMA R44, R6, R4, R44 ;  /* 0x00000004062c722b */ /* 0x000fd4000000002c */
[----:B------:R-:W-:-:S05]  /*0920*/  FFMA R4, RZ, R13, R45 ;  /* 0x0000000dff047223 */ /* 0x000fca000000002d */
[----:B------:R-:W-:-:S13]  /*0930*/  FSETP.GT.AND P0, PT, |R4|, 1.469367938527859385e-39, PT ;  /* 0x001000000400780b */ /* 0x000fda0003f04200 */
[----:B------:R-:W-:Y:S05]  /*0940*/  @P0 BRA P1, `(.L_x_36) ;  /* 0x0000000000180947 */ /* 0x000fea0000800000 */
[----:B------:R-:W-:Y:S01]  /*0950*/  IMAD.MOV.U32 R6, RZ, RZ, R10 ;  /* 0x000000ffff067224 */ /* 0x000fe200078e000a */
[----:B------:R-:W-:Y:S01]  /*0960*/  MOV R8, R12 ;  /* 0x0000000c00087202 */ /* 0x000fe20000000f00 */
[----:B------:R-:W-:Y:S01]  /*0970*/  IMAD.MOV.U32 R7, RZ, RZ, R11 ;  /* 0x000000ffff077224 */ /* 0x000fe200078e000b */
[----:B------:R-:W-:Y:S01]  /*0980*/  MOV R4, 0x9b0 ;  /* 0x000009b000047802 */ /* 0x000fe20000000f00 */
[----:B------:R-:W-:-:S07]  /*0990*/  IMAD.MOV.U32 R9, RZ, RZ, R13 ;  /* 0x000000ffff097224 */ /* 0x000fce00078e000d */
[----:B------:R-:W-:Y:S05]  /*09a0*/  CALL.REL.NOINC `($__internal_3_$__cuda_sm20_div_rn_f64_full) ;  /* 0x0000003000047944 */ /* 0x000fea0003c00000 */
.L_x_36:
[----:B------:R-:W-:Y:S05]  /*09b0*/  BSYNC.RECONVERGENT B3 ;  /* 0x0000000000037941 */ /* 0x000fea0003800200 */
.L_x_35:
[----:B------:R-:W0:Y:S01]  /*09c0*/  MUFU.RCP64H R5, R13 ;  /* 0x0000000d00057308 */ /* 0x000e220000001800 */
[----:B------:R-:W-:-:S05]  /*09d0*/  VIADD R4, R13, 0x300402 ;  /* 0x003004020d047836 */ /* 0x000fca0000000000 */
[----:B------:R-:W-:Y:S01]  /*09e0*/  FSETP.GEU.AND P0, PT, |R4|, 5.8789094863358348022e-39, PT ;  /* 0x004004020400780b */ /* 0x000fe20003f0e200 */
[----:B0-----:R-:W-:-:S08]  /*09f0*/  DFMA R6, -R12, R4, 1 ;  /* 0x3ff000000c06742b */ /* 0x001fd00000000104 */
[----:B------:R-:W-:-:S08]  /*0a00*/  DFMA R6, R6, R6, R6 ;  /* 0x000000060606722b */ /* 0x000fd00000000006 */
[----:B------:R-:W-:-:S08]  /*0a10*/  DFMA R6, R4, R6, R4 ;  /* 0x000000060406722b */ /* 0x000fd00000000004 */
[----:B------:R-:W-:-:S08]  /*0a20*/  DFMA R26, -R12, R6, 1 ;  /* 0x3ff000000c1a742b */ /* 0x000fd00000000106 */
[----:B------:R-:W-:Y:S01]  /*0a30*/  DFMA R26, R6, R26, R6 ;  /* 0x0000001a061a722b */ /* 0x000fe20000000006 */
[----:B------:R-:W-:Y:S10]  /*0a40*/  @P0 BRA `(.L_x_37) ;  /* 0x00000000001c0947 */ /* 0x000ff40003800000 */
[----:B------:R-:W-:Y:S01]  /*0a50*/  LOP3.LUT R4, R13, 0x7fffffff, RZ, 0xc0, !PT ;  /* 0x7fffffff0d047812 */ /* 0x000fe200078ec0ff */
[----:B------:R-:W-:Y:S01]  /*0a60*/  IMAD.MOV.U32 R5, RZ, RZ, R13 ;  /* 0x000000ffff057224 */ /* 0x000fe200078e000d */
[----:B------:R-:W-:Y:S02]  /*0a70*/  MOV R6, 0xaa0 ;  /* 0x00000aa000067802 */ /* 0x000fe40000000f00 */
[----:B------:R-:W-:-:S07]  /*0a80*/  IADD3 R10, PT, PT, R4, -0x100000, RZ ;  /* 0xfff00000040a7810 */ /* 0x000fce0007ffe0ff */
[----:B------:R-:W-:Y:S05]  /*0a90*/  CALL.REL.NOINC `($__internal_2_$__cuda_sm20_dblrcp_rn_slowpath_v3) ;  /* 0x0000002c00287944 */ /* 0x000fea0003c00000 */
[----:B------:R-:W-:Y:S02]  /*0aa0*/  IMAD.MOV.U32 R26, RZ, RZ, R8 ;  /* 0x000000ffff1a7224 */ /* 0x000fe400078e0008 */
[----:B------:R-:W-:-:S07]  /*0ab0*/  IMAD.MOV.U32 R27, RZ, RZ, R9 ;  /* 0x000000ffff1b7224 */ /* 0x000fce00078e0009 */
.L_x_37:
[C---:B------:R-:W-:Y:S01]  /*0ac0*/  DMUL R4, R44.reuse, -6 ;  /* 0xc01800002c047828 */ /* 0x040fe20000000000 */
[----:B------:R-:W-:Y:S01]  /*0ad0*/  IMAD.MOV.U32 R10, RZ, RZ, 0x0 ;  /* 0x00000000ff0a7424 */ /* 0x000fe200078e00ff */
[----:B------:R-:W-:Y:S01]  /*0ae0*/  DMUL R8, R44, 3 ;  /* 0x400800002c087828 */ /* 0x000fe20000000000 */
[----:B------:R-:W-:-:S05]  /*0af0*/  MOV R11, 0x40280000 ;  /* 0x40280000000b7802 */ /* 0x000fca0000000f00 */
[-C--:B------:R-:W-:Y:S02]  /*0b00*/  DMUL R4, R4, R44.reuse ;  /* 0x0000002c04047228 */ /* 0x080fe40000000000 */
[----:B------:R-:W-:-:S06]  /*0b10*/  DMUL R8, R8, R44 ;  /* 0x0000002c08087228 */ /* 0x000fcc0000000000 */
[C---:B------:R-:W-:Y:S02]  /*0b20*/  DFMA R6, R44.reuse, 15, R4 ;  /* 0x402e00002c06782b */ /* 0x040fe40000000004 */
[----:B------:R-:W-:-:S06]  /*0b30*/  DMUL R4, R44, R44 ;  /* 0x0000002c2c047228 */ /* 0x000fcc0000000000 */
[----:B------:R-:W-:Y:S02]  /*0b40*/  DADD R6, R6, -10 ;  /* 0xc024000006067429 */ /* 0x000fe40000000000 */
[----:B------:R-:W-:Y:S02]  /*0b50*/  DMUL R4, R4, R44 ;  /* 0x0000002c04047228 */ /* 0x000fe40000000000 */
[----:B------:R-:W-:-:S04]  /*0b60*/  DFMA R44, R44, -R10, 15 ;  /* 0x402e00002c2c742b */ /* 0x000fc8000000080a */
[----:B------:R-:W-:Y:S02]  /*0b70*/  DMUL R8, R6, R8 ;  /* 0x0000000806087228 */ /* 0x000fe40000000000 */
[----:B------:R-:W-:-:S06]  /*0b80*/  DFMA R20, R4, R6, 1 ;  /* 0x3ff000000414742b */ /* 0x000fcc0000000006 */
[----:B------:R-:W-:-:S08]  /*0b90*/  DFMA R8, R4, R44, R8 ;  /* 0x0000002c0408722b */ /* 0x000fd00000000008 */
[----:B------:R-:W-:-:S11]  /*0ba0*/  DMUL R26, R8, R26 ;  /* 0x0000001a081a7228 */ /* 0x000fd60000000000 */
.L_x_34:
[----:B------:R-:W-:Y:S05]  /*0bb0*/  BSYNC.RECONVERGENT B2 ;  /* 0x0000000000027941 */ /* 0x000fea0003800200 */
.L_x_33:
[----:B------:R-:W0:Y:S01]  /*0bc0*/  MUFU.RCP64H R5, R23 ;  /* 0x0000001700057308 */ /* 0x000e220000001800 */
[----:B------:R-:W-:Y:S01]  /*0bd0*/  VIADD R4, R23, 0x300402 ;  /* 0x0030040217047836 */ /* 0x000fe20000000000 */
[----:B------:R-:W-:Y:S01]  /*0be0*/  DMUL R18, R24, R24 ;  /* 0x0000001818127228 */ /* 0x000fe20000000000 */
[----:B------:R-:W-:Y:S03]  /*0bf0*/  BSSY.RECONVERGENT B0, `(.L_x_38) ;  /* 0x0000012000007945 */ /* 0x000fe60003800200 */
[----:B------:R-:W-:-:S04]  /*0c00*/  FSETP.GEU.AND P0, PT, |R4|, 5.8789094863358348022e-39, PT ;  /* 0x004004020400780b */ /* 0x000fc80003f0e200 */
[----:B------:R-:W-:Y:S02]  /*0c10*/  DMUL R16, R18, R18 ;  /* 0x0000001212107228 */ /* 0x000fe40000000000 */
[----:B0-----:R-:W-:-:S06]  /*0c20*/  DFMA R6, -R22, R4, 1 ;  /* 0x3ff000001606742b */ /* 0x001fcc0000000104 */
[----:B------:R-:W-:Y:S02]  /*0c30*/  DMUL R14, R22, R16 ;  /* 0x00000010160e7228 */ /* 0x000fe40000000000 */
[----:B------:R-:W-:-:S08]  /*0c40*/  DFMA R6, R6, R6, R6 ;  /* 0x000000060606722b */ /* 0x000fd00000000006 */
[----:B------:R-:W-:-:S08]  /*0c50*/  DFMA R6, R4, R6, R4 ;  /* 0x000000060406722b */ /* 0x000fd00000000004 */
[----:B------:R-:W-:-:S08]  /*0c60*/  DFMA R12, -R22, R6, 1 ;  /* 0x3ff00000160c742b */ /* 0x000fd00000000106 */
[----:B------:R-:W-:Y:S01]  /*0c70*/  DFMA R12, R6, R12, R6 ;  /* 0x0000000c060c722b */ /* 0x000fe20000000006 */
[----:B------:R-:W-:Y:S10]  /*0c80*/  @P0 BRA `(.L_x_39) ;  /* 0x0000000000200947 */ /* 0x000ff40003800000 */
[----:B------:R-:W-:Y:S01]  /*0c90*/  LOP3.LUT R4, R23, 0x7fffffff, RZ, 0xc0, !PT ;  /* 0x7fffffff17047812 */ /* 0x000fe200078ec0ff */
[----:B------:R-:W-:Y:S01]  /*0ca0*/  IMAD.MOV.U32 R12, RZ, RZ, R22 ;  /* 0x000000ffff0c7224 */ /* 0x000fe200078e0016 */
[----:B------:R-:W-:Y:S01]  /*0cb0*/  MOV R6, 0xcf0 ;  /* 0x00000cf000067802 */ /* 0x000fe20000000f00 */
[----:B------:R-:W-:Y:S01]  /*0cc0*/  IMAD.MOV.U32 R5, RZ, RZ, R23 ;  /* 0x000000ffff057224 */ /* 0x000fe200078e0017 */
[----:B------:R-:W-:-:S07]  /*0cd0*/  IADD3 R10, PT, PT, R4, -0x100000, RZ ;  /* 0xfff00000040a7810 */ /* 0x000fce0007ffe0ff */
[----:B------:R-:W-:Y:S05]  /*0ce0*/  CALL.REL.NOINC `($__internal_2_$__cuda_sm20_dblrcp_rn_slowpath_v3) ;  /* 0x0000002800947944 */ /* 0x000fea0003c00000 */
[----:B------:R-:W-:Y:S02]  /*0cf0*/  IMAD.MOV.U32 R12, RZ, RZ, R8 ;  /* 0x000000ffff0c7224 */ /* 0x000fe400078e0008 */
[----:B------:R-:W-:-:S07]  /*0d00*/  IMAD.MOV.U32 R13, RZ, RZ, R9 ;  /* 0x000000ffff0d7224 */ /* 0x000fce00078e0009 */
.L_x_39:
[----:B------:R-:W-:Y:S05]  /*0d10*/  BSYNC.RECONVERGENT B0 ;  /* 0x0000000000007941 */ /* 0x000fea0003800200 */
.L_x_38:
[----:B------:R0:W-:Y:S04]  /*0d20*/  STG.E.64 desc[UR4][R34.64], R12 ;  /* 0x0000000c22007986 */ /* 0x0001e8000c101b04 */
[----:B------:R-:W2:Y:S01]  /*0d30*/  LDG.E.64 R6, desc[UR4][R30.64] ;  /* 0x000000041e067981 */ /* 0x000ea2000c1e1b00 */
[----:B------:R-:W1:Y:S01]  /*0d40*/  MUFU.RCP64H R5, R29 ;  /* 0x0000001d00057308 */ /* 0x000e620000001800 */
[----:B------:R-:W-:Y:S01]  /*0d50*/  IMAD.MOV.U32 R4, RZ, RZ, 0x1 ;  /* 0x00000001ff047424 */ /* 0x000fe200078e00ff */
[----:B------:R-:W-:Y:S05]  /*0d60*/  BSSY.RECONVERGENT B2, `(.L_x_40) ;  /* 0x0000011000027945 */ /* 0x000fea0003800200 */
[----:B-1----:R-:W-:-:S08]  /*0d70*/  DFMA R8, -R28, R4, 1 ;  /* 0x3ff000001c08742b */ /* 0x002fd00000000104 */
[----:B------:R-:W-:-:S08]  /*0d80*/  DFMA R8, R8, R8, R8 ;  /* 0x000000080808722b */ /* 0x000fd00000000008 */
[----:B------:R-:W-:-:S08]  /*0d90*/  DFMA R8, R4, R8, R4 ;  /* 0x000000080408722b */ /* 0x000fd00000000004 */
[----:B------:R-:W-:-:S08]  /*0da0*/  DFMA R4, -R28, R8, 1 ;  /* 0x3ff000001c04742b */ /* 0x000fd00000000108 */
[----:B------:R-:W-:-:S08]  /*0db0*/  DFMA R4, R8, R4, R8 ;  /* 0x000000040804722b */ /* 0x000fd00000000008 */
[----:B--2---:R-:W-:Y:S01]  /*0dc0*/  DMUL R44, R6, R4 ;  /* 0x00000004062c7228 */ /* 0x004fe20000000000 */
[----:B------:R-:W-:-:S07]  /*0dd0*/  FSETP.GEU.AND P1, PT, |R7|, 6.5827683646048100446e-37, PT ;  /* 0x036000000700780b */ /* 0x000fce0003f2e200 */
[----:B------:R-:W-:-:S08]  /*0de0*/  DFMA R8, -R28, R44, R6 ;  /* 0x0000002c1c08722b */ /* 0x000fd00000000106 */
[----:B------:R-:W-:-:S10]  /*0df0*/  DFMA R44, R4, R8, R44 ;  /* 0x00000008042c722b */ /* 0x000fd4000000002c */
[----:B------:R-:W-:-:S05]  /*0e00*/  FFMA R4, RZ, R29, R45 ;  /* 0x0000001dff047223 */ /* 0x000fca000000002d */
[----:B------:R-:W-:-:S13]  /*0e10*/  FSETP.GT.AND P0, PT, |R4|, 1.469367938527859385e-39, PT ;  /* 0x001000000400780b */ /* 0x000fda0003f04200 */
[----:B0-----:R-:W-:Y:S05]  /*0e20*/  @P0 BRA P1, `(.L_x_41) ;  /* 0x0000000000100947 */ /* 0x001fea0000800000 */
[----:B------:R-:W-:Y:S01]  /*0e30*/  MOV R8, R28 ;  /* 0x0000001c00087202 */ /* 0x000fe20000000f00 */
[----:B------:R-:W-:Y:S01]  /*0e40*/  IMAD.MOV.U32 R9, RZ, RZ, R29 ;  /* 0x000000ffff097224 */ /* 0x000fe200078e001d */
[----:B------:R-:W-:-:S07]  /*0e50*/  MOV R4, 0xe70 ;  /* 0x00000e7000047802 */ /* 0x000fce0000000f00 */
[----:B------:R-:W-:Y:S05]  /*0e60*/  CALL.REL.NOINC `($__internal_3_$__cuda_sm20_div_rn_f64_full) ;  /* 0x0000002800d47944 */ /* 0x000fea0003c00000 */
.L_x_41:
[----:B------:R-:W-:Y:S05]  /*0e70*/  BSYNC.RECONVERGENT B2 ;  /* 0x0000000000027941 */ /* 0x000fea0003800200 */
.L_x_40:
        /* <DEDUP_REMOVED lines=13> */
[----:B0-----:R-:W-:-:S10]  /*0f50*/  DFMA R44, R10, R8, R4 ;  /* 0x000000080a2c722b */ /* 0x001fd40000000004 */
[----:B------:R-:W-:-:S05]  /*0f60*/  FFMA R4, RZ, R29, R45 ;  /* 0x0000001dff047223 */ /* 0x000fca000000002d */
[----:B------:R-:W-:-:S13]  /*0f70*/  FSETP.GT.AND P0, PT, |R4|, 1.469367938527859385e-39, PT ;  /* 0x001000000400780b */ /* 0x000fda0003f04200 */
[----:B------:R-:W-:Y:S05]  /*0f80*/  @P0 BRA P1, `(.L_x_43) ;  /* 0x0000000000100947 */ /* 0x000fea0000800000 */
[----:B------:R-:W-:Y:S01]  /*0f90*/  IMAD.MOV.U32 R8, RZ, RZ, R28 ;  /* 0x000000ffff087224 */ /* 0x000fe200078e001c */
[----:B------:R-:W-:Y:S02]  /*0fa0*/  MOV R9, R29 ;  /* 0x0000001d00097202 */ /* 0x000fe40000000f00 */
[----:B------:R-:W-:-:S07]  /*0fb0*/  MOV R4, 0xfd0 ;  /* 0x00000fd000047802 */ /* 0x000fce0000000f00 */
[----:B------:R-:W-:Y:S05]  /*0fc0*/  CALL.REL.NOINC `($__internal_3_$__cuda_sm20_div_rn_f64_full) ;  /* 0x00000028007c7944 */ /* 0x000fea0003c00000 */
.L_x_43:
[----:B------:R-:W-:Y:S05]  /*0fd0*/  BSYNC.RECONVERGENT B2 ;  /* 0x0000000000027941 */ /* 0x000fea0003800200 */
.L_x_42:
        /* <DEDUP_REMOVED lines=18> */
[----:B------:R-:W-:Y:S01]  /*1100*/  MOV R4, 0x1130 ;  /* 0x0000113000047802 */ /* 0x000fe20000000f00 */
[----:B------:R-:W-:-:S07]  /*1110*/  IMAD.MOV.U32 R9, RZ, RZ, R29 ;  /* 0x000000ffff097224 */ /* 0x000fce00078e001d */
[----:B------:R-:W-:Y:S05]  /*1120*/  CALL.REL.NOINC `($__internal_3_$__cuda_sm20_div_rn_f64_full) ;  /* 0x0000002800247944 */ /* 0x000fea0003c00000 */
.L_x_45:
[----:B------:R-:W-:Y:S05]  /*1130*/  BSYNC.RECONVERGENT B2 ;  /* 0x0000000000027941 */ /* 0x000fea0003800200 */
.L_x_44:
[----:B------:R-:W-:Y:S04]  /*1140*/  STG.E.64 desc[UR4][R34.64+0x18], R44 ;  /* 0x0000182c22007986 */ /* 0x000fe8000c101b04 */
[----:B------:R-:W2:Y:S01]  /*1150*/  LDG.E.64 R4, desc[UR4][R30.64] ;  /* 0x000000041e047981 */ /* 0x000ea2000c1e1b00 */
[----:B------:R-:W-:-:S08]  /*1160*/  DMUL R12, R12, R26 ;  /* 0x0000001a0c0c7228 */ /* 0x000fd00000000000 */
[----:B--2---:R-:W-:Y:S02]  /*1170*/  DMUL R12, R4, R12 ;  /* 0x0000000c040c7228 */ /* 0x004fe40000000000 */
[----:B------:R-:W-:-:S06]  /*1180*/  DMUL R4, R14, R4 ;  /* 0x000000040e047228 */ /* 0x000fcc0000000000 */
[----:B------:R-:W-:-:S08]  /*1190*/  DMUL R12, R12, R24 ;  /* 0x000000180c0c7228 */ /* 0x000fd00000000000 */
[----:B------:R-:W-:-:S07]  /*11a0*/  DFMA R4, R4, R20, -R12 ;  /* 0x000000140404722b */ /* 0x000fce000000080c */
[----:B------:R0:W-:Y:S04]  /*11b0*/  STG.E.64 desc[UR4][R32.64], R4 ;  /* 0x0000000420007986 */ /* 0x0001e8000c101b04 */
[----:B------:R-:W2:Y:S04]  /*11c0*/  LDG.E.64 R8, desc[UR4][R34.64] ;  /* 0x0000000422087981 */ /* 0x000ea8000c1e1b00 */
[----:B------:R-:W3:Y:S01]  /*11d0*/  LDG.E.64 R6, desc[UR4][R30.64+0x8] ;  /* 0x000008041e067981 */ /* 0x000ee2000c1e1b00 */
[----:B--2---:R-:W-:-:S08]  /*11e0*/  DMUL R8, R8, R26 ;  /* 0x0000001a08087228 */ /* 0x004fd00000000000 */
[----:B---3--:R-:W-:Y:S02]  /*11f0*/  DMUL R8, R6, R8 ;  /* 0x0000000806087228 */ /* 0x008fe40000000000 */
        /* <DEDUP_REMOVED lines=12> */
[----:B0-----:R-:W1:Y:S04]  /*12c0*/  LDG.E.64 R4, desc[UR4][R30.64] ;  /* 0x000000041e047981 */ /* 0x001e68000c1e1b00 */
[----:B------:R-:W3:Y:S01]  /*12d0*/  LDG.E.64 R10, desc[UR4][R34.64+0x8] ;  /* 0x00000804220a7981 */ /* 0x000ee2000c1e1b00 */
[----:B-1----:R-:W-:Y:S02]  /*12e0*/  DADD R6, R4, R4 ;  /* 0x0000000004067229 */ /* 0x002fe40000000004 */
[----:B---3--:R-:W-:-:S06]  /*12f0*/  DMUL R10, R10, R26 ;  /* 0x0000001a0a0a7228 */ /* 0x008fcc0000000000 */
[C---:B------:R-:W-:Y:S02]  /*1300*/  DMUL R6, R4.reuse, R6 ;  /* 0x0000000604067228 */ /* 0x040fe40000000000 */
[----:B------:R-:W-:-:S06]  /*1310*/  DMUL R10, R4, R10 ;  /* 0x0000000a040a7228 */ /* 0x000fcc0000000000 */
[----:B------:R-:W-:Y:S02]  /*1320*/  DFMA R6, R16, R6, -R18 ;  /* 0x000000061006722b */ /* 0x000fe40000000812 */
[----:B------:R-:W-:-:S08]  /*1330*/  DMUL R10, R10, R24 ;  /* 0x000000180a0a7228 */ /* 0x000fd00000000000 */
[----:B------:R-:W-:-:S07]  /*1340*/  DFMA R6, R6, R20, -R10 ;  /* 0x000000140606722b */ /* 0x000fce000000080a */
[----:B------:R0:W-:Y:S04]  /*1350*/  STG.E.64 desc[UR4][R32.64+0x18], R6 ;  /* 0x0000180620007986 */ /* 0x0001e8000c101b04 */
[----:B------:R-:W3:Y:S04]  /*1360*/  LDG.E.64 R4, desc[UR4][R30.64] ;  /* 0x000000041e047981 */ /* 0x000ee8000c1e1b00 */
[----:B------:R-:W4:Y:S04]  /*1370*/  LDG.E.64 R10, desc[UR4][R34.64+0x8] ;  /* 0x00000804220a7981 */ /* 0x000f28000c1e1b00 */
[----:B--2---:R-:W2:Y:S01]  /*1380*/  LDG.E.64 R8, desc[UR4][R30.64+0x8] ;  /* 0x000008041e087981 */ /* 0x004ea2000c1e1b00 */
[----:B---3--:R-:W-:-:S02]  /*1390*/  DADD R4, R4, R4 ;  /* 0x0000000004047229 */ /* 0x008fc40000000004 */
[----:B----4-:R-:W-:-:S06]  /*13a0*/  DMUL R10, R10, R26 ;  /* 0x0000001a0a0a7228 */ /* 0x010fcc0000000000 */
[----:B--2---:R-:W-:Y:S02]  /*13b0*/  DMUL R4, R4, R8 ;  /* 0x0000000804047228 */ /* 0x004fe40000000000 */
[----:B------:R-:W-:-:S06]  /*13c0*/  DMUL R10, R8, R10 ;  /* 0x0000000a080a7228 */ /* 0x000fcc0000000000 */
[----:B------:R-:W-:Y:S02]  /*13d0*/  DMUL R4, R16, R4 ;  /* 0x0000000410047228 */ /* 0x000fe40000000000 */
[----:B------:R-:W-:-:S08]  /*13e0*/  DMUL R10, R10, R24 ;  /* 0x000000180a0a7228 */ /* 0x000fd00000000000 */
[----:B------:R-:W-:-:S07]  /*13f0*/  DFMA R4, R4, R20, -R10 ;  /* 0x000000140404722b */ /* 0x000fce000000080a */
[----:B------:R1:W-:Y:S04]  /*1400*/  STG.E.64 desc[UR4][R32.64+0x20], R4 ;  /* 0x0000200420007986 */ /* 0x0003e8000c101b04 */
[----:B0-----:R-:W2:Y:S04]  /*1410*/  LDG.E.64 R6, desc[UR4][R30.64] ;  /* 0x000000041e067981 */ /* 0x001ea8000c1e1b00 */
[----:B------:R-:W3:Y:S04]  /*1420*/  LDG.E.64 R10, desc[UR4][R34.64+0x8] ;  /* 0x00000804220a7981 */ /* 0x000ee8000c1e1b00 */
[----:B------:R-:W4:Y:S01]  /*1430*/  LDG.E.64 R8, desc[UR4][R30.64+0x10] ;  /* 0x000010041e087981 */ /* 0x000f22000c1e1b00 */
[----:B--2---:R-:W-:-:S02]  /*1440*/  DADD R6, R6, R6 ;  /* 0x0000000006067229 */ /* 0x004fc40000000006 */
[----:B---3--:R-:W-:-:S06]  /*1450*/  DMUL R10, R10, R26 ;  /* 0x0000001a0a0a7228 */ /* 0x008fcc0000000000 */
[----:B----4-:R-:W-:Y:S02]  /*1460*/  DMUL R6, R6, R8 ;  /* 0x0000000806067228 */ /* 0x010fe40000000000 */
[----:B------:R-:W-:-:S06]  /*1470*/  DMUL R10, R8, R10 ;  /* 0x0000000a080a7228 */ /* 0x000fcc0000000000 */
[----:B------:R-:W-:Y:S02]  /*1480*/  DMUL R6, R16, R6 ;  /* 0x0000000610067228 */ /* 0x000fe40000000000 */
[----:B------:R-:W-:-:S08]  /*1490*/  DMUL R10, R10, R24 ;  /* 0x000000180a0a7228 */ /* 0x000fd00000000000 */
[----:B------:R-:W-:-:S07]  /*14a0*/  DFMA R6, R6, R20, -R10 ;  /* 0x000000140606722b */ /* 0x000fce000000080a */
[----:B------:R0:W-:Y:S04]  /*14b0*/  STG.E.64 desc[UR4][R32.64+0x28], R6 ;  /* 0x0000280620007986 */ /* 0x0001e8000c101b04 */
[----:B-1----:R-:W2:Y:S04]  /*14c0*/  LDG.E.64 R4, desc[UR4][R30.64+0x8] ;  /* 0x000008041e047981 */ /* 0x002ea8000c1e1b00 */
        /* <DEDUP_REMOVED lines=10> */
[----:B0-----:R-:W2:Y:S04]  /*1570*/  LDG.E.64 R6, desc[UR4][R30.64+0x8] ;  /* 0x000008041e067981 */ /* 0x001ea8000c1e1b00 */
[----:B------:R-:W3:Y:S01]  /*1580*/  LDG.E.64 R10, desc[UR4][R34.64+0x10] ;  /* 0x00001004220a7981 */ /* 0x000ee2000c1e1b00 */
[----:B--2---:R-:W-:Y:S02]  /*1590*/  DADD R8, R6, R6 ;  /* 0x0000000006087229 */ /* 0x004fe40000000006 */
[----:B---3--:R-:W-:-:S06]  /*15a0*/  DMUL R10, R10, R26 ;  /* 0x0000001a0a0a7228 */ /* 0x008fcc0000000000 */
[C---:B------:R-:W-:Y:S02]  /*15b0*/  DMUL R8, R6.reuse, R8 ;  /* 0x0000000806087228 */ /* 0x040fe40000000000 */
[----:B------:R-:W-:-:S06]  /*15c0*/  DMUL R10, R6, R10 ;  /* 0x0000000a060a7228 */ /* 0x000fcc0000000000 */
[----:B------:R-:W-:Y:S02]  /*15d0*/  DFMA R8, R16, R8, -R18 ;  /* 0x000000081008722b */ /* 0x000fe40000000812 */
        /* <DEDUP_REMOVED lines=14> */
[----:B------:R-:W2:Y:S04]  /*16c0*/  LDG.E.64 R6, desc[UR4][R30.64+0x10] ;  /* 0x000010041e067981 */ /* 0x000ea8000c1e1b00 */
[----:B------:R-:W3:Y:S04]  /*16d0*/  LDG.E.64 R10, desc[UR4][R34.64+0x18] ;  /* 0x00001804220a7981 */ /* 0x000ee8000c1e1b00 */
[----:B0-----:R-:W4:Y:S01]  /*16e0*/  LDG.E.64 R8, desc[UR4][R30.64] ;  /* 0x000000041e087981 */ /* 0x001f22000c1e1b00 */
        /* <DEDUP_REMOVED lines=29> */
[----:B------:R-:W2:Y:S04]  /*18c0*/  LDG.E.64 R6, desc[UR4][R34.64] ;  /* 0x0000000422067981 */ /* 0x000ea8000c1e1b00 */
[----:B------:R-:W3:Y:S04]  /*18d0*/  LDG.E.64 R14, desc[UR4][R34.64+0x8] ;  /* 0x00000804220e7981 */ /* 0x000ee8000c1e1b00 */
[----:B------:R-:W4:Y:S04]  /*18e0*/  LDG.E.64 R12, desc[UR4][R34.64+0x10] ;  /* 0x00001004220c7981 */ /* 0x000f28000c1e1b00 */
[----:B-1----:R-:W5:Y:S01]  /*18f0*/  LDG.E.64 R4, desc[UR4][R34.64+0x18] ;  /* 0x0000180422047981 */ /* 0x002f62000c1e1b00 */
[----:B--2---:R-:W-:-:S02]  /*1900*/  DMUL R6, R6, R20 ;  /* 0x0000001406067228 */ /* 0x004fc40000000000 */
[----:B---3--:R-:W-:-:S05]  /*1910*/  DMUL R14, R14, R20 ;  /* 0x000000140e0e7228 */ /* 0x008fca0000000000 */
[----:B------:R0:W-:Y:S01]  /*1920*/  STG.E.64 desc[UR4][R34.64], R6 ;  /* 0x0000000622007986 */ /* 0x0001e2000c101b04 */
[----:B----4-:R-:W-:-:S03]  /*1930*/  DMUL R12, R12, R20 ;  /* 0x000000140c0c7228 */ /* 0x010fc60000000000 */
[----:B------:R0:W-:Y:S01]  /*1940*/  STG.E.64 desc[UR4][R34.64+0x8], R14 ;  /* 0x0000080e22007986 */ /* 0x0001e2000c101b04 */
[----:B-----5:R-:W-:-:S03]  /*1950*/  DMUL R20, R4, R20 ;  /* 0x0000001404147228 */ /* 0x020fc60000000000 */
[----:B------:R0:W-:Y:S04]  /*1960*/  STG.E.64 desc[UR4][R34.64+0x10], R12 ;  /* 0x0000100c22007986 */ /* 0x0001e8000c101b04 */
[----:B------:R0:W-:Y:S04]  /*1970*/  STG.E.64 desc[UR4][R34.64+0x18], R20 ;  /* 0x0000181422007986 */ /* 0x0001e8000c101b04 */
.L_x_28:
[----:B------:R-:W-:Y:S05]  /*1980*/  BSYNC.RECONVERGENT B1 ;  /* 0x0000000000017941 */ /* 0x000fea0003800200 */
.L_x_27:
[----:B------:R-:W1:Y:S01]  /*1990*/  LDC.64 R16, c[0x0][0x3b0] ;  /* 0x0000ec00ff107b82 */ /* 0x000e620000000a00 */
[----:B------:R-:W2:Y:S07]  /*19a0*/  LDCU UR6, c[0x0][0x388] ;  /* 0x00007100ff0677ac */ /* 0x000eae0008000800 */
[----:B0-----:R-:W0:Y:S01]  /*19b0*/  LDC.64 R8, c[0x0][0x3c0] ;  /* 0x0000f000ff087b82 */ /* 0x001e220000000a00 */
[----:B-1----:R-:W-:-:S05]  /*19c0*/  IMAD.WIDE.U32 R16, R2, 0x4, R16 ;  /* 0x0000000402107825 */ /* 0x002fca00078e0010 */
[----:B------:R-:W2:Y:S02]  /*19d0*/  LDG.E R5, desc[UR4][R16.64] ;  /* 0x0000000410057981 */ /* 0x000ea4000c1e1900 */
[----:B--2---:R-:W-:Y:S02]  /*19e0*/  IMAD R11, R5, UR6, R0 ;  /* 0x00000006050b7c24 */ /* 0x004fe4000f8e0200 */
[----:B------:R-:W1:Y:S02]  /*19f0*/  LDC.64 R4, c[0x0][0x3b8] ;  /* 0x0000ee00ff047b82 */ /* 0x000e640000000a00 */
[----:B0-----:R-:W-:-:S06]  /*1a00*/  IMAD.WIDE R8, R11, 0x8, R8 ;  /* 0x000000080b087825 */ /* 0x001fcc00078e0208 */
[----:B------:R-:W2:Y:S01]  /*1a10*/  LDG.E.64 R8, desc[UR4][R8.64] ;  /* 0x0000000408087981 */ /* 0x000ea2000c1e1b00 */
[----:B-1----:R-:W-:-:S06]  /*1a20*/  IMAD.WIDE R4, R11, 0x8, R4 ;  /* 0x000000080b047825 */ /* 0x002fcc00078e0204 */
[----:B------:R-:W3:Y:S01]  /*1a30*/  LDG.E.64 R4, desc[UR4][R4.64] ;  /* 0x0000000404047981 */ /* 0x000ee2000c1e1b00 */
[----:B------:R-:W-:Y:S01]  /*1a40*/  MOV R10, 0x1 ;  /* 0x00000001000a7802 */ /* 0x000fe20000000f00 */
[----:B------:R-:W-:Y:S01]  /*1a50*/  BSSY.RECONVERGENT B1, `(.L_x_46) ;  /* 0x0000013000017945 */ /* 0x000fe20003800200 */
[----:B--2---:R-:W0:Y:S04]  /*1a60*/  MUFU.RCP64H R11, R9 ;  /* 0x00000009000b7308 */ /* 0x004e280000001800 */
[----:B0-----:R-:W-:Y:S02]  /*1a70*/  DFMA R18, -R8, R10, 1 ;  /* 0x3ff000000812742b */ /* 0x001fe4000000010a */
[----:B---3-5:R-:W-:-:S06]  /*1a80*/  DADD R22, -R4, R6 ;  /* 0x0000000004167229 */ /* 0x028fcc0000000106 */
[----:B------:R-:W-:-:S04]  /*1a90*/  DFMA R18, R18, R18, R18 ;  /* 0x000000121212722b */ /* 0x000fc80000000012 */
[----:B------:R-:W-:-:S04]  /*1aa0*/  FSETP.GEU.AND P1, PT, |R23|, 6.5827683646048100446e-37, PT ;  /* 0x036000001700780b */ /* 0x000fc80003f2e200 */
        /* <DEDUP_REMOVED lines=10> */
[----:B------:R-:W-:Y:S01]  /*1b50*/  MOV R4, 0x1b80 ;  /* 0x00001b8000047802 */ /* 0x000fe20000000f00 */
[----:B------:R-:W-:-:S07]  /*1b60*/  IMAD.MOV.U32 R7, RZ, RZ, R23 ;  /* 0x000000ffff077224 */ /* 0x000fce00078e0017 */
[----:B------:R-:W-:Y:S05]  /*1b70*/  CALL.REL.NOINC `($__internal_3_$__cuda_sm20_div_rn_f64_full) ;  /* 0x0000001c00907944 */ /* 0x000fea0003c00000 */
.L_x_47:
[----:B------:R-:W-:Y:S05]  /*1b80*/  BSYNC.RECONVERGENT B1 ;  /* 0x0000000000017941 */ /* 0x000fea0003800200 */
.L_x_46:
[----:B------:R0:W-:Y:S01]  /*1b90*/  STG.E.64 desc[UR4][R34.64], R44 ;  /* 0x0000002c22007986 */ /* 0x0001e2000c101b04 */
[----:B------:R-:W1:Y:S01]  /*1ba0*/  LDC.64 R8, c[0x0][0x3c0] ;  /* 0x0000f000ff087b82 */ /* 0x000e620000000a00 */
[----:B------:R-:W2:Y:S02]  /*1bb0*/  LDCU UR6, c[0x0][0x388] ;  /* 0x00007100ff0677ac */ /* 0x000ea40008000800 */
[----:B------:R-:W2:Y:S01]  /*1bc0*/  LDG.E R5, desc[UR4][R16.64] ;  /* 0x0000000410057981 */ /* 0x000ea2000c1e1900 */
[----:B------:R-:W-:-:S04]  /*1bd0*/  VIADD R2, R0, 0x1 ;  /* 0x0000000100027836 */ /* 0x000fc80000000000 */
[----:B--2---:R-:W-:Y:S02]  /*1be0*/  IMAD R7, R5, UR6, R2 ;  /* 0x0000000605077c24 */ /* 0x004fe4000f8e0202 */
[----:B------:R-:W2:Y:S02]  /*1bf0*/  LDC.64 R4, c[0x0][0x3b8] ;  /* 0x0000ee00ff047b82 */ /* 0x000ea40000000a00 */
[----:B-1----:R-:W-:-:S06]  /*1c00*/  IMAD.WIDE R8, R7, 0x8, R8 ;  /* 0x0000000807087825 */ /* 0x002fcc00078e0208 */
[----:B------:R-:W3:Y:S01]  /*1c10*/  LDG.E.64 R8, desc[UR4][R8.64] ;  /* 0x0000000408087981 */ /* 0x000ee2000c1e1b00 */
[----:B--2---:R-:W-:-:S06]  /*1c20*/  IMAD.WIDE R4, R7, 0x8, R4 ;  /* 0x0000000807047825 */ /* 0x004fcc00078e0204 */
[----:B------:R-:W2:Y:S01]  /*1c30*/  LDG.E.64 R4, desc[UR4][R4.64] ;  /* 0x0000000404047981 */ /* 0x000ea2000c1e1b00 */
[----:B------:R-:W-:Y:S01]  /*1c40*/  MOV R6, 0x1 ;  /* 0x0000000100067802 */ /* 0x000fe20000000f00 */
[----:B------:R-:W-:Y:S01]  /*1c50*/  BSSY.RECONVERGENT B1, `(.L_x_48) ;  /* 0x0000013000017945 */ /* 0x000fe20003800200 */
[----:B---3--:R-:W1:Y:S04]  /*1c60*/  MUFU.RCP64H R7, R9 ;  /* 0x0000000900077308 */ /* 0x008e680000001800 */
[----:B-1----:R-:W-:Y:S02]  /*1c70*/  DFMA R10, -R8, R6, 1 ;  /* 0x3ff00000080a742b */ /* 0x002fe40000000106 */
[----:B--2---:R-:W-:-:S06]  /*1c80*/  DADD R14, -R4, R14 ;  /* 0x00000000040e7229 */ /* 0x004fcc000000010e */
[----:B------:R-:W-:-:S04]  /*1c90*/  DFMA R10, R10, R10, R10 ;  /* 0x0000000a0a0a722b */ /* 0x000fc8000000000a */
[----:B------:R-:W-:-:S04]  /*1ca0*/  FSETP.GEU.AND P1, PT, |R15|, 6.5827683646048100446e-37, PT ;  /* 0x036000000f00780b */ /* 0x000fc80003f2e200 */
[----:B------:R-:W-:-:S08]  /*1cb0*/  DFMA R10, R6, R10, R6 ;  /* 0x0000000a060a722b */ /* 0x000fd00000000006 */
[----:B------:R-:W-:-:S08]  /*1cc0*/  DFMA R6, -R8, R10, 1 ;  /* 0x3ff000000806742b */ /* 0x000fd0000000010a */
[----:B------:R-:W-:-:S08]  /*1cd0*/  DFMA R6, R10, R6, R10 ;  /* 0x000000060a06722b */ /* 0x000fd0000000000a */
[----:B0-----:R-:W-:-:S08]  /*1ce0*/  DMUL R44, R14, R6 ;  /* 0x000000060e2c7228 */ /* 0x001fd00000000000 */
        /* <DEDUP_REMOVED lines=9> */
.L_x_49:
[----:B------:R-:W-:Y:S05]  /*1d80*/  BSYNC.RECONVERGENT B1 ;  /* 0x0000000000017941 */ /* 0x000fea0003800200 */
.L_x_48:
        /* <DEDUP_REMOVED lines=31> */
.L_x_51:
[----:B------:R-:W-:Y:S05]  /*1f80*/  BSYNC.RECONVERGENT B1 ;  /* 0x0000000000017941 */ /* 0x000fea0003800200 */
.L_x_50:
        /* <DEDUP_REMOVED lines=31> */
.L_x_53:
[----:B------:R-:W-:Y:S05]  /*2180*/  BSYNC.RECONVERGENT B1 ;  /* 0x0000000000017941 */ /* 0x000fea0003800200 */
.L_x_52:
[----:B------:R0:W-:Y:S01]  /*2190*/  STG.E.64 desc[UR4][R34.64+0x18], R44 ;  /* 0x0000182c22007986 */ /* 0x0001e2000c101b04 */
[----:B------:R-:W1:Y:S01]  /*21a0*/  LDC.64 R4, c[0x0][0x3c0] ;  /* 0x0000f000ff047b82 */ /* 0x000e620000000a00 */
[----:B------:R-:W2:Y:S02]  /*21b0*/  LDCU UR6, c[0x0][0x388] ;  /* 0x00007100ff0677ac */ /* 0x000ea40008000800 */
[----:B------:R-:W2:Y:S02]  /*21c0*/  LDG.E R7, desc[UR4][R16.64] ;  /* 0x0000000410077981 */ /* 0x000ea4000c1e1900 */
[----:B--2---:R-:W-:-:S04]  /*21d0*/  IMAD R7, R7, UR6, R0 ;  /* 0x0000000607077c24 */ /* 0x004fc8000f8e0200 */
[----:B-1----:R-:W-:Y:S02]  /*21e0*/  IMAD.WIDE R4, R7, 0x8, R4 ;  /* 0x0000000807047825 */ /* 0x002fe400078e0204 */
[----:B------:R-:W0:Y:S04]  /*21f0*/  LDG.E.64 R6, desc[UR4][R32.64] ;  /* 0x0000000420067981 */ /* 0x000e28000c1e1b00 */
[----:B------:R-:W2:Y:S01]  /*2200*/  LDG.E.64 R8, desc[UR4][R4.64] ;  /* 0x0000000404087981 */ /* 0x000ea2000c1e1b00 */
[----:B------:R-:W-:Y:S01]  /*2210*/  IMAD.MOV.U32 R10, RZ, RZ, 0x1 ;  /* 0x00000001ff0a7424 */ /* 0x000fe200078e00ff */
[----:B------:R-:W-:Y:S01]  /*2220*/  BSSY.RECONVERGENT B1, `(.L_x_54) ;  /* 0x0000010000017945 */ /* 0x000fe20003800200 */
[----:B--2---:R-:W1:Y:S04]  /*2230*/  MUFU.RCP64H R11, R9 ;  /* 0x00000009000b7308 */ /* 0x004e680000001800 */
[----:B-1----:R-:W-:-:S08]  /*2240*/  DFMA R18, -R8, R10, 1 ;  /* 0x3ff000000812742b */ /* 0x002fd0000000010a */
[----:B------:R-:W-:-:S08]  /*2250*/  DFMA R18, R18, R18, R18 ;  /* 0x000000121212722b */ /* 0x000fd00000000012 */
[----:B------:R-:W-:-:S08]  /*2260*/  DFMA R18, R10, R18, R10 ;  /* 0x000000120a12722b */ /* 0x000fd0000000000a */
[----:B------:R-:W-:-:S08]  /*2270*/  DFMA R10, -R8, R18, 1 ;  /* 0x3ff00000080a742b */ /* 0x000fd00000000112 */
[----:B------:R-:W-:-:S08]  /*2280*/  DFMA R10, R18, R10, R18 ;  /* 0x0000000a120a722b */ /* 0x000fd00000000012 */
[----:B0-----:R-:W-:-:S08]  /*2290*/  DMUL R44, R6, R10 ;  /* 0x0000000a062c7228 */ /* 0x001fd00000000000 */
[----:B------:R-:W-:-:S08]  /*22a0*/  DFMA R18, -R8, R44, R6 ;  /* 0x0000002c0812722b */ /* 0x000fd00000000106 */
[----:B------:R-:W-:Y:S01]  /*22b0*/  DFMA R44, R10, R18, R44 ;  /* 0x000000120a2c722b */ /* 0x000fe2000000002c */
[----:B------:R-:W-:-:S09]  /*22c0*/  FSETP.GEU.AND P1, PT, |R7|, 6.5827683646048100446e-37, PT ;  /* 0x036000000700780b */ /* 0x000fd20003f2e200 */
[----:B------:R-:W-:-:S05]  /*22d0*/  FFMA R0, RZ, R9, R45 ;  /* 0x00000009ff007223 */ /* 0x000fca000000002d */
[----:B------:R-:W-:-:S13]  /*22e0*/  FSETP.GT.AND P0, PT, |R0|, 1.469367938527859385e-39, PT ;  /* 0x001000000000780b */ /* 0x000fda0003f04200 */
[----:B------:R-:W-:Y:S05]  /*22f0*/  @P0 BRA P1, `(.L_x_55) ;  /* 0x0000000000080947 */ /* 0x000fea0000800000 */
[----:B------:R-:W-:-:S07]  /*2300*/  MOV R4, 0x2320 ;  /* 0x0000232000047802 */ /* 0x000fce0000000f00 */
[----:B------:R-:W-:Y:S05]  /*2310*/  CALL.REL.NOINC `($__internal_3_$__cuda_sm20_div_rn_f64_full) ;  /* 0x0000001400a87944 */ /* 0x000fea0003c00000 */
.L_x_55:
[----:B------:R-:W-:Y:S05]  /*2320*/  BSYNC.RECONVERGENT B1 ;  /* 0x0000000000017941 */ /* 0x000fea0003800200 */
.L_x_54:
[----:B------:R0:W-:Y:S01]  /*2330*/  STG.E.64 desc[UR4][R32.64], R44 ;  /* 0x0000002c20007986 */ /* 0x0001e2000c101b04 */
[----:B------:R-:W1:Y:S01]  /*2340*/  LDC.64 R4, c[0x0][0x3c0] ;  /* 0x0000f000ff047b82 */ /* 0x000e620000000a00 */
[----:B------:R-:W2:Y:S02]  /*2350*/  LDCU UR6, c[0x0][0x388] ;  /* 0x00007100ff0677ac */ /* 0x000ea40008000800 */
[----:B------:R-:W2:Y:S01]  /*2360*/  LDG.E R0, desc[UR4][R16.64] ;  /* 0x0000000410007981 */ /* 0x000ea2000c1e1900 */
[----:B------:R-:W-:-:S05]  /*2370*/  LEA R2, R3, R2, 0x3 ;  /* 0x0000000203027211 */ /* 0x000fca00078e18ff */
[----:B------:R-:W-:-:S05]  /*2380*/  IMAD.HI.U32 R2, R2, -0x55555555, RZ ;  /* 0xaaaaaaab02027827 */ /* 0x000fca00078e00ff */
[----:B------:R-:W-:-:S05]  /*2390*/  SHF.R.U32.HI R7, RZ, 0x1, R2 ;  /* 0x00000001ff077819 */ /* 0x000fca0000011602 */
        /* <DEDUP_REMOVED lines=21> */
.L_x_57:
[----:B------:R-:W-:Y:S05]  /*24f0*/  BSYNC.RECONVERGENT B1 ;  /* 0x0000000000017941 */ /* 0x000fea0003800200 */
.L_x_56:
[----:B------:R0:W-:Y:S01]  /*2500*/  STG.E.64 desc[UR4][R32.64+0x8], R44 ;  /* 0x0000082c20007986 */ /* 0x0001e2000c101b04 */
[----:B------:R-:W1:Y:S01]  /*2510*/  LDC.64 R4, c[0x0][0x3c0] ;  /* 0x0000f000ff047b82 */ /* 0x000e620000000a00 */
[----:B------:R-:W2:Y:S02]  /*2520*/  LDCU UR6, c[0x0][0x388] ;  /* 0x00007100ff0677ac */ /* 0x000ea40008000800 */
[----:B------:R-:W2:Y:S01]  /*2530*/  LDG.E R0, desc[UR4][R16.64] ;  /* 0x0000000410007981 */ /* 0x000ea2000c1e1900 */
[----:B------:R-:W-:-:S04]  /*2540*/  IMAD R14, R3, 0x8, R14 ;  /* 0x00000008030e7824 */ /* 0x000fc800078e020e */
        /* <DEDUP_REMOVED lines=23> */
.L_x_59:
[----:B------:R-:W-:Y:S05]  /*26c0*/  BSYNC.RECONVERGENT B1 ;  /* 0x0000000000017941 */ /* 0x000fea0003800200 */
.L_x_58:
        /* <DEDUP_REMOVED lines=28> */
.L_x_61:
[----:B------:R-:W-:Y:S05]  /*2890*/  BSYNC.RECONVERGENT B1 ;  /* 0x0000000000017941 */ /* 0x000fea0003800200 */
.L_x_60:
[----:B------:R0:W-:Y:S01]  /*28a0*/  STG.E.64 desc[UR4][R32.64+0x18], R44 ;  /* 0x0000182c20007986 */ /* 0x0001e2000c101b04 */
[----:B------:R-:W1:Y:S01]  /*28b0*/  LDC.64 R4, c[0x0][0x3c0] ;  /* 0x0000f000ff047b82 */ /* 0x000e620000000a00 */
[----:B------:R-:W2:Y:S02]  /*28c0*/  LDCU UR6, c[0x0][0x388] ;  /* 0x00007100ff0677ac */ /* 0x000ea40008000800 */
[----:B------:R-:W2:Y:S01]  /*28d0*/  LDG.E R2, desc[UR4][R16.64] ;  /* 0x0000000410027981 */ /* 0x000ea2000c1e1900 */
[----:B------:R-:W-:-:S04]  /*28e0*/  VIADD R0, R3, 0x1 ;  /* 0x0000000103007836 */ /* 0x000fc80000000000 */
[----:B------:R-:W-:-:S05]  /*28f0*/  IMAD.HI.U32 R0, R0, -0x55555555, RZ ;  /* 0xaaaaaaab00007827 */ /* 0x000fca00078e00ff */
[----:B------:R-:W-:-:S05]  /*2900*/  SHF.R.U32.HI R7, RZ, 0x1, R0 ;  /* 0x00000001ff077819 */ /* 0x000fca0000011600 */
[----:B--2---:R-:W-:-:S04]  /*2910*/  IMAD R7, R2, UR6, R7 ;  /* 0x0000000602077c24 */ /* 0x004fc8000f8e0207 */
[----:B-1----:R-:W-:Y:S02]  /*2920*/  IMAD.WIDE R4, R7, 0x8, R4 ;  /* 0x0000000807047825 */ /* 0x002fe400078e0204 */
[----:B------:R-:W0:Y:S04]  /*2930*/  LDG.E.64 R6, desc[UR4][R32.64+0x20] ;  /* 0x0000200420067981 */ /* 0x000e28000c1e1b00 */
[----:B------:R-:W2:Y:S01]  /*2940*/  LDG.E.64 R8, desc[UR4][R4.64] ;  /* 0x0000000404087981 */ /* 0x000ea2000c1e1b00 */
[----:B------:R-:W-:Y:S01]  /*2950*/  MOV R10, 0x1 ;  /* 0x00000001000a7802 */ /* 0x000fe20000000f00 */
        /* <DEDUP_REMOVED lines=16> */
.L_x_63:
[----:B------:R-:W-:Y:S05]  /*2a60*/  BSYNC.RECONVERGENT B1 ;  /* 0x0000000000017941 */ /* 0x000fea0003800200 */
.L_x_62:
        /* <DEDUP_REMOVED lines=28> */
.L_x_65:
[----:B------:R-:W-:Y:S05]  /*2c30*/  BSYNC.RECONVERGENT B1 ;  /* 0x0000000000017941 */ /* 0x000fea0003800200 */
.L_x_64:
[----:B------:R0:W-:Y:S01]  /*2c40*/  STG.E.64 desc[UR4][R32.64+0x28], R44 ;  /* 0x0000282c20007986 */ /* 0x0001e2000c101b04 */
[----:B------:R-:W1:Y:S01]  /*2c50*/  LDC.64 R4, c[0x0][0x3c0] ;  /* 0x0000f000ff047b82 */ /* 0x000e620000000a00 */
[----:B------:R-:W2:Y:S02]  /*2c60*/  LDCU UR6, c[0x0][0x388] ;  /* 0x00007100ff0677ac */ /* 0x000ea40008000800 */
[----:B------:R-:W2:Y:S01]  /*2c70*/  LDG.E R2, desc[UR4][R16.64] ;  /* 0x0000000410027981 */ /* 0x000ea2000c1e1900 */
[----:B------:R-:W-:-:S05]  /*2c80*/  IADD3 R0, PT, PT, R3, 0x3, RZ ;  /* 0x0000000303007810 */ /* 0x000fca0007ffe0ff */
        /* <DEDUP_REMOVED lines=23> */
.L_x_67:
[----:B------:R-:W-:Y:S05]  /*2e00*/  BSYNC.RECONVERGENT B1 ;  /* 0x0000000000017941 */ /* 0x000fea0003800200 */
.L_x_66:
        /* <DEDUP_REMOVED lines=28> */
.L_x_69:
[----:B------:R-:W-:Y:S05]  /*2fd0*/  BSYNC.RECONVERGENT B1 ;  /* 0x0000000000017941 */ /* 0x000fea0003800200 */
.L_x_68:
        /* <DEDUP_REMOVED lines=28> */
.L_x_71:
[----:B------:R-:W-:Y:S05]  /*31a0*/  BSYNC.RECONVERGENT B1 ;  /* 0x0000000000017941 */ /* 0x000fea0003800200 */
.L_x_70:
        /* <DEDUP_REMOVED lines=28> */
.L_x_73:
[----:B------:R-:W-:Y:S05]  /*3370*/  BSYNC.RECONVERGENT B1 ;  /* 0x0000000000017941 */ /* 0x000fea0003800200 */
.L_x_72:
        /* <DEDUP_REMOVED lines=28> */
.L_x_75:
[----:B------:R-:W-:Y:S05]  /*3540*/  BSYNC.RECONVERGENT B1 ;  /* 0x0000000000017941 */ /* 0x000fea0003800200 */
.L_x_74:
[----:B------:R0:W-:Y:S01]  /*3550*/  STG.E.64 desc[UR4][R32.64+0x50], R44 ;  /* 0x0000502c20007986 */ /* 0x0001e2000c101b04 */
[----:B------:R-:W1:Y:S01]  /*3560*/  LDC.64 R4, c[0x0][0x3c0] ;  /* 0x0000f000ff047b82 */ /* 0x000e620000000a00 */
[----:B------:R-:W2:Y:S02]  /*3570*/  LDCU UR6, c[0x0][0x388] ;  /* 0x00007100ff0677ac */ /* 0x000ea40008000800 */
[----:B------:R-:W2:Y:S01]  /*3580*/  LDG.E R16, desc[UR4][R16.64] ;  /* 0x0000000410107981 */ /* 0x000ea2000c1e1900 */
[----:B------:R-:W-:-:S03]  /*3590*/  VIADD R3, R3, 0x8 ;  /* 0x0000000803037836 */ /* 0x000fc60000000000 */
[----:B------:R-:W3:Y:S01]  /*35a0*/  LDG.E.64 R6, desc[UR4][R32.64+0x58] ;  /* 0x0000580420067981 */ /* 0x000ee2000c1e1b00 */
[----:B------:R-:W-:-:S05]  /*35b0*/  IMAD.HI.U32 R3, R3, -0x55555555, RZ ;  /* 0xaaaaaaab03037827 */ /* 0x000fca00078e00ff */
[----:B------:R-:W-:-:S05]  /*35c0*/  SHF.R.U32.HI R3, RZ, 0x1, R3 ;  /* 0x00000001ff037819 */ /* 0x000fca0000011603 */
[----:B--2---:R-:W-:-:S04]  /*35d0*/  IMAD R3, R16, UR6, R3 ;  /* 0x0000000610037c24 */ /* 0x004fc8000f8e0203 */
[----:B-1----:R-:W-:-:S05]  /*35e0*/  IMAD.WIDE R2, R3, 0x8, R4 ;  /* 0x0000000803027825 */ /* 0x002fca00078e0204 */
[----:B------:R-:W2:Y:S01]  /*35f0*/  LDG.E.64 R8, desc[UR4][R2.64] ;  /* 0x0000000402087981 */ /* 0x000ea2000c1e1b00 */
[----:B------:R-:W-:Y:S01]  /*3600*/  IMAD.MOV.U32 R4, RZ, RZ, 0x1 ;  /* 0x00000001ff047424 */ /* 0x000fe200078e00ff */
[----:B---3--:R-:W-:Y:S01]  /*3610*/  FSETP.GEU.AND P1, PT, |R7|, 6.5827683646048100446e-37, PT ;  /* 0x036000000700780b */ /* 0x008fe20003f2e200 */
[----:B------:R-:W-:Y:S01]  /*3620*/  BSSY.RECONVERGENT B1, `(.L_x_76) ;  /* 0x000000f000017945 */ /* 0x000fe20003800200 */
[----:B--2---:R-:W1:Y:S03]  /*3630*/  MUFU.RCP64H R5, R9 ;  /* 0x0000000900057308 */ /* 0x004e660000001800 */
[----:B-1----:R-:W-:-:S08]  /*3640*/  DFMA R10, -R8, R4, 1 ;  /* 0x3ff00000080a742b */ /* 0x002fd00000000104 */
[----:B------:R-:W-:-:S08]  /*3650*/  DFMA R10, R10, R10, R10 ;  /* 0x0000000a0a0a722b */ /* 0x000fd0000000000a */
        /* <DEDUP_REMOVED lines=9> */
[----:B------:R-:W-:-:S07]  /*36f0*/  MOV R4, 0x3710 ;  /* 0x0000371000047802 */ /* 0x000fce0000000f00 */
[----:B------:R-:W-:Y:S05]  /*3700*/  CALL.REL.NOINC `($__internal_3_$__cuda_sm20_div_rn_f64_full) ;  /* 0x0000000000ac7944 */ /* 0x000fea0003c00000 */
.L_x_77:
[----:B------:R-:W-:Y:S05]  /*3710*/  BSYNC.RECONVERGENT B1 ;  /* 0x0000000000017941 */ /* 0x000fea0003800200 */
.L_x_76:
[----:B------:R-:W-:Y:S01]  /*3720*/  STG.E.64 desc[UR4][R32.64+0x58], R44 ;  /* 0x0000582c20007986 */ /* 0x000fe2000c101b04 */
[----:B------:R-:W-:Y:S05]  /*3730*/  EXIT ;  /* 0x000000000000794d */ /* 0x000fea0003800000 */
        .weak           $__internal_2_$__cuda_sm20_dblrcp_rn_slowpath_v3
        .type           $__internal_2_$__cuda_sm20_dblrcp_rn_slowpath_v3,@function
        .size           $__internal_2_$__cuda_sm20_dblrcp_rn_slowpath_v3,($__internal_3_$__cuda_sm20_div_rn_f64_full - $__internal_2_$__cuda_sm20_dblrcp_rn_slowpath_v3)
$__internal_2_$__cuda_sm20_dblrcp_rn_slowpath_v3:
[----:B------:R-:W-:Y:S01]  /*3740*/  MOV R4, R12 ;  /* 0x0000000c00047202 */ /* 0x000fe20000000f00 */
[----:B------:R-:W-:Y:S05]  /*3750*/  BSSY.RECONVERGENT B3, `(.L_x_78) ;  /* 0x0000024000037945 */ /* 0x000fea0003800200 */
[----:B------:R-:W-:-:S14]  /*3760*/  DSETP.GTU.AND P0, PT, |R4|, +INF , PT ;  /* 0x7ff000000400742a */ /* 0x000fdc0003f0c200 */
[----:B------:R-:W-:Y:S05]  /*3770*/  @P0 BRA `(.L_x_79) ;  /* 0x00000000007c0947 */ /* 0x000fea0003800000 */
[----:B------:R-:W-:-:S05]  /*3780*/  LOP3.LUT R11, R5, 0x7fffffff, RZ, 0xc0, !PT ;  /* 0x7fffffff050b7812 */ /* 0x000fca00078ec0ff */
[----:B------:R-:W-:-:S05]  /*3790*/  VIADD R7, R11, 0xffffffff ;  /* 0xffffffff0b077836 */ /* 0x000fca0000000000 */
[----:B------:R-:W-:-:S13]  /*37a0*/  ISETP.GE.U32.AND P0, PT, R7, 0x7fefffff, PT ;  /* 0x7fefffff0700780c */ /* 0x000fda0003f06070 */
[----:B------:R-:W-:Y:S01]  /*37b0*/  @P0 LOP3.LUT R9, R5, 0x7ff00000, RZ, 0x3c, !PT ;  /* 0x7ff0000005090812 */ /* 0x000fe200078e3cff */
[----:B------:R-:W-:Y:S01]  /*37c0*/  @P0 IMAD.MOV.U32 R8, RZ, RZ, RZ ;  /* 0x000000ffff080224 */ /* 0x000fe200078e00ff */
[----:B------:R-:W-:Y:S06]  /*37d0*/  @P0 BRA `(.L_x_80) ;  /* 0x00000000006c0947 */ /* 0x000fec0003800000 */
[----:B------:R-:W-:-:S13]  /*37e0*/  ISETP.GE.U32.AND P0, PT, R11, 0x1000001, PT ;  /* 0x010000010b00780c */ /* 0x000fda0003f06070 */
[----:B------:R-:W-:Y:S05]  /*37f0*/  @!P0 BRA `(.L_x_81) ;  /* 0x0000000000348947 */ /* 0x000fea0003800000 */
[----:B------:R-:W-:Y:S01]  /*3800*/  IADD3 R9, PT, PT, R5, -0x3fe00000, RZ ;  /* 0xc020000005097810 */ /* 0x000fe20007ffe0ff */
[----:B------:R-:W-:-:S03]  /*3810*/  IMAD.MOV.U32 R8, RZ, RZ, R4 ;  /* 0x000000ffff087224 */ /* 0x000fc600078e0004 */
[----:B------:R-:W0:Y:S03]  /*3820*/  MUFU.RCP64H R11, R9 ;  /* 0x00000009000b7308 */ /* 0x000e260000001800 */
[----:B0-----:R-:W-:-:S08]  /*3830*/  DFMA R12, -R8, R10, 1 ;  /* 0x3ff00000080c742b */ /* 0x001fd0000000010a */
[----:B------:R-:W-:-:S08]  /*3840*/  DFMA R12, R12, R12, R12 ;  /* 0x0000000c0c0c722b */ /* 0x000fd0000000000c */
[----:B------:R-:W-:-:S08]  /*3850*/  DFMA R12, R10, R12, R10 ;  /* 0x0000000c0a0c722b */ /* 0x000fd0000000000a */
[----:B------:R-:W-:-:S08]  /*3860*/  DFMA R10, -R8, R12, 1 ;  /* 0x3ff00000080a742b */ /* 0x000fd0000000010c */
[----:B------:R-:W-:-:S08]  /*3870*/  DFMA R10, R12, R10, R12 ;  /* 0x0000000a0c0a722b */ /* 0x000fd0000000000c */
[----:B------:R-:W-:-:S08]  /*3880*/  DMUL R10, R10, 2.2250738585072013831e-308 ;  /* 0x001000000a0a7828 */ /* 0x000fd00000000000 */
[----:B------:R-:W-:-:S08]  /*3890*/  DFMA R4, -R4, R10, 1 ;  /* 0x3ff000000404742b */ /* 0x000fd0000000010a */
[----:B------:R-:W-:-:S08]  /*38a0*/  DFMA R4, R4, R4, R4 ;  /* 0x000000040404722b */ /* 0x000fd00000000004 */
[----:B------:R-:W-:Y:S01]  /*38b0*/  DFMA R8, R10, R4, R10 ;  /* 0x000000040a08722b */ /* 0x000fe2000000000a */
[----:B------:R-:W-:Y:S10]  /*38c0*/  BRA `(.L_x_80) ;  /* 0x0000000000307947 */ /* 0x000ff40003800000 */
.L_x_81:
[----:B------:R-:W-:Y:S01]  /*38d0*/  DMUL R4, R4, 8.11296384146066816958e+31 ;  /* 0x4690000004047828 */ /* 0x000fe20000000000 */
[----:B------:R-:W-:-:S05]  /*38e0*/  IMAD.MOV.U32 R8, RZ, RZ, R10 ;  /* 0x000000ffff087224 */ /* 0x000fca00078e000a */
[----:B------:R-:W0:Y:S02]  /*38f0*/  MUFU.RCP64H R9, R5 ;  /* 0x0000000500097308 */ /* 0x000e240000001800 */
[----:B0-----:R-:W-:-:S08]  /*3900*/  DFMA R10, -R4, R8, 1 ;  /* 0x3ff00000040a742b */ /* 0x001fd00000000108 */
[----:B------:R-:W-:-:S08]  /*3910*/  DFMA R10, R10, R10, R10 ;  /* 0x0000000a0a0a722b */ /* 0x000fd0000000000a */
[----:B------:R-:W-:-:S08]  /*3920*/  DFMA R10, R8, R10, R8 ;  /* 0x0000000a080a722b */ /* 0x000fd00000000008 */
[----:B------:R-:W-:-:S08]  /*3930*/  DFMA R8, -R4, R10, 1 ;  /* 0x3ff000000408742b */ /* 0x000fd0000000010a */
[----:B------:R-:W-:-:S08]  /*3940*/  DFMA R8, R10, R8, R10 ;  /* 0x000000080a08722b */ /* 0x000fd0000000000a */
[----:B------:R-:W-:Y:S01]  /*3950*/  DMUL R8, R8, 8.11296384146066816958e+31 ;  /* 0x4690000008087828 */ /* 0x000fe20000000000 */
[----:B------:R-:W-:Y:S10]  /*3960*/  BRA `(.L_x_80) ;  /* 0x0000000000087947 */ /* 0x000ff40003800000 */
.L_x_79:
[----:B------:R-:W-:Y:S02]  /*3970*/  LOP3.LUT R9, R5, 0x80000, RZ, 0xfc, !PT ;  /* 0x0008000005097812 */ /* 0x000fe400078efcff */
[----:B------:R-:W-:-:S07]  /*3980*/  MOV R8, R4 ;  /* 0x0000000400087202 */ /* 0x000fce0000000f00 */
.L_x_80:
[----:B------:R-:W-:Y:S05]  /*3990*/  BSYNC.RECONVERGENT B3 ;  /* 0x0000000000037941 */ /* 0x000fea0003800200 */
.L_x_78:
[----:B------:R-:W-:-:S04]  /*39a0*/  IMAD.MOV.U32 R7, RZ, RZ, 0x0 ;  /* 0x00000000ff077424 */ /* 0x000fc800078e00ff */
[----:B------:R-:W-:Y:S05]  /*39b0*/  RET.REL.NODEC R6 `(_Z23compute_descriptor_se_aIdEvPT_iS1_iS1_iPKiPKS0_S5_PiiS5_ffi) ;  /* 0xffffffc406907950 */ /* 0x000fea0003c3ffff */
        .weak           $__internal_3_$__cuda_sm20_div_rn_f64_full
        .type           $__internal_3_$__cuda_sm20_div_rn_f64_full,@function
        .size           $__internal_3_$__cuda_sm20_div_rn_f64_full,($__internal_4_$__cuda_sm20_dsqrt_rn_f64_mediumpath_v1 - $__internal_3_$__cuda_sm20_div_rn_f64_full)
$__internal_3_$__cuda_sm20_div_rn_f64_full:
[C---:B------:R-:W-:Y:S01]  /*39c0*/  FSETP.GEU.AND P0, PT, |R9|.reuse, 1.469367938527859385e-39, PT ;  /* 0x001000000900780b */ /* 0x040fe20003f0e200 */
[----:B------:R-:W-:Y:S01]  /*39d0*/  IMAD.MOV.U32 R40, RZ, RZ, 0x1ca00000 ;  /* 0x1ca00000ff287424 */ /* 0x000fe200078e00ff */
[----:B------:R-:W-:Y:S01]  /*39e0*/  LOP3.LUT R10, R9, 0x800fffff, RZ, 0xc0, !PT ;  /* 0x800fffff090a7812 */ /* 0x000fe200078ec0ff */
[----:B------:R-:W-:Y:S01]  /*39f0*/  BSSY.RECONVERGENT B0, `(.L_x_82) ;  /* 0x0000054000007945 */ /* 0x000fe20003800200 */
[----:B------:R-:W-:Y:S02]  /*3a00*/  MOV R44, 0x1 ;  /* 0x00000001002c7802 */ /* 0x000fe40000000f00 */
[----:B------:R-:W-:Y:S01]  /*3a10*/  LOP3.LUT R11, R10, 0x3ff00000, RZ, 0xfc, !PT ;  /* 0x3ff000000a0b7812 */ /* 0x000fe200078efcff */
[----:B------:R-:W-:Y:S01]  /*3a20*/  IMAD.MOV.U32 R10, RZ, RZ, R8 ;  /* 0x000000ffff0a7224 */ /* 0x000fe200078e0008 */
[C---:B------:R-:W-:Y:S02]  /*3a30*/  FSETP.GEU.AND P2, PT, |R7|.reuse, 1.469367938527859385e-39, PT ;  /* 0x001000000700780b */ /* 0x040fe40003f4e200 */
[----:B------:R-:W-:-:S02]  /*3a40*/  LOP3.LUT R5, R7, 0x7ff00000, RZ, 0xc0, !PT ;  /* 0x7ff0000007057812 */ /* 0x000fc400078ec0ff */
[----:B------:R-:W-:Y:S01]  /*3a50*/  LOP3.LUT R42, R9, 0x7ff00000, RZ, 0xc0, !PT ;  /* 0x7ff00000092a7812 */ /* 0x000fe200078ec0ff */
[----:B------:R-:W-:Y:S02]  /*3a60*/  @!P0 DMUL R10, R8, 8.98846567431157953865e+307 ;  /* 0x7fe00000080a8828 */ /* 0x000fe40000000000 */
[----:B------:R-:W-:Y:S01]  /*3a70*/  IMAD.MOV.U32 R41, RZ, RZ, R5 ;  /* 0x000000ffff297224 */ /* 0x000fe200078e0005 */
[----:B------:R-:W-:-:S03]  /*3a80*/  ISETP.GE.U32.AND P1, PT, R5, R42, PT ;  /* 0x0000002a0500720c */ /* 0x000fc60003f26070 */
[----:B------:R-:W0:Y:S01]  /*3a90*/  MUFU.RCP64H R45, R11 ;  /* 0x0000000b002d7308 */ /* 0x000e220000001800 */
[----:B------:R-:W-:Y:S02]  /*3aa0*/  SEL R37, R40, 0x63400000, !P1 ;  /* 0x6340000028257807 */ /* 0x000fe40004800000 */
[----:B------:R-:W-:Y:S02]  /*3ab0*/  @!P2 LOP3.LUT R36, R9, 0x7ff00000, RZ, 0xc0, !PT ;  /* 0x7ff000000924a812 */ /* 0x000fe400078ec0ff */
[----:B------:R-:W-:Y:S02]  /*3ac0*/  LOP3.LUT R37, R37, 0x800fffff, R7, 0xf8, !PT ;  /* 0x800fffff25257812 */ /* 0x000fe400078ef807 */
[----:B------:R-:W-:Y:S02]  /*3ad0*/  @!P2 ISETP.GE.U32.AND P3, PT, R5, R36, PT ;  /* 0x000000240500a20c */ /* 0x000fe40003f66070 */
[----:B------:R-:W-:Y:S01]  /*3ae0*/  @!P0 LOP3.LUT R42, R11, 0x7ff00000, RZ, 0xc0, !PT ;  /* 0x7ff000000b2a8812 */ /* 0x000fe200078ec0ff */
[----:B0-----:R-:W-:-:S08]  /*3af0*/  DFMA R38, R44, -R10, 1 ;  /* 0x3ff000002c26742b */ /* 0x001fd0000000080a */
[----:B------:R-:W-:-:S08]  /*3b00*/  DFMA R38, R38, R38, R38 ;  /* 0x000000262626722b */ /* 0x000fd00000000026 */
[----:B------:R-:W-:Y:S01]  /*3b10*/  DFMA R44, R44, R38, R44 ;  /* 0x000000262c2c722b */ /* 0x000fe2000000002c */
[----:B------:R-:W-:Y:S02]  /*3b20*/  @!P2 SEL R39, R40, 0x63400000, !P3 ;  /* 0x634000002827a807 */ /* 0x000fe40005800000 */
[----:B------:R-:W-:Y:S02]  /*3b30*/  @!P2 MOV R38, RZ ;  /* 0x000000ff0026a202 */ /* 0x000fe40000000f00 */
[----:B------:R-:W-:-:S03]  /*3b40*/  @!P2 LOP3.LUT R36, R39, 0x80000000, R7, 0xf8, !PT ;  /* 0x800000002724a812 */ /* 0x000fc600078ef807 */
[----:B------:R-:W-:Y:S01]  /*3b50*/  DFMA R46, R44, -R10, 1 ;  /* 0x3ff000002c2e742b */ /* 0x000fe2000000080a */
[----:B------:R-:W-:Y:S01]  /*3b60*/  @!P2 LOP3.LUT R39, R36, 0x100000, RZ, 0xfc, !PT ;  /* 0x001000002427a812 */ /* 0x000fe200078efcff */
[----:B------:R-:W-:-:S06]  /*3b70*/  IMAD.MOV.U32 R36, RZ, RZ, R6 ;  /* 0x000000ffff247224 */ /* 0x000fcc00078e0006 */
[----:B------:R-:W-:Y:S02]  /*3b80*/  DFMA R46, R44, R46, R44 ;  /* 0x0000002e2c2e722b */ /* 0x000fe4000000002c */
[----:B------:R-:W-:-:S08]  /*3b90*/  @!P2 DFMA R36, R36, 2, -R38 ;  /* 0x400000002424a82b */ /* 0x000fd00000000826 */
[----:B------:R-:W-:Y:S02]  /*3ba0*/  DMUL R44, R46, R36 ;  /* 0x000000242e2c7228 */ /* 0x000fe40000000000 */
[----:B------:R-:W-:-:S05]  /*3bb0*/  @!P2 LOP3.LUT R41, R37, 0x7ff00000, RZ, 0xc0, !PT ;  /* 0x7ff000002529a812 */ /* 0x000fca00078ec0ff */
[----:B------:R-:W-:Y:S01]  /*3bc0*/  VIADD R43, R41, 0xffffffff ;  /* 0xffffffff292b7836 */ /* 0x000fe20000000000 */
[----:B------:R-:W-:-:S04]  /*3bd0*/  DFMA R38, R44, -R10, R36 ;  /* 0x8000000a2c26722b */ /* 0x000fc80000000024 */
[----:B------:R-:W-:Y:S02]  /*3be0*/  ISETP.GT.U32.AND P0, PT, R43, 0x7feffffe, PT ;  /* 0x7feffffe2b00780c */ /* 0x000fe40003f04070 */
[----:B------:R-:W-:Y:S02]  /*3bf0*/  IADD3 R43, PT, PT, R42, -0x1, RZ ;  /* 0xffffffff2a2b7810 */ /* 0x000fe40007ffe0ff */
[----:B------:R-:W-:Y:S02]  /*3c00*/  DFMA R38, R46, R38, R44 ;  /* 0x000000262e26722b */ /* 0x000fe4000000002c */
[----:B------:R-:W-:-:S13]  /*3c10*/  ISETP.GT.U32.OR P0, PT, R43, 0x7feffffe, P0 ;  /* 0x7feffffe2b00780c */ /* 0x000fda0000704470 */
[----:B------:R-:W-:Y:S05]  /*3c20*/  @P0 BRA `(.L_x_83) ;  /* 0x00000000006c0947 */ /* 0x000fea0003800000 */
[----:B------:R-:W-:-:S04]  /*3c30*/  LOP3.LUT R6, R9, 0x7ff00000, RZ, 0xc0, !PT ;  /* 0x7ff0000009067812 */ /* 0x000fc800078ec0ff */
[CC--:B------:R-:W-:Y:S02]  /*3c40*/  VIADDMNMX R7, R5.reuse, -R6.reuse, 0xb9600000, !PT ;  /* 0xb960000005077446 */ /* 0x0c0fe40007800906 */
[----:B------:R-:W-:Y:S02]  /*3c50*/  ISETP.GE.U32.AND P0, PT, R5, R6, PT ;  /* 0x000000060500720c */ /* 0x000fe40003f06070 */
[----:B------:R-:W-:Y:S02]  /*3c60*/  VIMNMX R7, PT, PT, R7, 0x46a00000, PT ;  /* 0x46a0000007077848 */ /* 0x000fe40003fe0100 */
[----:B------:R-:W-:-:S05]  /*3c70*/  SEL R40, R40, 0x63400000, !P0 ;  /* 0x6340000028287807 */ /* 0x000fca0004000000 */
[----:B------:R-:W-:Y:S01]  /*3c80*/  IMAD.IADD R7, R7, 0x1, -R40 ;  /* 0x0000000107077824 */ /* 0x000fe200078e0a28 */
[----:B------:R-:W-:-:S03]  /*3c90*/  MOV R40, RZ ;  /* 0x000000ff00287202 */ /* 0x000fc60000000f00 */
[----:B------:R-:W-:-:S06]  /*3ca0*/  VIADD R41, R7, 0x7fe00000 ;  /* 0x7fe0000007297836 */ /* 0x000fcc0000000000 */
[----:B------:R-:W-:-:S10]  /*3cb0*/  DMUL R44, R38, R40 ;  /* 0x00000028262c7228 */ /* 0x000fd40000000000 */
[----:B------:R-:W-:-:S13]  /*3cc0*/  FSETP.GTU.AND P0, PT, |R45|, 1.469367938527859385e-39, PT ;  /* 0x001000002d00780b */ /* 0x000fda0003f0c200 */
[----:B------:R-:W-:Y:S05]  /*3cd0*/  @P0 BRA `(.L_x_84) ;  /* 0x0000000000940947 */ /* 0x000fea0003800000 */
[----:B------:R-:W-:Y:S01]  /*3ce0*/  DFMA R10, R38, -R10, R36 ;  /* 0x8000000a260a722b */ /* 0x000fe20000000024 */
[----:B------:R-:W-:-:S09]  /*3cf0*/  IMAD.MOV.U32 R40, RZ, RZ, RZ ;  /* 0x000000ffff287224 */ /* 0x000fd200078e00ff */
[C---:B------:R-:W-:Y:S02]  /*3d00*/  FSETP.NEU.AND P0, PT, R11.reuse, RZ, PT ;  /* 0x000000ff0b00720b */ /* 0x040fe40003f0d000 */
[----:B------:R-:W-:-:S04]  /*3d10*/  LOP3.LUT R8, R11, 0x80000000, R9, 0x48, !PT ;  /* 0x800000000b087812 */ /* 0x000fc800078e4809 */
[----:B------:R-:W-:-:S07]  /*3d20*/  LOP3.LUT R41, R8, R41, RZ, 0xfc, !PT ;  /* 0x0000002908297212 */ /* 0x000fce00078efcff */
[----:B------:R-:W-:Y:S05]  /*3d30*/  @!P0 BRA `(.L_x_84) ;  /* 0x00000000007c8947 */ /* 0x000fea0003800000 */
[----:B------:R-:W-:Y:S01]  /*3d40*/  IMAD.MOV R11, RZ, RZ, -R7 ;  /* 0x000000ffff0b7224 */ /* 0x000fe200078e0a07 */
[----:B------:R-:W-:Y:S02]  /*3d50*/  MOV R10, RZ ;  /* 0x000000ff000a7202 */ /* 0x000fe40000000f00 */
[----:B------:R-:W-:-:S04]  /*3d60*/  IADD3 R7, PT, PT, -R7, -0x43300000, RZ ;  /* 0xbcd0000007077810 */ /* 0x000fc80007ffe1ff */
[----:B------:R-:W-:Y:S02]  /*3d70*/  DFMA R10, R44, -R10, R38 ;  /* 0x8000000a2c0a722b */ /* 0x000fe40000000026 */
[----:B------:R-:W-:-:S08]  /*3d80*/  DMUL.RP R38, R38, R40 ;  /* 0x0000002826267228 */ /* 0x000fd00000008000 */
[----:B------:R-:W-:Y:S02]  /*3d90*/  FSETP.NEU.AND P0, PT, |R11|, R7, PT ;  /* 0x000000070b00720b */ /* 0x000fe40003f0d200 */
[----:B------:R-:W-:Y:S02]  /*3da0*/  LOP3.LUT R5, R39, R8, RZ, 0x3c, !PT ;  /* 0x0000000827057212 */ /* 0x000fe400078e3cff */
[----:B------:R-:W-:Y:S02]  /*3db0*/  FSEL R44, R38, R44, !P0 ;  /* 0x0000002c262c7208 */ /* 0x000fe40004000000 */
[----:B------:R-:W-:Y:S01]  /*3dc0*/  FSEL R45, R5, R45, !P0 ;  /* 0x0000002d052d7208 */ /* 0x000fe20004000000 */
[----:B------:R-:W-:Y:S06]  /*3dd0*/  BRA `(.L_x_84) ;  /* 0x0000000000547947 */ /* 0x000fec0003800000 */
.L_x_83:
[----:B------:R-:W-:-:S14]  /*3de0*/  DSETP.NAN.AND P0, PT, R6, R6, PT ;  /* 0x000000060600722a */ /* 0x000fdc0003f08000 */
[----:B------:R-:W-:Y:S05]  /*3df0*/  @P0 BRA `(.L_x_85) ;  /* 0x0000000000440947 */ /* 0x000fea0003800000 */
[----:B------:R-:W-:-:S14]  /*3e00*/  DSETP.NAN.AND P0, PT, R8, R8, PT ;  /* 0x000000080800722a */ /* 0x000fdc0003f08000 */
[----:B------:R-:W-:Y:S05]  /*3e10*/  @P0 BRA `(.L_x_86) ;  /* 0x0000000000300947 */ /* 0x000fea0003800000 */
[----:B------:R-:W-:Y:S01]  /*3e20*/  ISETP.NE.AND P0, PT, R41, R42, PT ;  /* 0x0000002a2900720c */ /* 0x000fe20003f05270 */
[----:B------:R-:W-:Y:S02]  /*3e30*/  IMAD.MOV.U32 R44, RZ, RZ, 0x0 ;  /* 0x00000000ff2c7424 */ /* 0x000fe400078e00ff */
[----:B------:R-:W-:-:S10]  /*3e40*/  IMAD.MOV.U32 R45, RZ, RZ, -0x80000 ;  /* 0xfff80000ff2d7424 */ /* 0x000fd400078e00ff */
[----:B------:R-:W-:Y:S05]  /*3e50*/  @!P0 BRA `(.L_x_84) ;  /* 0x0000000000348947 */ /* 0x000fea0003800000 */
[----:B------:R-:W-:Y:S02]  /*3e60*/  ISETP.NE.AND P0, PT, R41, 0x7ff00000, PT ;  /* 0x7ff000002900780c */ /* 0x000fe40003f05270 */
[----:B------:R-:W-:Y:S02]  /*3e70*/  LOP3.LUT R45, R7, 0x80000000, R9, 0x48, !PT ;  /* 0x80000000072d7812 */ /* 0x000fe400078e4809 */
[----:B------:R-:W-:-:S13]  /*3e80*/  ISETP.EQ.OR P0, PT, R42, RZ, !P0 ;  /* 0x000000ff2a00720c */ /* 0x000fda0004702670 */
[----:B------:R-:W-:Y:S02]  /*3e90*/  @P0 LOP3.LUT R5, R45, 0x7ff00000, RZ, 0xfc, !PT ;  /* 0x7ff000002d050812 */ /* 0x000fe400078efcff */
[----:B------:R-:W-:Y:S01]  /*3ea0*/  @!P0 MOV R44, RZ ;  /* 0x000000ff002c8202 */ /* 0x000fe20000000f00 */
[----:B------:R-:W-:Y:S02]  /*3eb0*/  @P0 IMAD.MOV.U32 R44, RZ, RZ, RZ ;  /* 0x000000ffff2c0224 */ /* 0x000fe400078e00ff */
[----:B------:R-:W-:Y:S01]  /*3ec0*/  @P0 IMAD.MOV.U32 R45, RZ, RZ, R5 ;  /* 0x000000ffff2d0224 */ /* 0x000fe200078e0005 */
[----:B------:R-:W-:Y:S06]  /*3ed0*/  BRA `(.L_x_84) ;  /* 0x0000000000147947 */ /* 0x000fec0003800000 */
.L_x_86:
[----:B------:R-:W-:Y:S02]  /*3ee0*/  LOP3.LUT R45, R9, 0x80000, RZ, 0xfc, !PT ;  /* 0x00080000092d7812 */ /* 0x000fe400078efcff */
[----:B------:R-:W-:Y:S01]  /*3ef0*/  MOV R44, R8 ;  /* 0x00000008002c7202 */ /* 0x000fe20000000f00 */
[----:B------:R-:W-:Y:S06]  /*3f00*/  BRA `(.L_x_84) ;  /* 0x0000000000087947 */ /* 0x000fec0003800000 */
.L_x_85:
[----:B------:R-:W-:Y:S01]  /*3f10*/  LOP3.LUT R45, R7, 0x80000, RZ, 0xfc, !PT ;  /* 0x00080000072d7812 */ /* 0x000fe200078efcff */
[----:B------:R-:W-:-:S07]  /*3f20*/  IMAD.MOV.U32 R44, RZ, RZ, R6 ;  /* 0x000000ffff2c7224 */ /* 0x000fce00078e0006 */
.L_x_84:
[----:B------:R-:W-:Y:S05]  /*3f30*/  BSYNC.RECONVERGENT B0 ;  /* 0x0000000000007941 */ /* 0x000fea0003800200 */
.L_x_82:
[----:B------:R-:W-:-:S04]  /*3f40*/  IMAD.MOV.U32 R5, RZ, RZ, 0x0 ;  /* 0x00000000ff057424 */ /* 0x000fc800078e00ff */
[----:B------:R-:W-:Y:S05]  /*3f50*/  RET.REL.NODEC R4 `(_Z23compute_descriptor_se_aIdEvPT_iS1_iS1_iPKiPKS0_S5_PiiS5_ffi) ;  /* 0xffffffc004287950 */ /* 0x000fea0003c3ffff */
        .weak           $__internal_4_$__cuda_sm20_dsqrt_rn_f64_mediumpath_v1
        .type           $__internal_4_$__cuda_sm20_dsqrt_rn_f64_mediumpath_v1,@function
        .size           $__internal_4_$__cuda_sm20_dsqrt_rn_f64_mediumpath_v1,(.L_x_185 - $__internal_4_$__cuda_sm20_dsqrt_rn_f64_mediumpath_v1)
$__internal_4_$__cuda_sm20_dsqrt_rn_f64_mediumpath_v1:
[----:B------:R-:W-:Y:S01]  /*3f60*/  ISETP.GE.U32.AND P0, PT, R10, -0x3400000, PT ;  /* 0xfcc000000a00780c */ /* 0x000fe20003f06070 */
[----:B------:R-:W-:Y:S01]  /*3f70*/  BSSY.RECONVERGENT B2, `(.L_x_87) ;  /* 0x0000028000027945 */ /* 0x000fe20003800200 */
[----:B------:R-:W-:Y:S01]  /*3f80*/  IMAD.MOV.U32 R8, RZ, RZ, R6 ;  /* 0x000000ffff087224 */ /* 0x000fe200078e0006 */
[----:B------:R-:W-:Y:S01]  /*3f90*/  MOV R13, R17 ;  /* 0x00000011000d7202 */ /* 0x000fe20000000f00 */
[----:B------:R-:W-:Y:S01]  /*3fa0*/  IMAD.MOV.U32 R9, RZ, RZ, R7 ;  /* 0x000000ffff097224 */ /* 0x000fe200078e0007 */
[----:B------:R-:W-:Y:S01]  /*3fb0*/  MOV R6, R28 ;  /* 0x0000001c00067202 */ /* 0x000fe20000000f00 */
[----:B------:R-:W-:-:S07]  /*3fc0*/  IMAD.MOV.U32 R7, RZ, RZ, R29 ;  /* 0x000000ffff077224 */ /* 0x000fce00078e001d */
        /* <DEDUP_REMOVED lines=9> */
.L_x_88:
        /* <DEDUP_REMOVED lines=9> */
[----:B------:R-:W-:Y:S01]  /*40f0*/  IMAD.MOV.U32 R8, RZ, RZ, RZ ;  /* 0x000000ffff087224 */ /* 0x000fe200078e00ff */
[----:B------:R-:W-:Y:S01]  /*4100*/  MOV R12, 0x0 ;  /* 0x00000000000c7802 */ /* 0x000fe20000000f00 */
[----:B------:R-:W-:-:S03]  /*4110*/  IMAD.MOV.U32 R13, RZ, RZ, 0x3fd80000 ;  /* 0x3fd80000ff0d7424 */ /* 0x000fc600078e00ff */
        /* <DEDUP_REMOVED lines=12> */
.L_x_90:
[----:B------:R-:W-:-:S11]  /*41e0*/  DADD R8, R6, R6 ;  /* 0x0000000006087229 */ /* 0x000fd60000000006 */
.L_x_89:
[----:B------:R-:W-:Y:S05]  /*41f0*/  BSYNC.RECONVERGENT B2 ;  /* 0x0000000000027941 */ /* 0x000fea0003800200 */
.L_x_87:
[----:B------:R-:W-:-:S04]  /*4200*/  IMAD.MOV.U32 R5, RZ, RZ, 0x0 ;  /* 0x00000000ff057424 */ /* 0x000fc800078e00ff */
[----:B------:R-:W-:Y:S05]  /*4210*/  RET.REL.NODEC R4 `(_Z23compute_descriptor_se_aIdEvPT_iS1_iS1_iPKiPKS0_S5_PiiS5_ffi) ;  /* 0xffffffbc04787950 */ /* 0x000fea0003c3ffff */
.L_x_91:
        /* <DEDUP_REMOVED lines=14> */
.L_x_185:


//--------------------- .text._Z23compute_descriptor_se_aIfEvPT_iS1_iS1_iPKiPKS0_S5_PiiS5_ffi --------------------------
	.section	.text._Z23compute_descriptor_se_aIfEvPT_iS1_iS1_iPKiPKS0_S5_PiiS5_ffi,"ax",@progbits
	.align	128
        .global         _Z23compute_descriptor_se_aIfEvPT_iS1_iS1_iPKiPKS0_S5_PiiS5_ffi
        .type           _Z23compute_descriptor_se_aIfEvPT_iS1_iS1_iPKiPKS0_S5_PiiS5_ffi,@function
        .size           _Z23compute_descriptor_se_aIfEvPT_iS1_iS1_iPKiPKS0_S5_PiiS5_ffi,(.L_x_188 - _Z23compute_descriptor_se_aIfEvPT_iS1_iS1_iPKiPKS0_S5_PiiS5_ffi)
        .other          _Z23compute_descriptor_se_aIfEvPT_iS1_iS1_iPKiPKS0_S5_PiiS5_ffi,@"STO_CUDA_ENTRY STV_DEFAULT"
_Z23compute_descriptor_se_aIfEvPT_iS1_iS1_iPKiPKS0_S5_PiiS5_ffi:
.text._Z23compute_descriptor_se_aIfEvPT_iS1_iS1_iPKiPKS0_S5_PiiS5_ffi:
        /* <DEDUP_REMOVED lines=12> */
[----:B------:R-:W-:Y:S01]  /*00c0*/  SHF.L.U32 R6, R4, 0x2, RZ ;  /* 0x0000000204067819 */ /* 0x000fe200000006ff */
[----:B------:R-:W3:Y:S01]  /*00d0*/  LDCU.64 UR8, c[0x0][0x390] ;  /* 0x00007200ff0877ac */ /* 0x000ee20008000a00 */
[----:B0-----:R-:W-:Y:S01]  /*00e0*/  IMAD R3, R5, UR4, RZ ;  /* 0x0000000405037c24 */ /* 0x001fe2000f8e02ff */
[----:B------:R-:W0:Y:S04]  /*00f0*/  LDCU.64 UR4, c[0x0][0x358] ;  /* 0x00006b00ff0477ac */ /* 0x000e280008000a00 */
[----:B------:R-:W-:-:S04]  /*0100*/  IADD3 R0, P0, PT, R3, R4, RZ ;  /* 0x0000000403007210 */ /* 0x000fc80007f1e0ff */
[----:B------:R-:W-:Y:S02]  /*0110*/  IADD3.X R3, PT, PT, RZ, RZ, RZ, P0, !PT ;  /* 0x000000ffff037210 */ /* 0x000fe400007fe4ff */
[C---:B--2---:R-:W-:Y:S01]  /*0120*/  LEA R2, P0, R0.reuse, UR6, 0x2 ;  /* 0x0000000600027c11 */ /* 0x044fe2000f8010ff */
[----:B------:R-:W2:Y:S03]  /*0130*/  LDCU UR6, c[0x0][0x388] ;  /* 0x00007100ff0677ac */ /* 0x000ea60008000800 */
[----:B------:R-:W-:-:S05]  /*0140*/  LEA.HI.X R3, R0, UR7, R3, 0x2, P0 ;  /* 0x0000000700037c11 */ /* 0x000fca00080f1403 */
[----:B0-----:R-:W4:Y:S01]  /*0150*/  LDG.E R10, desc[UR4][R2.64] ;  /* 0x00000004020a7981 */ /* 0x001f22000c1e1900 */
[----:B--2---:R-:W-:Y:S01]  /*0160*/  IMAD R7, R5, UR6, RZ ;  /* 0x0000000605077c24 */ /* 0x004fe2000f8e02ff */
[----:B------:R-:W0:Y:S03]  /*0170*/  LDCU UR6, c[0x0][0x398] ;  /* 0x00007300ff0677ac */ /* 0x000e260008000800 */
[----:B-1----:R-:W-:-:S04]  /*0180*/  IMAD.WIDE.U32 R16, R7, 0x4, R16 ;  /* 0x0000000407107825 */ /* 0x002fc800078e0010 */
[----:B------:R-:W-:Y:S01]  /*0190*/  IMAD.WIDE.U32 R16, R6, 0x4, R16 ;  /* 0x0000000406107825 */ /* 0x000fe200078e0010 */
[----:B----4-:R-:W-:-:S13]  /*01a0*/  ISETP.GT.AND P0, PT, R10, -0x1, PT ;  /* 0xffffffff0a00780c */ /* 0x010fda0003f04270 */
[----:B------:R1:W5:Y:S04]  /*01b0*/  @!P0 LDG.E R19, desc[UR4][R16.64] ;  /* 0x0000000410138981 */ /* 0x000368000c1e1900 */
[----:B------:R1:W5:Y:S04]  /*01c0*/  @!P0 LDG.E R11, desc[UR4][R16.64+0x4] ;  /* 0x00000404100b8981 */ /* 0x000368000c1e1900 */
[----:B------:R1:W5:Y:S04]  /*01d0*/  @!P0 LDG.E R7, desc[UR4][R16.64+0x8] ;  /* 0x0000080410078981 */ /* 0x000368000c1e1900 */
[----:B------:R1:W5:Y:S01]  /*01e0*/  @!P0 LDG.E R9, desc[UR4][R16.64+0xc] ;  /* 0x00000c0410098981 */ /* 0x000362000c1e1900 */
[----:B------:R-:W-:Y:S01]  /*01f0*/  IMAD R13, R4, 0xc, RZ ;  /* 0x0000000c040d7824 */ /* 0x000fe200078e02ff */
[----:B------:R-:W-:Y:S01]  /*0200*/  BSSY.RECONVERGENT B2, `(.L_x_92) ;  /* 0x0000169000027945 */ /* 0x000fe20003800200 */
[----:B0-----:R-:W-:-:S05]  /*0210*/  IMAD R0, R5, UR6, RZ ;  /* 0x0000000605007c24 */ /* 0x001fca000f8e02ff */
[----:B------:R-:W-:-:S04]  /*0220*/  IADD3 R0, P1, PT, R13, R0, RZ ;  /* 0x000000000d007210 */ /* 0x000fc80007f3e0ff */
[----:B------:R-:W-:Y:S02]  /*0230*/  IADD3.X R13, PT, PT, RZ, RZ, RZ, P1, !PT ;  /* 0x000000ffff0d7210 */ /* 0x000fe40000ffe4ff */
[----:B---3--:R-:W-:-:S04]  /*0240*/  LEA R14, P1, R0, UR8, 0x2 ;  /* 0x00000008000e7c11 */ /* 0x008fc8000f8210ff */
[----:B------:R-:W-:Y:S01]  /*0250*/  LEA.HI.X R15, R0, UR9, R13, 0x2, P1 ;  /* 0x00000009000f7c11 */ /* 0x000fe200088f140d */
[----:B-1----:R-:W-:Y:S08]  /*0260*/  @!P0 BRA `(.L_x_93) ;  /* 0x0000001400888947 */ /* 0x002ff00003800000 */
[----:B-----5:R-:W0:Y:S01]  /*0270*/  LDC.64 R8, c[0x0][0x3d8] ;  /* 0x0000f600ff087b82 */ /* 0x020e220000000a00 */
[----:B------:R-:W-:Y:S01]  /*0280*/  LEA R7, R5, R5, 0x1 ;  /* 0x0000000505077211 */ /* 0x000fe200078e08ff */
[----:B------:R-:W1:Y:S01]  /*0290*/  LDCU UR6, c[0x0][0x3a8] ;  /* 0x00007500ff0677ac */ /* 0x000e620008000800 */
[----:B------:R-:W-:Y:S01]  /*02a0*/  LEA R19, R10, R10, 0x1 ;  /* 0x0000000a0a137211 */ /* 0x000fe200078e08ff */
[----:B------:R-:W2:Y:S02]  /*02b0*/  LDCU.64 UR8, c[0x0][0x3a0] ;  /* 0x00007400ff0877ac */ /* 0x000ea40008000a00 */
[----:B0-----:R-:W-:-:S04]  /*02c0*/  IMAD.WIDE.U32 R20, R7, 0x4, R8 ;  /* 0x0000000407147825 */ /* 0x001fc800078e0008 */
[----:B------:R-:W-:Y:S02]  /*02d0*/  IMAD.WIDE.U32 R18, R19, 0x4, R8 ;  /* 0x0000000413127825 */ /* 0x000fe400078e0008 */
[----:B------:R-:W3:Y:S04]  /*02e0*/  LDG.E R20, desc[UR4][R20.64] ;  /* 0x0000000414147981 */ /* 0x000ee8000c1e1900 */
[----:B------:R-:W3:Y:S01]  /*02f0*/  LDG.E R11, desc[UR4][R18.64] ;  /* 0x00000004120b7981 */ /* 0x000ee2000c1e1900 */
[----:B-1----:R-:W-:Y:S01]  /*0300*/  IMAD R13, R5, UR6, RZ ;  /* 0x00000006050d7c24 */ /* 0x002fe2000f8e02ff */
[----:B------:R-:W-:-:S04]  /*0310*/  LEA R0, R4, R4, 0x1 ;  /* 0x0000000404007211 */ /* 0x000fc800078e08ff */
[----:B------:R-:W-:-:S04]  /*0320*/  IADD3 R0, P0, PT, R13, R0, RZ ;  /* 0x000000000d007210 */ /* 0x000fc80007f1e0ff */
[----:B------:R-:W-:Y:S02]  /*0330*/  IADD3.X R13, PT, PT, RZ, RZ, RZ, P0, !PT ;  /* 0x000000ffff0d7210 */ /* 0x000fe400007fe4ff */
[----:B--2---:R-:W-:-:S04]  /*0340*/  LEA R12, P0, R0, UR8, 0x2 ;  /* 0x00000008000c7c11 */ /* 0x004fc8000f8010ff */
[----:B------:R-:W-:Y:S01]  /*0350*/  LEA.HI.X R13, R0, UR9, R13, 0x2, P0 ;  /* 0x00000009000d7c11 */ /* 0x000fe200080f140d */
[----:B---3--:R-:W-:-:S05]  /*0360*/  FADD R11, R11, -R20 ;  /* 0x800000140b0b7221 */ /* 0x008fca0000000000 */
[----:B------:R0:W-:Y:S04]  /*0370*/  STG.E desc[UR4][R12.64], R11 ;  /* 0x0000000b0c007986 */ /* 0x0001e8000c101904 */
[----:B------:R-:W2:Y:S01]  /*0380*/  LDG.E R0, desc[UR4][R2.64] ;  /* 0x0000000402007981 */ /* 0x000ea2000c1e1900 */
[----:B------:R-:W-:-:S05]  /*0390*/  IADD3 R21, PT, PT, R7, 0x1, RZ ;  /* 0x0000000107157810 */ /* 0x000fca0007ffe0ff */
[----:B------:R-:W-:-:S06]  /*03a0*/  IMAD.WIDE.U32 R20, R21, 0x4, R8 ;  /* 0x0000000415147825 */ /* 0x000fcc00078e0008 */
[----:B------:R-:W3:Y:S01]  /*03b0*/  LDG.E R21, desc[UR4][R20.64] ;  /* 0x0000000414157981 */ /* 0x000ee2000c1e1900 */
[----:B--2---:R-:W-:-:S05]  /*03c0*/  LEA R19, R0, R0, 0x1 ;  /* 0x0000000000137211 */ /* 0x004fca00078e08ff */
[----:B------:R-:W-:-:S06]  /*03d0*/  IMAD.WIDE R18, R19, 0x4, R8 ;  /* 0x0000000413127825 */ /* 0x000fcc00078e0208 */
[----:B------:R-:W3:Y:S02]  /*03e0*/  LDG.E R18, desc[UR4][R18.64+0x4] ;  /* 0x0000040412127981 */ /* 0x000ee4000c1e1900 */
        /* <DEDUP_REMOVED lines=8> */
[----:B------:R-:W3:Y:S01]  /*0470*/  LDG.E R22, desc[UR4][R22.64+0x8] ;  /* 0x0000080416167981 */ /* 0x000ee2000c1e1900 */
[----:B------:R-:W-:-:S04]  /*0480*/  FMUL R0, R27, R27 ;  /* 0x0000001b1b007220 */ /* 0x000fc80000400000 */
[----:B------:R-:W-:Y:S01]  /*0490*/  FFMA R0, R11, R11, R0 ;  /* 0x0000000b0b007223 */ /* 0x000fe20000000000 */
[----:B------:R-:W-:Y:S01]  /*04a0*/  BSSY.RECONVERGENT B0, `(.L_x_94) ;  /* 0x0000010000007945 */ /* 0x000fe20003800200 */
[----:B------:R-:W-:Y:S02]  /*04b0*/  HFMA2 R8, -RZ, RZ, 0, 0 ;  /* 0x00000000ff087431 */ /* 0x000fe400000001ff */
[----:B---3--:R-:W-:-:S04]  /*04c0*/  FADD R9, R22, -R25 ;  /* 0x8000001916097221 */ /* 0x008fc80000000000 */
[----:B------:R-:W-:Y:S01]  /*04d0*/  FFMA R7, R9, R9, R0 ;  /* 0x0000000909077223 */ /* 0x000fe20000000000 */
[----:B------:R0:W-:Y:S04]  /*04e0*/  STG.E desc[UR4][R12.64+0x8], R9 ;  /* 0x000008090c007986 */ /* 0x0001e8000c101904 */
[----:B------:R-:W-:Y:S01]  /*04f0*/  IADD3 R2, PT, PT, R7, -0xd000000, RZ ;  /* 0xf300000007027810 */ /* 0x000fe20007ffe0ff */
[----:B------:R0:W1:Y:S03]  /*0500*/  MUFU.RSQ R0, R7 ;  /* 0x0000000700007308 */ /* 0x0000660000001400 */
[----:B------:R-:W-:-:S13]  /*0510*/  ISETP.GT.U32.AND P0, PT, R2, 0x727fffff, PT ;  /* 0x727fffff0200780c */ /* 0x000fda0003f04070 */
[----:B0-----:R-:W-:Y:S05]  /*0520*/  @!P0 BRA `(.L_x_95) ;  /* 0x00000000000c8947 */ /* 0x001fea0003800000 */
[----:B------:R-:W-:-:S07]  /*0530*/  MOV R11, 0x550 ;  /* 0x00000550000b7802 */ /* 0x000fce0000000f00 */
[----:B-1----:R-:W-:Y:S05]  /*0540*/  CALL.REL.NOINC `($__internal_6_$__cuda_sm20_sqrt_rn_f32_slowpath) ;  /* 0x0000002c00c87944 */ /* 0x002fea0003c00000 */
[----:B------:R-:W-:Y:S05]  /*0550*/  BRA `(.L_x_96) ;  /* 0x0000000000107947 */ /* 0x000fea0003800000 */
.L_x_95:
[----:B-1----:R-:W-:Y:S01]  /*0560*/  FMUL.FTZ R2, R7, R0 ;  /* 0x0000000007027220 */ /* 0x002fe20000410000 */
[----:B------:R-:W-:-:S03]  /*0570*/  FMUL.FTZ R0, R0, 0.5 ;  /* 0x3f00000000007820 */ /* 0x000fc60000410000 */
[----:B------:R-:W-:-:S04]  /*0580*/  FFMA R3, -R2, R2, R7 ;  /* 0x0000000202037223 */ /* 0x000fc80000000107 */
[----:B------:R-:W-:-:S07]  /*0590*/  FFMA R0, R3, R0, R2 ;  /* 0x0000000003007223 */ /* 0x000fce0000000002 */
.L_x_96:
[----:B------:R-:W-:Y:S05]  /*05a0*/  BSYNC.RECONVERGENT B0 ;  /* 0x0000000000007941 */ /* 0x000fea0003800200 */
.L_x_94:
[----:B------:R-:W-:Y:S01]  /*05b0*/  IADD3 R2, PT, PT, R0, 0x1800000, RZ ;  /* 0x0180000000027810 */ /* 0x000fe20007ffe0ff */
[----:B------:R-:W-:Y:S03]  /*05c0*/  BSSY.RECONVERGENT B0, `(.L_x_97) ;  /* 0x000000c000007945 */ /* 0x000fe60003800200 */
[----:B------:R-:W-:-:S04]  /*05d0*/  LOP3.LUT R2, R2, 0x7f800000, RZ, 0xc0, !PT ;  /* 0x7f80000002027812 */ /* 0x000fc800078ec0ff */
[----:B------:R-:W-:-:S13]  /*05e0*/  ISETP.GT.U32.AND P0, PT, R2, 0x1ffffff, PT ;  /* 0x01ffffff0200780c */ /* 0x000fda0003f04070 */
[----:B------:R-:W-:Y:S05]  /*05f0*/  @P0 BRA `(.L_x_98) ;  /* 0x0000000000100947 */ /* 0x000fea0003800000 */
[----:B------:R-:W-:-:S07]  /*0600*/  MOV R20, 0x620 ;  /* 0x0000062000147802 */ /* 0x000fce0000000f00 */
[----:B------:R-:W-:Y:S05]  /*0610*/  CALL.REL.NOINC `($__internal_5_$__cuda_sm20_rcp_rn_f32_slowpath) ;  /* 0x0000002800bc7944 */ /* 0x000fea0003c00000 */
[----:B------:R-:W-:Y:S01]  /*0620*/  MOV R10, R0 ;  /* 0x00000000000a7202 */ /* 0x000fe20000000f00 */
[----:B------:R-:W-:Y:S06]  /*0630*/  BRA `(.L_x_99) ;  /* 0x0000000000107947 */ /* 0x000fec0003800000 */
.L_x_98:
[----:B------:R-:W0:Y:S02]  /*0640*/  MUFU.RCP R3, R0 ;  /* 0x0000000000037308 */ /* 0x000e240000001000 */
[----:B0-----:R-:W-:-:S04]  /*0650*/  FFMA R2, R3, R0, -1 ;  /* 0xbf80000003027423 */ /* 0x001fc80000000000 */
[----:B------:R-:W-:-:S04]  /*0660*/  FADD.FTZ R2, -R2, -RZ ;  /* 0x800000ff02027221 */ /* 0x000fc80000010100 */
[----:B------:R-:W-:-:S07]  /*0670*/  FFMA R10, R3, R2, R3 ;  /* 0x00000002030a7223 */ /* 0x000fce0000000003 */
.L_x_99:
[----:B------:R-:W-:Y:S05]  /*0680*/  BSYNC.RECONVERGENT B0 ;  /* 0x0000000000007941 */ /* 0x000fea0003800200 */
.L_x_97:
[----:B------:R-:W0:Y:S01]  /*0690*/  LDC R0, c[0x0][0x3e0] ;  /* 0x0000f800ff007b82 */ /* 0x000e220000000800 */
[----:B------:R-:W-:Y:S01]  /*06a0*/  FMUL R25, R7, R10 ;  /* 0x0000000a07197220 */ /* 0x000fe20000400000 */
[----:B------:R-:W-:Y:S01]  /*06b0*/  BSSY.RECONVERGENT B3, `(.L_x_100) ;  /* 0x0000032000037945 */ /* 0x000fe20003800200 */
[----:B------:R-:W-:-:S03]  /*06c0*/  HFMA2 R9, -RZ, RZ, 1.875, 0 ;  /* 0x3f800000ff097431 */ /* 0x000fc600000001ff */
[----:B0-----:R-:W-:-:S13]  /*06d0*/  FSETP.GEU.AND P0, PT, R25, R0, PT ;  /* 0x000000001900720b */ /* 0x001fda0003f0e000 */
[----:B------:R-:W-:Y:S05]  /*06e0*/  @!P0 BRA `(.L_x_101) ;  /* 0x0000000000b88947 */ /* 0x000fea0003800000 */
[----:B------:R-:W0:Y:S01]  /*06f0*/  LDC R2, c[0x0][0x3e4] ;  /* 0x0000f900ff027b82 */ /* 0x000e220000000800 */
[----:B------:R-:W-:Y:S02]  /*0700*/  MOV R9, RZ ;  /* 0x000000ff00097202 */ /* 0x000fe40000000f00 */
[----:B0-----:R-:W-:-:S13]  /*0710*/  FSETP.GEU.AND P0, PT, R25, R2, PT ;  /* 0x000000021900720b */ /* 0x001fda0003f0e000 */
[----:B------:R-:W-:Y:S05]  /*0720*/  @P0 BRA `(.L_x_101) ;  /* 0x0000000000a80947 */ /* 0x000fea0003800000 */
[----:B------:R-:W-:Y:S01]  /*0730*/  FADD R8, -R0, R2 ;  /* 0x0000000200087221 */ /* 0x000fe20000000100 */
[----:B------:R-:W-:Y:S01]  /*0740*/  FADD R0, R25, -R0 ;  /* 0x8000000019007221 */ /* 0x000fe20000000000 */
[----:B------:R-:W-:Y:S02]  /*0750*/  BSSY.RECONVERGENT B4, `(.L_x_102) ;  /* 0x000000d000047945 */ /* 0x000fe40003800200 */
[----:B------:R-:W0:Y:S08]  /*0760*/  MUFU.RCP R3, R8 ;  /* 0x0000000800037308 */ /* 0x000e300000001000 */
[----:B------:R-:W1:Y:S01]  /*0770*/  FCHK P0, R0, R8 ;  /* 0x0000000800007302 */ /* 0x000e620000000000 */
[----:B0-----:R-:W-:-:S04]  /*0780*/  FFMA R2, -R8, R3, 1 ;  /* 0x3f80000008027423 */ /* 0x001fc80000000103 */
[----:B------:R-:W-:-:S04]  /*0790*/  FFMA R3, R3, R2, R3 ;  /* 0x0000000203037223 */ /* 0x000fc80000000003 */
[----:B------:R-:W-:-:S04]  /*07a0*/  FFMA R2, R0, R3, RZ ;  /* 0x0000000300027223 */ /* 0x000fc800000000ff */
[----:B------:R-:W-:-:S04]  /*07b0*/  FFMA R9, -R8, R2, R0 ;  /* 0x0000000208097223 */ /* 0x000fc80000000100 */
[----:B------:R-:W-:Y:S01]  /*07c0*/  FFMA R9, R3, R9, R2 ;  /* 0x0000000903097223 */ /* 0x000fe20000000002 */
[----:B-1----:R-:W-:Y:S06]  /*07d0*/  @!P0 BRA `(.L_x_103) ;  /* 0x0000000000108947 */ /* 0x002fec0003800000 */
[----:B------:R-:W-:Y:S02]  /*07e0*/  MOV R3, R8 ;  /* 0x0000000800037202 */ /* 0x000fe40000000f00 */
[----:B------:R-:W-:-:S07]  /*07f0*/  MOV R2, 0x810 ;  /* 0x0000081000027802 */ /* 0x000fce0000000f00 */
[----:B------:R-:W-:Y:S05]  /*0800*/  CALL.REL.NOINC `($__internal_7_$__cuda_sm3x_div_rn_noftz_f32_slowpath) ;  /* 0x0000002c00707944 */ /* 0x000fea0003c00000 */
[----:B------:R-:W-:-:S07]  /*0810*/  MOV R9, R0 ;  /* 0x0000000000097202 */ /* 0x000fce0000000f00 */
.L_x_103:
[----:B------:R-:W-:Y:S05]  /*0820*/  BSYNC.RECONVERGENT B4 ;  /* 0x0000000000047941 */ /* 0x000fea0003800200 */
.L_x_102:
[----:B------:R-:W-:-:S04]  /*0830*/  IADD3 R0, PT, PT, R8, 0x1800000, RZ ;  /* 0x0180000008007810 */ /* 0x000fc80007ffe0ff */
[----:B------:R-:W-:-:S04]  /*0840*/  LOP3.LUT R0, R0, 0x7f800000, RZ, 0xc0, !PT ;  /* 0x7f80000000007812 */ /* 0x000fc800078ec0ff */
[----:B------:R-:W-:-:S13]  /*0850*/  ISETP.GT.U32.AND P0, PT, R0, 0x1ffffff, PT ;  /* 0x01ffffff0000780c */ /* 0x000fda0003f04070 */
[----:B------:R-:W-:Y:S05]  /*0860*/  @P0 BRA `(.L_x_104) ;  /* 0x0000000000100947 */ /* 0x000fea0003800000 */
[----:B------:R-:W-:Y:S02]  /*0870*/  MOV R0, R8 ;  /* 0x0000000800007202 */ /* 0x000fe40000000f00 */
[----:B------:R-:W-:-:S07]  /*0880*/  MOV R20, 0x8a0 ;  /* 0x000008a000147802 */ /* 0x000fce0000000f00 */
[----:B------:R-:W-:Y:S05]  /*0890*/  CALL.REL.NOINC `($__internal_5_$__cuda_sm20_rcp_rn_f32_slowpath) ;  /* 0x00000028001c7944 */ /* 0x000fea0003c00000 */
[----:B------:R-:W-:Y:S05]  /*08a0*/  BRA `(.L_x_105) ;  /* 0x0000000000107947 */ /* 0x000fea0003800000 */
.L_x_104:
[----:B------:R-:W0:Y:S02]  /*08b0*/  MUFU.RCP R3, R8 ;  /* 0x0000000800037308 */ /* 0x000e240000001000 */
[----:B0-----:R-:W-:-:S04]  /*08c0*/  FFMA R0, R8, R3, -1 ;  /* 0xbf80000008007423 */ /* 0x001fc80000000003 */
[----:B------:R-:W-:-:S04]  /*08d0*/  FADD.FTZ R0, -R0, -RZ ;  /* 0x800000ff00007221 */ /* 0x000fc80000010100 */
[----:B------:R-:W-:-:S07]  /*08e0*/  FFMA R0, R3, R0, R3 ;  /* 0x0000000003007223 */ /* 0x000fce0000000003 */
.L_x_105:
[C---:B------:R-:W-:Y:S01]  /*08f0*/  FMUL R2, R9.reuse, -6 ;  /* 0xc0c0000009027820 */ /* 0x040fe20000400000 */
[----:B------:R-:W-:Y:S02]  /*0900*/  HFMA2 R18, -RZ, RZ, 2.625, 0 ;  /* 0x41400000ff127431 */ /* 0x000fe400000001ff */
[----:B------:R-:W-:Y:S01]  /*0910*/  FMUL R8, R9, 3 ;  /* 0x4040000009087820 */ /* 0x000fe20000400000 */
[----:B------:R-:W-:-:S03]  /*0920*/  FMUL R2, R2, R9 ;  /* 0x0000000902027220 */ /* 0x000fc60000400000 */
[-C--:B------:R-:W-:Y:S01]  /*0930*/  FMUL R8, R8, R9.reuse ;  /* 0x0000000908087220 */ /* 0x080fe20000400000 */
[C---:B------:R-:W-:Y:S01]  /*0940*/  FFMA R3, R9.reuse, 15, R2 ;  /* 0x4170000009037823 */ /* 0x040fe20000000002 */
[CC--:B------:R-:W-:Y:S01]  /*0950*/  FMUL R2, R9.reuse, R9.reuse ;  /* 0x0000000909027220 */ /* 0x0c0fe20000400000 */
[----:B------:R-:W-:Y:S02]  /*0960*/  FFMA R11, R9, -R18, 15 ;  /* 0x41700000090b7423 */ /* 0x000fe40000000812 */
[----:B------:R-:W-:Y:S01]  /*0970*/  FADD R3, R3, -10 ;  /* 0xc120000003037421 */ /* 0x000fe20000000000 */
[----:B------:R-:W-:-:S03]  /*0980*/  FMUL R2, R2, R9 ;  /* 0x0000000902027220 */ /* 0x000fc60000400000 */
[----:B------:R-:W-:-:S04]  /*0990*/  FMUL R9, R3, R8 ;  /* 0x0000000803097220 */ /* 0x000fc80000400000 */
[C---:B------:R-:W-:Y:S01]  /*09a0*/  FFMA R11, R2.reuse, R11, R9 ;  /* 0x0000000b020b7223 */ /* 0x040fe20000000009 */
[----:B------:R-:W-:-:S03]  /*09b0*/  FFMA R9, R2, R3, 1 ;  /* 0x3f80000002097423 */ /* 0x000fc60000000003 */
[----:B------:R-:W-:-:S07]  /*09c0*/  FMUL R8, R11, R0 ;  /* 0x000000000b087220 */ /* 0x000fce0000400000 */
.L_x_101:
[----:B------:R-:W-:Y:S05]  /*09d0*/  BSYNC.RECONVERGENT B3 ;  /* 0x0000000000037941 */ /* 0x000fea0003800200 */
.L_x_100:
[----:B------:R-:W-:Y:S01]  /*09e0*/  IADD3 R0, PT, PT, R25, 0x1800000, RZ ;  /* 0x0180000019007810 */ /* 0x000fe20007ffe0ff */
[----:B------:R-:W-:Y:S01]  /*09f0*/  FMUL R11, R10, R10 ;  /* 0x0000000a0a0b7220 */ /* 0x000fe20000400000 */
[----:B------:R-:W-:Y:S02]  /*0a00*/  BSSY.RECONVERGENT B0, `(.L_x_106) ;  /* 0x000000f000007945 */ /* 0x000fe40003800200 */
[----:B------:R-:W-:Y:S01]  /*0a10*/  LOP3.LUT R0, R0, 0x7f800000, RZ, 0xc0, !PT ;  /* 0x7f80000000007812 */ /* 0x000fe200078ec0ff */
[----:B------:R-:W-:-:S03]  /*0a20*/  FMUL R18, R11, R11 ;  /* 0x0000000b0b127220 */ /* 0x000fc60000400000 */
[----:B------:R-:W-:Y:S01]  /*0a30*/  ISETP.GT.U32.AND P0, PT, R0, 0x1ffffff, PT ;  /* 0x01ffffff0000780c */ /* 0x000fe20003f04070 */
[----:B------:R-:W-:-:S12]  /*0a40*/  FMUL R19, R25, R18 ;  /* 0x0000001219137220 */ /* 0x000fd80000400000 */
[----:B------:R-:W-:Y:S05]  /*0a50*/  @P0 BRA `(.L_x_107) ;  /* 0x0000000000140947 */ /* 0x000fea0003800000 */
[----:B------:R-:W-:Y:S02]  /*0a60*/  MOV R0, R25 ;  /* 0x0000001900007202 */ /* 0x000fe40000000f00 */
[----:B------:R-:W-:-:S07]  /*0a70*/  MOV R20, 0xa90 ;  /* 0x00000a9000147802 */ /* 0x000fce0000000f00 */
[----:B------:R-:W-:Y:S05]  /*0a80*/  CALL.REL.NOINC `($__internal_5_$__cuda_sm20_rcp_rn_f32_slowpath) ;  /* 0x0000002400a07944 */ /* 0x000fea0003c00000 */
[----:B------:R-:W-:Y:S01]  /*0a90*/  MOV R23, R0 ;  /* 0x0000000000177202 */ /* 0x000fe20000000f00 */
[----:B------:R-:W-:Y:S06]  /*0aa0*/  BRA `(.L_x_108) ;  /* 0x0000000000107947 */ /* 0x000fec0003800000 */
.L_x_107:
[----:B------:R-:W0:Y:S02]  /*0ab0*/  MUFU.RCP R0, R25 ;  /* 0x0000001900007308 */ /* 0x000e240000001000 */
[----:B0-----:R-:W-:-:S04]  /*0ac0*/  FFMA R2, R25, R0, -1 ;  /* 0xbf80000019027423 */ /* 0x001fc80000000000 */
[----:B------:R-:W-:-:S04]  /*0ad0*/  FADD.FTZ R23, -R2, -RZ ;  /* 0x800000ff02177221 */ /* 0x000fc80000010100 */
[----:B------:R-:W-:-:S07]  /*0ae0*/  FFMA R23, R0, R23, R0 ;  /* 0x0000001700177223 */ /* 0x000fce0000000000 */
.L_x_108:
[----:B------:R-:W-:Y:S05]  /*0af0*/  BSYNC.RECONVERGENT B0 ;  /* 0x0000000000007941 */ /* 0x000fea0003800200 */
.L_x_106:
[----:B------:R0:W-:Y:S04]  /*0b00*/  STG.E desc[UR4][R16.64], R23 ;  /* 0x0000001710007986 */ /* 0x0001e8000c101904 */
[----:B------:R-:W2:Y:S01]  /*0b10*/  LDG.E R0, desc[UR4][R12.64] ;  /* 0x000000040c007981 */ /* 0x000ea2000c1e1900 */
[----:B------:R-:W1:Y:S01]  /*0b20*/  MUFU.RCP R2, R7 ;  /* 0x0000000700027308 */ /* 0x000e620000001000 */
[----:B------:R-:W-:Y:S01]  /*0b30*/  BSSY.RECONVERGENT B3, `(.L_x_109) ;  /* 0x000000c000037945 */ /* 0x000fe20003800200 */
[----:B-1----:R-:W-:-:S04]  /*0b40*/  FFMA R3, -R7, R2, 1 ;  /* 0x3f80000007037423 */ /* 0x002fc80000000102 */
[----:B------:R-:W-:Y:S02]  /*0b50*/  FFMA R3, R2, R3, R2 ;  /* 0x0000000302037223 */ /* 0x000fe40000000002 */
[----:B--2---:R-:W1:Y:S02]  /*0b60*/  FCHK P0, R0, R7 ;  /* 0x0000000700007302 */ /* 0x004e640000000000 */
[----:B------:R-:W-:-:S04]  /*0b70*/  FFMA R2, R0, R3, RZ ;  /* 0x0000000300027223 */ /* 0x000fc800000000ff */
[----:B------:R-:W-:-:S04]  /*0b80*/  FFMA R20, -R7, R2, R0 ;  /* 0x0000000207147223 */ /* 0x000fc80000000100 */
[----:B------:R-:W-:Y:S01]  /*0b90*/  FFMA R3, R3, R20, R2 ;  /* 0x0000001403037223 */ /* 0x000fe20000000002 */
[----:B01----:R-:W-:Y:S06]  /*0ba0*/  @!P0 BRA `(.L_x_110) ;  /* 0x0000000000108947 */ /* 0x003fec0003800000 */
[----:B------:R-:W-:Y:S02]  /*0bb0*/  MOV R3, R7 ;  /* 0x0000000700037202 */ /* 0x000fe40000000f00 */
[----:B------:R-:W-:-:S07]  /*0bc0*/  MOV R2, 0xbe0 ;  /* 0x00000be000027802 */ /* 0x000fce0000000f00 */
[----:B------:R-:W-:Y:S05]  /*0bd0*/  CALL.REL.NOINC `($__internal_7_$__cuda_sm3x_div_rn_noftz_f32_slowpath) ;  /* 0x00000028007c7944 */ /* 0x000fea0003c00000 */
[----:B------:R-:W-:-:S07]  /*0be0*/  MOV R3, R0 ;  /* 0x0000000000037202 */ /* 0x000fce0000000f00 */
.L_x_110:
[----:B------:R-:W-:Y:S05]  /*0bf0*/  BSYNC.RECONVERGENT B3 ;  /* 0x0000000000037941 */ /* 0x000fea0003800200 */
.L_x_109:
        /* <DEDUP_REMOVED lines=12> */
[----:B------:R-:W-:Y:S02]  /*0cc0*/  MOV R3, R7 ;  /* 0x0000000700037202 */ /* 0x000fe40000000f00 */
[----:B------:R-:W-:-:S07]  /*0cd0*/  MOV R2, 0xcf0 ;  /* 0x00000cf000027802 */ /* 0x000fce0000000f00 */
[----:B------:R-:W-:Y:S05]  /*0ce0*/  CALL.REL.NOINC `($__internal_7_$__cuda_sm3x_div_rn_noftz_f32_slowpath) ;  /* 0x0000002800387944 */ /* 0x000fea0003c00000 */
[----:B------:R-:W-:-:S07]  /*0cf0*/  MOV R21, R0 ;  /* 0x0000000000157202 */ /* 0x000fce0000000f00 */
.L_x_112:
[----:B------:R-:W-:Y:S05]  /*0d00*/  BSYNC.RECONVERGENT B3 ;  /* 0x0000000000037941 */ /* 0x000fea0003800200 */
.L_x_111:
        /* <DEDUP_REMOVED lines=15> */
.L_x_114:
[----:B------:R-:W-:Y:S05]  /*0e00*/  BSYNC.RECONVERGENT B3 ;  /* 0x0000000000037941 */ /* 0x000fea0003800200 */
.L_x_113:
[----:B------:R0:W-:Y:S04]  /*0e10*/  STG.E desc[UR4][R16.64+0xc], R0 ;  /* 0x00000c0010007986 */ /* 0x0001e8000c101904 */
[----:B------:R-:W2:Y:S01]  /*0e20*/  LDG.E R2, desc[UR4][R12.64] ;  /* 0x000000040c027981 */ /* 0x000ea2000c1e1900 */
[----:B------:R-:W-:-:S04]  /*0e30*/  FMUL R23, R23, R8 ;  /* 0x0000000817177220 */ /* 0x000fc80000400000 */
[----:B--2---:R-:W-:Y:S01]  /*0e40*/  FMUL R23, R2, R23 ;  /* 0x0000001702177220 */ /* 0x004fe20000400000 */
[----:B------:R-:W-:-:S03]  /*0e50*/  FMUL R2, R19, R2 ;  /* 0x0000000213027220 */ /* 0x000fc60000400000 */
[----:B------:R-:W-:-:S04]  /*0e60*/  FMUL R23, R23, R10 ;  /* 0x0000000a17177220 */ /* 0x000fc80000400000 */
[----:B------:R-:W-:-:S05]  /*0e70*/  FFMA R23, R2, R9, -R23 ;  /* 0x0000000902177223 */ /* 0x000fca0000000817 */
[----:B------:R1:W-:Y:S04]  /*0e80*/  STG.E desc[UR4][R14.64], R23 ;  /* 0x000000170e007986 */ /* 0x0003e8000c101904 */
[----:B------:R-:W2:Y:S04]  /*0e90*/  LDG.E R3, desc[UR4][R16.64] ;  /* 0x0000000410037981 */ /* 0x000ea8000c1e1900 */
[----:B------:R-:W3:Y:S01]  /*0ea0*/  LDG.E R2, desc[UR4][R12.64+0x4] ;  /* 0x000004040c027981 */ /* 0x000ee2000c1e1900 */
[----:B--2---:R-:W-:-:S04]  /*0eb0*/  FMUL R3, R3, R8 ;  /* 0x0000000803037220 */ /* 0x004fc80000400000 */
[----:B---3--:R-:W-:Y:S01]  /*0ec0*/  FMUL R3, R2, R3 ;  /* 0x0000000302037220 */ /* 0x008fe20000400000 */
[----:B------:R-:W-:-:S03]  /*0ed0*/  FMUL R2, R19, R2 ;  /* 0x0000000213027220 */ /* 0x000fc60000400000 */
[----:B------:R-:W-:-:S04]  /*0ee0*/  FMUL R3, R3, R10 ;  /* 0x0000000a03037220 */ /* 0x000fc80000400000 */
[----:B------:R-:W-:-:S05]  /*0ef0*/  FFMA R3, R2, R9, -R3 ;  /* 0x0000000902037223 */ /* 0x000fca0000000803 */
[----:B------:R2:W-:Y:S04]  /*0f00*/  STG.E desc[UR4][R14.64+0x4], R3 ;  /* 0x000004030e007986 */ /* 0x0005e8000c101904 */
[----:B------:R-:W3:Y:S04]  /*0f10*/  LDG.E R7, desc[UR4][R16.64] ;  /* 0x0000000410077981 */ /* 0x000ee8000c1e1900 */
[----:B0-----:R-:W4:Y:S01]  /*0f20*/  LDG.E R0, desc[UR4][R12.64+0x8] ;  /* 0x000008040c007981 */ /* 0x001f22000c1e1900 */
[----:B---3--:R-:W-:-:S04]  /*0f30*/  FMUL R7, R7, R8 ;  /* 0x0000000807077220 */ /* 0x008fc80000400000 */
[----:B----4-:R-:W-:Y:S01]  /*0f40*/  FMUL R7, R0, R7 ;  /* 0x0000000700077220 */ /* 0x010fe20000400000 */
[----:B------:R-:W-:-:S03]  /*0f50*/  FMUL R0, R19, R0 ;  /* 0x0000000013007220 */ /* 0x000fc60000400000 */
[----:B------:R-:W-:-:S04]  /*0f60*/  FMUL R7, R7, R10 ;  /* 0x0000000a07077220 */ /* 0x000fc80000400000 */
[----:B------:R-:W-:-:S05]  /*0f70*/  FFMA R7, R0, R9, -R7 ;  /* 0x0000000900077223 */ /* 0x000fca0000000807 */
[----:B------:R0:W-:Y:S04]  /*0f80*/  STG.E desc[UR4][R14.64+0x8], R7 ;  /* 0x000008070e007986 */ /* 0x0001e8000c101904 */
[----:B------:R-:W2:Y:S04]  /*0f90*/  LDG.E R0, desc[UR4][R12.64] ;  /* 0x000000040c007981 */ /* 0x000ea8000c1e1900 */
[----:B------:R-:W3:Y:S01]  /*0fa0*/  LDG.E R21, desc[UR4][R16.64+0x4] ;  /* 0x0000040410157981 */ /* 0x000ee2000c1e1900 */
[----:B------:R-:W-:Y:S08]  /*0fb0*/  F2F.F64.F32 R18, R18 ;  /* 0x0000001200127310 */ /* 0x000ff00000201800 */
[----:B-1----:R-:W-:Y:S08]  /*0fc0*/  F2F.F64.F32 R22, R11 ;  /* 0x0000000b00167310 */ /* 0x002ff00000201800 */
[----:B--2---:R-:W1:Y:S01]  /*0fd0*/  F2F.F64.F32 R2, R0 ;  /* 0x0000000000027310 */ /* 0x004e620000201800 */
[----:B---3--:R-:W-:-:S04]  /*0fe0*/  FMUL R21, R21, R8 ;  /* 0x0000000815157220 */ /* 0x008fc80000400000 */
[----:B------:R-:W-:-:S03]  /*0ff0*/  FMUL R27, R0, R21 ;  /* 0x00000015001b7220 */ /* 0x000fc60000400000 */
[----:B------:R-:W-:Y:S01]  /*1000*/  F2F.F64.F32 R20, R9 ;  /* 0x0000000900147310 */ /* 0x000fe20000201800 */
[----:B------:R-:W-:Y:S01]  /*1010*/  FMUL R28, R27, R10 ;  /* 0x0000000a1b1c7220 */ /* 0x000fe20000400000 */
[----:B-1----:R-:W-:-:S08]  /*1020*/  DADD R24, R2, R2 ;  /* 0x0000000002187229 */ /* 0x002fd00000000002 */
[----:B------:R-:W-:Y:S01]  /*1030*/  DMUL R24, R2, R24 ;  /* 0x0000001802187228 */ /* 0x000fe20000000000 */
[----:B------:R-:W1:Y:S07]  /*1040*/  F2F.F64.F32 R2, R28 ;  /* 0x0000001c00027310 */ /* 0x000e6e0000201800 */
[----:B------:R-:W-:-:S08]  /*1050*/  DFMA R24, R24, R18, -R22 ;  /* 0x000000121818722b */ /* 0x000fd00000000816 */
[----:B-1----:R-:W-:-:S10]  /*1060*/  DFMA R26, R24, R20, -R2 ;  /* 0x00000014181a722b */ /* 0x002fd40000000802 */
[----:B------:R-:W1:Y:S02]  /*1070*/  F2F.F32.F64 R27, R26 ;  /* 0x0000001a001b7310 */ /* 0x000e640000301000 */
[----:B-1----:R1:W-:Y:S04]  /*1080*/  STG.E desc[UR4][R14.64+0xc], R27 ;  /* 0x00000c1b0e007986 */ /* 0x0023e8000c101904 */
[----:B------:R-:W2:Y:S04]  /*1090*/  LDG.E R0, desc[UR4][R12.64] ;  /* 0x000000040c007981 */ /* 0x000ea8000c1e1900 */
[----:B0-----:R-:W3:Y:S04]  /*10a0*/  LDG.E R7, desc[UR4][R12.64+0x4] ;  /* 0x000004040c077981 */ /* 0x001ee8000c1e1900 */
[----:B------:R-:W4:Y:S01]  /*10b0*/  LDG.E R11, desc[UR4][R16.64+0x4] ;  /* 0x00000404100b7981 */ /* 0x000f22000c1e1900 */
[----:B--2---:R-:W0:Y:S08]  /*10c0*/  F2F.F64.F32 R24, R0 ;  /* 0x0000000000187310 */ /* 0x004e300000201800 */
[----:B---3--:R-:W2:Y:S01]  /*10d0*/  F2F.F64.F32 R2, R7 ;  /* 0x0000000700027310 */ /* 0x008ea20000201800 */
[----:B----4-:R-:W-:-:S04]  /*10e0*/  FMUL R11, R11, R8 ;  /* 0x000000080b0b7220 */ /* 0x010fc80000400000 */
[----:B------:R-:W-:Y:S01]  /*10f0*/  FMUL R11, R7, R11 ;  /* 0x0000000b070b7220 */ /* 0x000fe20000400000 */
[----:B0-----:R-:W-:-:S03]  /*1100*/  DADD R24, R24, R24 ;  /* 0x0000000018187229 */ /* 0x001fc60000000018 */
[----:B------:R-:W-:-:S05]  /*1110*/  FMUL R11, R11, R10 ;  /* 0x0000000a0b0b7220 */ /* 0x000fca0000400000 */
[----:B--2---:R-:W-:Y:S01]  /*1120*/  DMUL R24, R24, R2 ;  /* 0x0000000218187228 */ /* 0x004fe20000000000 */
[----:B------:R-:W1:Y:S07]  /*1130*/  F2F.F64.F32 R2, R11 ;  /* 0x0000000b00027310 */ /* 0x000e6e0000201800 */
[----:B------:R-:W-:-:S08]  /*1140*/  DMUL R24, R18, R24 ;  /* 0x0000001812187228 */ /* 0x000fd00000000000 */
[----:B-1----:R-:W-:-:S10]  /*1150*/  DFMA R26, R20, R24, -R2 ;  /* 0x00000018141a722b */ /* 0x002fd40000000802 */
[----:B------:R-:W0:Y:S02]  /*1160*/  F2F.F32.F64 R27, R26 ;  /* 0x0000001a001b7310 */ /* 0x000e240000301000 */
[----:B0-----:R0:W-:Y:S04]  /*1170*/  STG.E desc[UR4][R14.64+0x10], R27 ;  /* 0x0000101b0e007986 */ /* 0x0011e8000c101904 */
[----:B------:R-:W2:Y:S04]  /*1180*/  LDG.E R0, desc[UR4][R12.64] ;  /* 0x000000040c007981 */ /* 0x000ea8000c1e1900 */
[----:B------:R-:W3:Y:S04]  /*1190*/  LDG.E R7, desc[UR4][R12.64+0x8] ;  /* 0x000008040c077981 */ /* 0x000ee8000c1e1900 */
[----:B------:R-:W4:Y:S01]  /*11a0*/  LDG.E R29, desc[UR4][R16.64+0x4] ;  /* 0x00000404101d7981 */ /* 0x000f22000c1e1900 */
[----:B--2---:R-:W1:Y:S08]  /*11b0*/  F2F.F64.F32 R24, R0 ;  /* 0x0000000000187310 */ /* 0x004e700000201800 */
[----:B---3--:R-:W2:Y:S01]  /*11c0*/  F2F.F64.F32 R2, R7 ;  /* 0x0000000700027310 */ /* 0x008ea20000201800 */
[----:B----4-:R-:W-:-:S04]  /*11d0*/  FMUL R28, R29, R8 ;  /* 0x000000081d1c7220 */ /* 0x010fc80000400000 */
[----:B------:R-:W-:Y:S01]  /*11e0*/  FMUL R11, R7, R28 ;  /* 0x0000001c070b7220 */ /* 0x000fe20000400000 */
[----:B-1----:R-:W-:-:S03]  /*11f0*/  DADD R24, R24, R24 ;  /* 0x0000000018187229 */ /* 0x002fc60000000018 */
[----:B------:R-:W-:-:S05]  /*1200*/  FMUL R11, R11, R10 ;  /* 0x0000000a0b0b7220 */ /* 0x000fca0000400000 */
[----:B--2---:R-:W-:Y:S01]  /*1210*/  DMUL R24, R24, R2 ;  /* 0x0000000218187228 */ /* 0x004fe20000000000 */
[----:B------:R-:W0:Y:S07]  /*1220*/  F2F.F64.F32 R2, R11 ;  /* 0x0000000b00027310 */ /* 0x000e2e0000201800 */
[----:B------:R-:W-:-:S08]  /*1230*/  DMUL R24, R18, R24 ;  /* 0x0000001812187228 */ /* 0x000fd00000000000 */
[----:B0-----:R-:W-:-:S10]  /*1240*/  DFMA R26, R20, R24, -R2 ;  /* 0x00000018141a722b */ /* 0x001fd40000000802 */
        /* <DEDUP_REMOVED lines=18> */
[----:B------:R-:W3:Y:S01]  /*1370*/  LDG.E R7, desc[UR4][R16.64+0x8] ;  /* 0x0000080410077981 */ /* 0x000ee2000c1e1900 */
[----:B--2---:R-:W1:Y:S01]  /*1380*/  F2F.F64.F32 R2, R0 ;  /* 0x0000000000027310 */ /* 0x004e620000201800 */
[----:B---3--:R-:W-:-:S04]  /*1390*/  FMUL R7, R7, R8 ;  /* 0x0000000807077220 */ /* 0x008fc80000400000 */
[----:B------:R-:W-:-:S04]  /*13a0*/  FMUL R7, R0, R7 ;  /* 0x0000000700077220 */ /* 0x000fc80000400000 */
[----:B------:R-:W-:Y:S01]  /*13b0*/  FMUL R7, R7, R10 ;  /* 0x0000000a07077220 */ /* 0x000fe20000400000 */
[----:B-1----:R-:W-:-:S08]  /*13c0*/  DADD R24, R2, R2 ;  /* 0x0000000002187229 */ /* 0x002fd00000000002 */
[----:B------:R-:W-:Y:S01]  /*13d0*/  DMUL R24, R2, R24 ;  /* 0x0000001802187228 */ /* 0x000fe20000000000 */
[----:B------:R-:W0:Y:S07]  /*13e0*/  F2F.F64.F32 R2, R7 ;  /* 0x0000000700027310 */ /* 0x000e2e0000201800 */
[----:B------:R-:W-:-:S08]  /*13f0*/  DFMA R24, R18, R24, -R22 ;  /* 0x000000181218722b */ /* 0x000fd00000000816 */
        /* <DEDUP_REMOVED lines=62> */
[----:B------:R-:W3:Y:S04]  /*17e0*/  LDG.E R8, desc[UR4][R16.64+0x4] ;  /* 0x0000040410087981 */ /* 0x000ee8000c1e1900 */
[----:B------:R-:W4:Y:S04]  /*17f0*/  LDG.E R12, desc[UR4][R16.64+0x8] ;  /* 0x00000804100c7981 */ /* 0x000f28000c1e1900 */
[----:B------:R-:W5:Y:S01]  /*1800*/  LDG.E R18, desc[UR4][R16.64+0xc] ;  /* 0x00000c0410127981 */ /* 0x000f62000c1e1900 */
[-C--:B--2---:R-:W-:Y:S01]  /*1810*/  FMUL R19, R0, R9.reuse ;  /* 0x0000000900137220 */ /* 0x084fe20000400000 */
[----:B---3--:R-:W-:-:S04]  /*1820*/  FMUL R11, R8, R9 ;  /* 0x00000009080b7220 */ /* 0x008fc80000400000 */
[----:B------:R0:W-:Y:S01]  /*1830*/  STG.E desc[UR4][R16.64], R19 ;  /* 0x0000001310007986 */ /* 0x0001e2000c101904 */
[----:B----4-:R-:W-:-:S03]  /*1840*/  FMUL R7, R12, R9 ;  /* 0x000000090c077220 */ /* 0x010fc60000400000 */
[----:B------:R0:W-:Y:S01]  /*1850*/  STG.E desc[UR4][R16.64+0x4], R11 ;  /* 0x0000040b10007986 */ /* 0x0001e2000c101904 */
[----:B-----5:R-:W-:-:S03]  /*1860*/  FMUL R9, R18, R9 ;  /* 0x0000000912097220 */ /* 0x020fc60000400000 */
[----:B------:R0:W-:Y:S04]  /*1870*/  STG.E desc[UR4][R16.64+0x8], R7 ;  /* 0x0000080710007986 */ /* 0x0001e8000c101904 */
[----:B------:R0:W-:Y:S02]  /*1880*/  STG.E desc[UR4][R16.64+0xc], R9 ;  /* 0x00000c0910007986 */ /* 0x0001e4000c101904 */
.L_x_93:
[----:B------:R-:W-:Y:S05]  /*1890*/  BSYNC.RECONVERGENT B2 ;  /* 0x0000000000027941 */ /* 0x000fea0003800200 */
.L_x_92:
[----:B------:R-:W1:Y:S01]  /*18a0*/  LDC.64 R12, c[0x0][0x3b0] ;  /* 0x0000ec00ff0c7b82 */ /* 0x000e620000000a00 */
[----:B------:R-:W2:Y:S07]  /*18b0*/  LDCU UR6, c[0x0][0x388] ;  /* 0x00007100ff0677ac */ /* 0x000eae0008000800 */
[----:B------:R-:W3:Y:S08]  /*18c0*/  LDC.64 R20, c[0x0][0x3c0] ;  /* 0x0000f000ff147b82 */ /* 0x000ef00000000a00 */
[----:B0-----:R-:W0:Y:S01]  /*18d0*/  LDC.64 R2, c[0x0][0x3b8] ;  /* 0x0000ee00ff027b82 */ /* 0x001e220000000a00 */
[----:B-1----:R-:W-:-:S05]  /*18e0*/  IMAD.WIDE.U32 R12, R5, 0x4, R12 ;  /* 0x00000004050c7825 */ /* 0x002fca00078e000c */
[----:B------:R-:W2:Y:S02]  /*18f0*/  LDG.E R5, desc[UR4][R12.64] ;  /* 0x000000040c057981 */ /* 0x000ea4000c1e1900 */
[----:B--2---:R-:W-:-:S04]  /*1900*/  IMAD R5, R5, UR6, R6 ;  /* 0x0000000605057c24 */ /* 0x004fc8000f8e0206 */
[----:B---3--:R-:W-:-:S06]  /*1910*/  IMAD.WIDE R20, R5, 0x4, R20 ;  /* 0x0000000405147825 */ /* 0x008fcc00078e0214 */
[----:B------:R-:W2:Y:S01]  /*1920*/  LDG.E R21, desc[UR4][R20.64] ;  /* 0x0000000414157981 */ /* 0x000ea2000c1e1900 */
[----:B0-----:R-:W-:-:S05]  /*1930*/  IMAD.WIDE R2, R5, 0x4, R2 ;  /* 0x0000000405027825 */ /* 0x001fca00078e0202 */
[----:B------:R-:W3:Y:S01]  /*1940*/  LDG.E R0, desc[UR4][R2.64] ;  /* 0x0000000402007981 */ /* 0x000ee2000c1e1900 */
[----:B------:R-:W-:Y:S01]  /*1950*/  BSSY.RECONVERGENT B2, `(.L_x_115) ;  /* 0x000000e000027945 */ /* 0x000fe20003800200 */
[----:B--2---:R-:W0:Y:S01]  /*1960*/  MUFU.RCP R8, R21 ;  /* 0x0000001500087308 */ /* 0x004e220000001000 */
[----:B---3-5:R-:W-:-:S07]  /*1970*/  FADD R0, -R0, R19 ;  /* 0x0000001300007221 */ /* 0x028fce0000000100 */
        /* <DEDUP_REMOVED lines=11> */
.L_x_116:
[----:B------:R-:W-:Y:S05]  /*1a30*/  BSYNC.RECONVERGENT B2 ;  /* 0x0000000000027941 */ /* 0x000fea0003800200 */
.L_x_115:
[----:B------:R0:W-:Y:S01]  /*1a40*/  STG.E desc[UR4][R16.64], R23 ;  /* 0x0000001710007986 */ /* 0x0001e2000c101904 */
[----:B------:R-:W1:Y:S01]  /*1a50*/  LDC.64 R18, c[0x0][0x3c0] ;  /* 0x0000f000ff127b82 */ /* 0x000e620000000a00 */
[----:B------:R-:W2:Y:S02]  /*1a60*/  LDCU UR6, c[0x0][0x388] ;  /* 0x00007100ff0677ac */ /* 0x000ea40008000800 */
[----:B------:R-:W2:Y:S01]  /*1a70*/  LDG.E R0, desc[UR4][R12.64] ;  /* 0x000000040c007981 */ /* 0x000ea2000c1e1900 */
[----:B------:R-:W-:-:S04]  /*1a80*/  IADD3 R5, PT, PT, R6, 0x1, RZ ;  /* 0x0000000106057810 */ /* 0x000fc80007ffe0ff */
[----:B------:R-:W3:Y:S01]  /*1a90*/  LDC.64 R2, c[0x0][0x3b8] ;  /* 0x0000ee00ff027b82 */ /* 0x000ee20000000a00 */
[----:B--2---:R-:W-:-:S04]  /*1aa0*/  IMAD R21, R0, UR6, R5 ;  /* 0x0000000600157c24 */ /* 0x004fc8000f8e0205 */
[----:B-1----:R-:W-:-:S06]  /*1ab0*/  IMAD.WIDE R18, R21, 0x4, R18 ;  /* 0x0000000415127825 */ /* 0x002fcc00078e0212 */
[----:B------:R-:W2:Y:S01]  /*1ac0*/  LDG.E R19, desc[UR4][R18.64] ;  /* 0x0000000412137981 */ /* 0x000ea2000c1e1900 */
[----:B---3--:R-:W-:-:S05]  /*1ad0*/  IMAD.WIDE R2, R21, 0x4, R2 ;  /* 0x0000000415027825 */ /* 0x008fca00078e0202 */
[----:B------:R-:W3:Y:S01]  /*1ae0*/  LDG.E R0, desc[UR4][R2.64] ;  /* 0x0000000402007981 */ /* 0x000ee2000c1e1900 */
[----:B------:R-:W-:Y:S01]  /*1af0*/  BSSY.RECONVERGENT B2, `(.L_x_117) ;  /* 0x000000e000027945 */ /* 0x000fe20003800200 */
[----:B--2---:R-:W1:Y:S01]  /*1b00*/  MUFU.RCP R8, R19 ;  /* 0x0000001300087308 */ /* 0x004e620000001000 */
[----:B---3--:R-:W-:-:S07]  /*1b10*/  FADD R0, -R0, R11 ;  /* 0x0000000b00007221 */ /* 0x008fce0000000100 */
[----:B------:R-:W2:Y:S01]  /*1b20*/  FCHK P0, R0, R19 ;  /* 0x0000001300007302 */ /* 0x000ea20000000000 */
[----:B-1----:R-:W-:-:S04]  /*1b30*/  FFMA R21, -R19, R8, 1 ;  /* 0x3f80000013157423 */ /* 0x002fc80000000108 */
[----:B------:R-:W-:-:S04]  /*1b40*/  FFMA R21, R8, R21, R8 ;  /* 0x0000001508157223 */ /* 0x000fc80000000008 */
[----:B------:R-:W-:-:S04]  /*1b50*/  FFMA R8, R0, R21, RZ ;  /* 0x0000001500087223 */ /* 0x000fc800000000ff */
[----:B------:R-:W-:-:S04]  /*1b60*/  FFMA R10, -R19, R8, R0 ;  /* 0x00000008130a7223 */ /* 0x000fc80000000100 */
[----:B------:R-:W-:Y:S01]  /*1b70*/  FFMA R21, R21, R10, R8 ;  /* 0x0000000a15157223 */ /* 0x000fe20000000008 */
[----:B0-2---:R-:W-:Y:S06]  /*1b80*/  @!P0 BRA `(.L_x_118) ;  /* 0x0000000000108947 */ /* 0x005fec0003800000 */
[----:B------:R-:W-:Y:S02]  /*1b90*/  MOV R3, R19 ;  /* 0x0000001300037202 */ /* 0x000fe40000000f00 */
[----:B------:R-:W-:-:S07]  /*1ba0*/  MOV R2, 0x1bc0 ;  /* 0x00001bc000027802 */ /* 0x000fce0000000f00 */
[----:B------:R-:W-:Y:S05]  /*1bb0*/  CALL.REL.NOINC `($__internal_7_$__cuda_sm3x_div_rn_noftz_f32_slowpath) ;  /* 0x0000001800847944 */ /* 0x000fea0003c00000 */
[----:B------:R-:W-:-:S07]  /*1bc0*/  MOV R21, R0 ;  /* 0x0000000000157202 */ /* 0x000fce0000000f00 */
.L_x_118:
[----:B------:R-:W-:Y:S05]  /*1bd0*/  BSYNC.RECONVERGENT B2 ;  /* 0x0000000000027941 */ /* 0x000fea0003800200 */
.L_x_117:
        /* <DEDUP_REMOVED lines=12> */
[----:B--2---:R-:W0:Y:S01]  /*1ca0*/  MUFU.RCP R8, R19 ;  /* 0x0000001300087308 */ /* 0x004e220000001000 */
[----:B---3--:R-:W-:-:S07]  /*1cb0*/  FADD R0, -R0, R7 ;  /* 0x0000000700007221 */ /* 0x008fce0000000100 */
        /* <DEDUP_REMOVED lines=11> */
.L_x_120:
[----:B------:R-:W-:Y:S05]  /*1d70*/  BSYNC.RECONVERGENT B2 ;  /* 0x0000000000027941 */ /* 0x000fea0003800200 */
.L_x_119:
        /* <DEDUP_REMOVED lines=25> */
.L_x_122:
[----:B------:R-:W-:Y:S05]  /*1f10*/  BSYNC.RECONVERGENT B2 ;  /* 0x0000000000027941 */ /* 0x000fea0003800200 */
.L_x_121:
[----:B------:R0:W-:Y:S01]  /*1f20*/  STG.E desc[UR4][R16.64+0xc], R9 ;  /* 0x00000c0910007986 */ /* 0x0001e2000c101904 */
[----:B------:R-:W1:Y:S01]  /*1f30*/  LDC.64 R2, c[0x0][0x3c0] ;  /* 0x0000f000ff027b82 */ /* 0x000e620000000a00 */
[----:B------:R-:W2:Y:S02]  /*1f40*/  LDCU UR6, c[0x0][0x388] ;  /* 0x00007100ff0677ac */ /* 0x000ea40008000800 */
[----:B------:R-:W2:Y:S04]  /*1f50*/  LDG.E R19, desc[UR4][R12.64] ;  /* 0x000000040c137981 */ /* 0x000ea8000c1e1900 */
[----:B------:R-:W3:Y:S01]  /*1f60*/  LDG.E R0, desc[UR4][R14.64] ;  /* 0x000000040e007981 */ /* 0x000ee2000c1e1900 */
[----:B--2---:R-:W-:-:S04]  /*1f70*/  IMAD R19, R19, UR6, R6 ;  /* 0x0000000613137c24 */ /* 0x004fc8000f8e0206 */
[----:B-1----:R-:W-:-:S06]  /*1f80*/  IMAD.WIDE R2, R19, 0x4, R2 ;  /* 0x0000000413027825 */ /* 0x002fcc00078e0202 */
[----:B------:R-:W2:Y:S01]  /*1f90*/  LDG.E R3, desc[UR4][R2.64] ;  /* 0x0000000402037981 */ /* 0x000ea2000c1e1900 */
[----:B------:R-:W-:Y:S01]  /*1fa0*/  BSSY.RECONVERGENT B2, `(.L_x_123) ;  /* 0x000000c000027945 */ /* 0x000fe20003800200 */
[----:B--2---:R-:W1:Y:S08]  /*1fb0*/  MUFU.RCP R6, R3 ;  /* 0x0000000300067308 */ /* 0x004e700000001000 */
[----:B---3--:R-:W2:Y:S01]  /*1fc0*/  FCHK P0, R0, R3 ;  /* 0x0000000300007302 */ /* 0x008ea20000000000 */
[----:B-1----:R-:W-:-:S04]  /*1fd0*/  FFMA R19, -R3, R6, 1 ;  /* 0x3f80000003137423 */ /* 0x002fc80000000106 */
[----:B------:R-:W-:-:S04]  /*1fe0*/  FFMA R19, R6, R19, R6 ;  /* 0x0000001306137223 */ /* 0x000fc80000000006 */
[----:B------:R-:W-:-:S04]  /*1ff0*/  FFMA R6, R0, R19, RZ ;  /* 0x0000001300067223 */ /* 0x000fc800000000ff */
[----:B------:R-:W-:-:S04]  /*2000*/  FFMA R8, -R3, R6, R0 ;  /* 0x0000000603087223 */ /* 0x000fc80000000100 */
[----:B------:R-:W-:Y:S01]  /*2010*/  FFMA R19, R19, R8, R6 ;  /* 0x0000000813137223 */ /* 0x000fe20000000006 */
[----:B0-2---:R-:W-:Y:S06]  /*2020*/  @!P0 BRA `(.L_x_124) ;  /* 0x00000000000c8947 */ /* 0x005fec0003800000 */
[----:B------:R-:W-:-:S07]  /*2030*/  MOV R2, 0x2050 ;  /* 0x0000205000027802 */ /* 0x000fce0000000f00 */
[----:B------:R-:W-:Y:S05]  /*2040*/  CALL.REL.NOINC `($__internal_7_$__cuda_sm3x_div_rn_noftz_f32_slowpath) ;  /* 0x0000001400607944 */ /* 0x000fea0003c00000 */
[----:B------:R-:W-:-:S07]  /*2050*/  MOV R19, R0 ;  /* 0x0000000000137202 */ /* 0x000fce0000000f00 */
.L_x_124:
[----:B------:R-:W-:Y:S05]  /*2060*/  BSYNC.RECONVERGENT B2 ;  /* 0x0000000000027941 */ /* 0x000fea0003800200 */
.L_x_123:
[----:B------:R0:W-:Y:S01]  /*2070*/  STG.E desc[UR4][R14.64], R19 ;  /* 0x000000130e007986 */ /* 0x0001e2000c101904 */
[----:B------:R-:W1:Y:S01]  /*2080*/  LDC.64 R2, c[0x0][0x3c0] ;  /* 0x0000f000ff027b82 */ /* 0x000e620000000a00 */
[----:B------:R-:W2:Y:S02]  /*2090*/  LDCU UR6, c[0x0][0x388] ;  /* 0x00007100ff0677ac */ /* 0x000ea40008000800 */
[----:B------:R-:W2:Y:S01]  /*20a0*/  LDG.E R0, desc[UR4][R12.64] ;  /* 0x000000040c007981 */ /* 0x000ea2000c1e1900 */
[----:B------:R-:W-:-:S05]  /*20b0*/  LEA R5, R4, R5, 0x3 ;  /* 0x0000000504057211 */ /* 0x000fca00078e18ff */
[----:B------:R-:W-:-:S05]  /*20c0*/  IMAD.HI.U32 R5, R5, -0x55555555, RZ ;  /* 0xaaaaaaab05057827 */ /* 0x000fca00078e00ff */
[----:B------:R-:W-:-:S05]  /*20d0*/  SHF.R.U32.HI R5, RZ, 0x1, R5 ;  /* 0x00000001ff057819 */ /* 0x000fca0000011605 */
[----:B--2---:R-:W-:Y:S02]  /*20e0*/  IMAD R5, R0, UR6, R5 ;  /* 0x0000000600057c24 */ /* 0x004fe4000f8e0205 */
[----:B------:R-:W2:Y:S02]  /*20f0*/  LDG.E R0, desc[UR4][R14.64+0x4] ;  /* 0x000004040e007981 */ /* 0x000ea4000c1e1900 */
[----:B-1----:R-:W-:-:S06]  /*2100*/  IMAD.WIDE R2, R5, 0x4, R2 ;  /* 0x0000000405027825 */ /* 0x002fcc00078e0202 */
[----:B------:R-:W3:Y:S01]  /*2110*/  LDG.E R3, desc[UR4][R2.64] ;  /* 0x0000000402037981 */ /* 0x000ee2000c1e1900 */
[----:B------:R-:W-:Y:S01]  /*2120*/  BSSY.RECONVERGENT B2, `(.L_x_125) ;  /* 0x000000c000027945 */ /* 0x000fe20003800200 */
[----:B---3--:R-:W1:Y:S08]  /*2130*/  MUFU.RCP R6, R3 ;  /* 0x0000000300067308 */ /* 0x008e700000001000 */
[----:B--2---:R-:W2:Y:S01]  /*2140*/  FCHK P0, R0, R3 ;  /* 0x0000000300007302 */ /* 0x004ea20000000000 */
        /* <DEDUP_REMOVED lines=9> */
.L_x_126:
[----:B------:R-:W-:Y:S05]  /*21e0*/  BSYNC.RECONVERGENT B2 ;  /* 0x0000000000027941 */ /* 0x000fea0003800200 */
.L_x_125:
        /* <DEDUP_REMOVED lines=12> */
[----:B---3--:R-:W0:Y:S08]  /*22b0*/  MUFU.RCP R6, R3 ;  /* 0x0000000300067308 */ /* 0x008e300000001000 */
[----:B--2---:R-:W1:Y:S01]  /*22c0*/  FCHK P0, R0, R3 ;  /* 0x0000000300007302 */ /* 0x004e620000000000 */
[----:B0-----:R-:W-:-:S04]  /*22d0*/  FFMA R5, -R3, R6, 1 ;  /* 0x3f80000003057423 */ /* 0x001fc80000000106 */
[----:B------:R-:W-:-:S04]  /*22e0*/  FFMA R5, R6, R5, R6 ;  /* 0x0000000506057223 */ /* 0x000fc80000000006 */
[----:B------:R-:W-:-:S04]  /*22f0*/  FFMA R6, R0, R5, RZ ;  /* 0x0000000500067223 */ /* 0x000fc800000000ff */
[----:B------:R-:W-:-:S04]  /*2300*/  FFMA R8, -R3, R6, R0 ;  /* 0x0000000603087223 */ /* 0x000fc80000000100 */
[----:B------:R-:W-:Y:S01]  /*2310*/  FFMA R5, R5, R8, R6 ;  /* 0x0000000805057223 */ /* 0x000fe20000000006 */
[----:B-1----:R-:W-:Y:S06]  /*2320*/  @!P0 BRA `(.L_x_128) ;  /* 0x00000000000c8947 */ /* 0x002fec0003800000 */
[----:B------:R-:W-:-:S07]  /*2330*/  MOV R2, 0x2350 ;  /* 0x0000235000027802 */ /* 0x000fce0000000f00 */
[----:B------:R-:W-:Y:S05]  /*2340*/  CALL.REL.NOINC `($__internal_7_$__cuda_sm3x_div_rn_noftz_f32_slowpath) ;  /* 0x0000001000a07944 */ /* 0x000fea0003c00000 */
[----:B------:R-:W-:-:S07]  /*2350*/  MOV R5, R0 ;  /* 0x0000000000057202 */ /* 0x000fce0000000f00 */
.L_x_128:
[----:B------:R-:W-:Y:S05]  /*2360*/  BSYNC.RECONVERGENT B2 ;  /* 0x0000000000027941 */ /* 0x000fea0003800200 */
.L_x_127:
        /* <DEDUP_REMOVED lines=23> */
.L_x_130:
[----:B------:R-:W-:Y:S05]  /*24e0*/  BSYNC.RECONVERGENT B2 ;  /* 0x0000000000027941 */ /* 0x000fea0003800200 */
.L_x_129:
[----:B------:R0:W-:Y:S01]  /*24f0*/  STG.E desc[UR4][R14.64+0xc], R5 ;  /* 0x00000c050e007986 */ /* 0x0001e2000c101904 */
[----:B------:R-:W1:Y:S01]  /*2500*/  LDC.64 R2, c[0x0][0x3c0] ;  /* 0x0000f000ff027b82 */ /* 0x000e620000000a00 */
[----:B------:R-:W2:Y:S02]  /*2510*/  LDCU UR6, c[0x0][0x388] ;  /* 0x00007100ff0677ac */ /* 0x000ea40008000800 */
[----:B------:R-:W2:Y:S01]  /*2520*/  LDG.E R6, desc[UR4][R12.64] ;  /* 0x000000040c067981 */ /* 0x000ea2000c1e1900 */
[----:B------:R-:W-:-:S05]  /*2530*/  IADD3 R0, PT, PT, R4, 0x1, RZ ;  /* 0x0000000104007810 */ /* 0x000fca0007ffe0ff */
[----:B------:R-:W-:-:S05]  /*2540*/  IMAD.HI.U32 R0, R0, -0x55555555, RZ ;  /* 0xaaaaaaab00007827 */ /* 0x000fca00078e00ff */
[----:B------:R-:W-:Y:S02]  /*2550*/  SHF.R.U32.HI R7, RZ, 0x1, R0 ;  /* 0x00000001ff077819 */ /* 0x000fe40000011600 */
[----:B------:R-:W3:Y:S03]  /*2560*/  LDG.E R0, desc[UR4][R14.64+0x10] ;  /* 0x000010040e007981 */ /* 0x000ee6000c1e1900 */
[----:B--2---:R-:W-:-:S04]  /*2570*/  IMAD R7, R6, UR6, R7 ;  /* 0x0000000606077c24 */ /* 0x004fc8000f8e0207 */
[----:B-1----:R-:W-:-:S06]  /*2580*/  IMAD.WIDE R2, R7, 0x4, R2 ;  /* 0x0000000407027825 */ /* 0x002fcc00078e0202 */
[----:B------:R-:W2:Y:S01]  /*2590*/  LDG.E R3, desc[UR4][R2.64] ;  /* 0x0000000402037981 */ /* 0x000ea2000c1e1900 */
[----:B------:R-:W-:Y:S01]  /*25a0*/  BSSY.RECONVERGENT B2, `(.L_x_131) ;  /* 0x000000c000027945 */ /* 0x000fe20003800200 */
[----:B--2---:R-:W0:Y:S08]  /*25b0*/  MUFU.RCP R6, R3 ;  /* 0x0000000300067308 */ /* 0x004e300000001000 */
[----:B---3--:R-:W1:Y:S01]  /*25c0*/  FCHK P0, R0, R3 ;  /* 0x0000000300007302 */ /* 0x008e620000000000 */
        /* <DEDUP_REMOVED lines=9> */
.L_x_132:
[----:B------:R-:W-:Y:S05]  /*2660*/  BSYNC.RECONVERGENT B2 ;  /* 0x0000000000027941 */ /* 0x000fea0003800200 */
.L_x_131:
        /* <DEDUP_REMOVED lines=23> */
.L_x_134:
[----:B------:R-:W-:Y:S05]  /*27e0*/  BSYNC.RECONVERGENT B2 ;  /* 0x0000000000027941 */ /* 0x000fea0003800200 */
.L_x_133:
        /* <DEDUP_REMOVED lines=23> */
.L_x_136:
[----:B------:R-:W-:Y:S05]  /*2960*/  BSYNC.RECONVERGENT B2 ;  /* 0x0000000000027941 */ /* 0x000fea0003800200 */
.L_x_135:
        /* <DEDUP_REMOVED lines=23> */
.L_x_138:
[----:B------:R-:W-:Y:S05]  /*2ae0*/  BSYNC.RECONVERGENT B2 ;  /* 0x0000000000027941 */ /* 0x000fea0003800200 */
.L_x_137:
        /* <DEDUP_REMOVED lines=23> */
.L_x_140:
[----:B------:R-:W-:Y:S05]  /*2c60*/  BSYNC.RECONVERGENT B2 ;  /* 0x0000000000027941 */ /* 0x000fea0003800200 */
.L_x_139:
        /* <DEDUP_REMOVED lines=23> */
.L_x_142:
[----:B------:R-:W-:Y:S05]  /*2de0*/  BSYNC.RECONVERGENT B2 ;  /* 0x0000000000027941 */ /* 0x000fea0003800200 */
.L_x_141:
        /* <DEDUP_REMOVED lines=23> */
.L_x_144:
[----:B------:R-:W-:Y:S05]  /*2f60*/  BSYNC.RECONVERGENT B2 ;  /* 0x0000000000027941 */ /* 0x000fea0003800200 */
.L_x_143:
[----:B------:R0:W-:Y:S01]  /*2f70*/  STG.E desc[UR4][R14.64+0x28], R5 ;  /* 0x000028050e007986 */ /* 0x0001e2000c101904 */
[----:B------:R-:W1:Y:S01]  /*2f80*/  LDC.64 R2, c[0x0][0x3c0] ;  /* 0x0000f000ff027b82 */ /* 0x000e620000000a00 */
[----:B------:R-:W2:Y:S02]  /*2f90*/  LDCU UR6, c[0x0][0x388] ;  /* 0x00007100ff0677ac */ /* 0x000ea40008000800 */
[----:B------:R-:W2:Y:S01]  /*2fa0*/  LDG.E R12, desc[UR4][R12.64] ;  /* 0x000000040c0c7981 */ /* 0x000ea2000c1e1900 */
[----:B------:R-:W-:-:S03]  /*2fb0*/  IADD3 R4, PT, PT, R4, 0x8, RZ ;  /* 0x0000000804047810 */ /* 0x000fc60007ffe0ff */
[----:B------:R-:W3:Y:S02]  /*2fc0*/  LDG.E R0, desc[UR4][R14.64+0x2c] ;  /* 0x00002c040e007981 */ /* 0x000ee4000c1e1900 */
[----:B------:R-:W-:-:S05]  /*2fd0*/  IMAD.HI.U32 R4, R4, -0x55555555, RZ ;  /* 0xaaaaaaab04047827 */ /* 0x000fca00078e00ff */
[----:B------:R-:W-:-:S05]  /*2fe0*/  SHF.R.U32.HI R7, RZ, 0x1, R4 ;  /* 0x00000001ff077819 */ /* 0x000fca0000011604 */
        /* <DEDUP_REMOVED lines=15> */
.L_x_146:
[----:B------:R-:W-:Y:S05]  /*30e0*/  BSYNC.RECONVERGENT B2 ;  /* 0x0000000000027941 */ /* 0x000fea0003800200 */
.L_x_145:
[----:B------:R-:W-:Y:S01]  /*30f0*/  STG.E desc[UR4][R14.64+0x2c], R5 ;  /* 0x00002c050e007986 */ /* 0x000fe2000c101904 */
[----:B------:R-:W-:Y:S05]  /*3100*/  EXIT ;  /* 0x000000000000794d */ /* 0x000fea0003800000 */
        .weak           $__internal_5_$__cuda_sm20_rcp_rn_f32_slowpath
        .type           $__internal_5_$__cuda_sm20_rcp_rn_f32_slowpath,@function
        .size           $__internal_5_$__cuda_sm20_rcp_rn_f32_slowpath,($__internal_6_$__cuda_sm20_sqrt_rn_f32_slowpath - $__internal_5_$__cuda_sm20_rcp_rn_f32_slowpath)
$__internal_5_$__cuda_sm20_rcp_rn_f32_slowpath:
[----:B------:R-:W-:Y:S01]  /*3110*/  SHF.L.U32 R2, R0, 0x1, RZ ;  /* 0x0000000100027819 */ /* 0x000fe200000006ff */
[----:B------:R-:W-:Y:S03]  /*3120*/  BSSY.RECONVERGENT B1, `(.L_x_147) ;  /* 0x0000030000017945 */ /* 0x000fe60003800200 */
[----:B------:R-:W-:-:S04]  /*3130*/  SHF.R.U32.HI R2, RZ, 0x18, R2 ;  /* 0x00000018ff027819 */ /* 0x000fc80000011602 */
[----:B------:R-:W-:-:S13]  /*3140*/  ISETP.NE.U32.AND P0, PT, R2, RZ, PT ;  /* 0x000000ff0200720c */ /* 0x000fda0003f05070 */
[----:B------:R-:W-:Y:S05]  /*3150*/  @P0 BRA `(.L_x_148) ;  /* 0x0000000000280947 */ /* 0x000fea0003800000 */
[----:B------:R-:W-:-:S04]  /*3160*/  SHF.L.U32 R2, R0, 0x1, RZ ;  /* 0x0000000100027819 */ /* 0x000fc800000006ff */
[----:B------:R-:W-:-:S13]  /*3170*/  ISETP.NE.AND P0, PT, R2, RZ, PT ;  /* 0x000000ff0200720c */ /* 0x000fda0003f05270 */
[----:B------:R-:W-:Y:S01]  /*3180*/  @P0 FFMA R21, R0, 1.84467440737095516160e+19, RZ ;  /* 0x5f80000000150823 */ /* 0x000fe200000000ff */
[----:B------:R-:W-:Y:S08]  /*3190*/  @!P0 MUFU.RCP R3, R0 ;  /* 0x0000000000038308 */ /* 0x000ff00000001000 */
[----:B------:R-:W0:Y:S02]  /*31a0*/  @P0 MUFU.RCP R2, R21 ;  /* 0x0000001500020308 */ /* 0x000e240000001000 */
[----:B0-----:R-:W-:-:S04]  /*31b0*/  @P0 FFMA R22, R21, R2, -1 ;  /* 0xbf80000015160423 */ /* 0x001fc80000000002 */
[----:B------:R-:W-:-:S04]  /*31c0*/  @P0 FADD.FTZ R23, -R22, -RZ ;  /* 0x800000ff16170221 */ /* 0x000fc80000010100 */
[----:B------:R-:W-:-:S04]  /*31d0*/  @P0 FFMA R2, R2, R23, R2 ;  /* 0x0000001702020223 */ /* 0x000fc80000000002 */
[----:B------:R-:W-:Y:S01]  /*31e0*/  @P0 FFMA R3, R2, 1.84467440737095516160e+19, RZ ;  /* 0x5f80000002030823 */ /* 0x000fe200000000ff */
[----:B------:R-:W-:Y:S06]  /*31f0*/  BRA `(.L_x_149) ;  /* 0x0000000000887947 */ /* 0x000fec0003800000 */
.L_x_148:
[----:B------:R-:W-:-:S04]  /*3200*/  IADD3 R3, PT, PT, R2, -0xfd, RZ ;  /* 0xffffff0302037810 */ /* 0x000fc80007ffe0ff */
[----:B------:R-:W-:-:S13]  /*3210*/  ISETP.GT.U32.AND P0, PT, R3, 0x1, PT ;  /* 0x000000010300780c */ /* 0x000fda0003f04070 */
[----:B------:R-:W-:Y:S05]  /*3220*/  @P0 BRA `(.L_x_150) ;  /* 0x0000000000780947 */ /* 0x000fea0003800000 */
[----:B------:R-:W-:Y:S01]  /*3230*/  LOP3.LUT R21, R0, 0x7fffff, RZ, 0xc0, !PT ;  /* 0x007fffff00157812 */ /* 0x000fe200078ec0ff */
[----:B------:R-:W-:-:S03]  /*3240*/  HFMA2 R26, -RZ, RZ, 0, 1.78813934326171875e-07 ;  /* 0x00000003ff1a7431 */ /* 0x000fc600000001ff */
[----:B------:R-:W-:-:S04]  /*3250*/  LOP3.LUT R21, R21, 0x3f800000, RZ, 0xfc, !PT ;  /* 0x3f80000015157812 */ /* 0x000fc800078efcff */
[----:B------:R-:W0:Y:S01]  /*3260*/  MUFU.RCP R22, R21 ;  /* 0x0000001500167308 */ /* 0x000e220000001000 */
[----:B------:R-:W-:Y:S01]  /*3270*/  SHF.L.U32 R27, R26, R3, RZ ;  /* 0x000000031a1b7219 */ /* 0x000fe200000006ff */
[----:B0-----:R-:W-:-:S04]  /*3280*/  FFMA R23, R21, R22, -1 ;  /* 0xbf80000015177423 */ /* 0x001fc80000000016 */
[----:B------:R-:W-:-:S04]  /*3290*/  FADD.FTZ R23, -R23, -RZ ;  /* 0x800000ff17177221 */ /* 0x000fc80000010100 */
[CCC-:B------:R-:W-:Y:S01]  /*32a0*/  FFMA.RM R24, R22.reuse, R23.reuse, R22.reuse ;  /* 0x0000001716187223 */ /* 0x1c0fe20000004016 */
[----:B------:R-:W-:-:S04]  /*32b0*/  FFMA.RP R23, R22, R23, R22 ;  /* 0x0000001716177223 */ /* 0x000fc80000008016 */
[C---:B------:R-:W-:Y:S02]  /*32c0*/  LOP3.LUT R22, R24.reuse, 0x7fffff, RZ, 0xc0, !PT ;  /* 0x007fffff18167812 */ /* 0x040fe400078ec0ff */
[----:B------:R-:W-:Y:S02]  /*32d0*/  FSETP.NEU.FTZ.AND P0, PT, R24, R23, PT ;  /* 0x000000171800720b */ /* 0x000fe40003f1d000 */
[----:B------:R-:W-:Y:S02]  /*32e0*/  LOP3.LUT R22, R22, 0x800000, RZ, 0xfc, !PT ;  /* 0x0080000016167812 */ /* 0x000fe400078efcff */
[----:B------:R-:W-:Y:S02]  /*32f0*/  SEL R23, RZ, 0xffffffff, !P0 ;  /* 0xffffffffff177807 */ /* 0x000fe40004000000 */
[----:B------:R-:W-:Y:S02]  /*3300*/  LOP3.LUT R24, R27, R22, RZ, 0xc0, !PT ;  /* 0x000000161b187212 */ /* 0x000fe400078ec0ff */
[----:B------:R-:W-:-:S02]  /*3310*/  IADD3 R23, PT, PT, -R23, RZ, RZ ;  /* 0x000000ff17177210 */ /* 0x000fc40007ffe1ff */
[-C--:B------:R-:W-:Y:S02]  /*3320*/  SHF.R.U32.HI R24, RZ, R3.reuse, R24 ;  /* 0x00000003ff187219 */ /* 0x080fe40000011618 */
[----:B------:R-:W-:Y:S02]  /*3330*/  LOP3.LUT P1, RZ, R23, R3, R22, 0xf8, !PT ;  /* 0x0000000317ff7212 */ /* 0x000fe4000782f816 */
[C---:B------:R-:W-:Y:S02]  /*3340*/  LOP3.LUT P0, RZ, R24.reuse, 0x1, RZ, 0xc0, !PT ;  /* 0x0000000118ff7812 */ /* 0x040fe4000780c0ff */
[----:B------:R-:W-:-:S04]  /*3350*/  LOP3.LUT P2, RZ, R24, 0x2, RZ, 0xc0, !PT ;  /* 0x0000000218ff7812 */ /* 0x000fc8000784c0ff */
[----:B------:R-:W-:Y:S02]  /*3360*/  PLOP3.LUT P0, PT, P0, P1, P2, 0xe0, 0x0 ;  /* 0x000000000000781c */ /* 0x000fe40000703c20 */
[----:B------:R-:W-:Y:S02]  /*3370*/  LOP3.LUT P1, RZ, R0, 0x7fffff, RZ, 0xc0, !PT ;  /* 0x007fffff00ff7812 */ /* 0x000fe4000782c0ff */
[----:B------:R-:W-:-:S04]  /*3380*/  SEL R3, RZ, 0x1, !P0 ;  /* 0x00000001ff037807 */ /* 0x000fc80004000000 */
[----:B------:R-:W-:-:S04]  /*3390*/  IADD3 R3, PT, PT, -R3, RZ, RZ ;  /* 0x000000ff03037210 */ /* 0x000fc80007ffe1ff */
[----:B------:R-:W-:Y:S02]  /*33a0*/  ISETP.GE.AND P0, PT, R3, RZ, PT ;  /* 0x000000ff0300720c */ /* 0x000fe40003f06270 */
[----:B------:R-:W-:-:S04]  /*33b0*/  IADD3 R3, PT, PT, R2, -0xfc, RZ ;  /* 0xffffff0402037810 */ /* 0x000fc80007ffe0ff */
[----:B------:R-:W-:-:S07]  /*33c0*/  SHF.R.U32.HI R3, RZ, R3, R22 ;  /* 0x00000003ff037219 */ /* 0x000fce0000011616 */
[----:B------:R-:W-:-:S04]  /*33d0*/  @!P0 IADD3 R3, PT, PT, R3, 0x1, RZ ;  /* 0x0000000103038810 */ /* 0x000fc80007ffe0ff */
[----:B------:R-:W-:-:S04]  /*33e0*/  @!P1 SHF.L.U32 R3, R3, 0x1, RZ ;  /* 0x0000000103039819 */ /* 0x000fc800000006ff */
[----:B------:R-:W-:Y:S01]  /*33f0*/  LOP3.LUT R3, R3, 0x80000000, R0, 0xf8, !PT ;  /* 0x8000000003037812 */ /* 0x000fe200078ef800 */
[----:B------:R-:W-:Y:S06]  /*3400*/  BRA `(.L_x_149) ;  /* 0x0000000000047947 */ /* 0x000fec0003800000 */
.L_x_150:
[----:B------:R0:W1:Y:S02]  /*3410*/  MUFU.RCP R3, R0 ;  /* 0x0000000000037308 */ /* 0x0000640000001000 */
.L_x_149:
[----:B------:R-:W-:Y:S05]  /*3420*/  BSYNC.RECONVERGENT B1 ;  /* 0x0000000000017941 */ /* 0x000fea0003800200 */
.L_x_147:
[----:B01----:R-:W-:Y:S01]  /*3430*/  MOV R0, R3 ;  /* 0x0000000300007202 */ /* 0x003fe20000000f00 */
[----:B------:R-:W-:Y:S01]  /*3440*/  HFMA2 R3, -RZ, RZ, 0, 0 ;  /* 0x00000000ff037431 */ /* 0x000fe200000001ff */
[----:B------:R-:W-:-:S04]  /*3450*/  MOV R2, R20 ;  /* 0x0000001400027202 */ /* 0x000fc80000000f00 */
[----:B------:R-:W-:Y:S05]  /*3460*/  RET.REL.NODEC R2 `(_Z23compute_descriptor_se_aIfEvPT_iS1_iS1_iPKiPKS0_S5_PiiS5_ffi) ;  /* 0xffffffc802e47950 */ /* 0x000fea0003c3ffff */
        .weak           $__internal_6_$__cuda_sm20_sqrt_rn_f32_slowpath
        .type           $__internal_6_$__cuda_sm20_sqrt_rn_f32_slowpath,@function
        .size           $__internal_6_$__cuda_sm20_sqrt_rn_f32_slowpath,($__internal_7_$__cuda_sm3x_div_rn_noftz_f32_slowpath - $__internal_6_$__cuda_sm20_sqrt_rn_f32_slowpath)
$__internal_6_$__cuda_sm20_sqrt_rn_f32_slowpath:
        /* <DEDUP_REMOVED lines=13> */
[----:B------:R-:W-:-:S03]  /*3540*/  @P0 FMUL.FTZ R3, R3, 0.5 ;  /* 0x3f00000003030820 */ /* 0x000fc60000410000 */
[----:B------:R-:W-:-:S04]  /*3550*/  @P0 FADD.FTZ R0, -R9, -RZ ;  /* 0x800000ff09000221 */ /* 0x000fc80000010100 */
[----:B------:R-:W-:Y:S01]  /*3560*/  @P0 FFMA R10, R9, R0, R2 ;  /* 0x00000000090a0223 */ /* 0x000fe20000000002 */
[----:B------:R-:W-:-:S03]  /*3570*/  @!P0 MOV R0, R7 ;  /* 0x0000000700008202 */ /* 0x000fc60000000f00 */
[----:B------:R-:W-:-:S04]  /*3580*/  @P0 FFMA R3, R10, R3, R9 ;  /* 0x000000030a030223 */ /* 0x000fc80000000009 */
[----:B------:R-:W-:-:S07]  /*3590*/  @P0 FMUL.FTZ R0, R3, 2.3283064365386962891e-10 ;  /* 0x2f80000003000820 */ /* 0x000fce0000410000 */
.L_x_151:
[----:B------:R-:W-:Y:S01]  /*35a0*/  HFMA2 R3, -RZ, RZ, 0, 0 ;  /* 0x00000000ff037431 */ /* 0x000fe200000001ff */
[----:B------:R-:W-:-:S04]  /*35b0*/  MOV R2, R11 ;  /* 0x0000000b00027202 */ /* 0x000fc80000000f00 */
[----:B------:R-:W-:Y:S05]  /*35c0*/  RET.REL.NODEC R2 `(_Z23compute_descriptor_se_aIfEvPT_iS1_iS1_iPKiPKS0_S5_PiiS5_ffi) ;  /* 0xffffffc8028c7950 */ /* 0x000fea0003c3ffff */
        .weak           $__internal_7_$__cuda_sm3x_div_rn_noftz_f32_slowpath
        .type           $__internal_7_$__cuda_sm3x_div_rn_noftz_f32_slowpath,@function
        .size           $__internal_7_$__cuda_sm3x_div_rn_noftz_f32_slowpath,(.L_x_188 - $__internal_7_$__cuda_sm3x_div_rn_noftz_f32_slowpath)
$__internal_7_$__cuda_sm3x_div_rn_noftz_f32_slowpath:
[----:B------:R-:W-:Y:S01]  /*35d0*/  SHF.R.U32.HI R20, RZ, 0x17, R3 ;  /* 0x00000017ff147819 */ /* 0x000fe20000011603 */
[----:B------:R-:W-:Y:S01]  /*35e0*/  BSSY.RECONVERGENT B0, `(.L_x_152) ;  /* 0x0000064000007945 */ /* 0x000fe20003800200 */
[----:B------:R-:W-:Y:S02]  /*35f0*/  SHF.R.U32.HI R22, RZ, 0x17, R0 ;  /* 0x00000017ff167819 */ /* 0x000fe40000011600 */
[----:B------:R-:W-:Y:S02]  /*3600*/  LOP3.LUT R20, R20, 0xff, RZ, 0xc0, !PT ;  /* 0x000000ff14147812 */ /* 0x000fe400078ec0ff */
[----:B------:R-:W-:Y:S02]  /*3610*/  LOP3.LUT R22, R22, 0xff, RZ, 0xc0, !PT ;  /* 0x000000ff16167812 */ /* 0x000fe400078ec0ff */
[----:B------:R-:W-:Y:S02]  /*3620*/  IADD3 R21, PT, PT, R20, -0x1, RZ ;  /* 0xffffffff14157810 */ /* 0x000fe40007ffe0ff */
[----:B------:R-:W-:-:S02]  /*3630*/  IADD3 R24, PT, PT, R22, -0x1, RZ ;  /* 0xffffffff16187810 */ /* 0x000fc40007ffe0ff */
[----:B------:R-:W-:-:S04]  /*3640*/  ISETP.GT.U32.AND P0, PT, R21, 0xfd, PT ;  /* 0x000000fd1500780c */ /* 0x000fc80003f04070 */
[----:B------:R-:W-:-:S13]  /*3650*/  ISETP.GT.U32.OR P0, PT, R24, 0xfd, P0 ;  /* 0x000000fd1800780c */ /* 0x000fda0000704470 */
[----:B------:R-:W-:Y:S01]  /*3660*/  @!P0 MOV R21, RZ ;  /* 0x000000ff00158202 */ /* 0x000fe20000000f00 */
[----:B------:R-:W-:Y:S06]  /*3670*/  @!P0 BRA `(.L_x_153) ;  /* 0x0000000000648947 */ /* 0x000fec0003800000 */
[----:B------:R-:W-:Y:S02]  /*3680*/  FSETP.GTU.FTZ.AND P0, PT, |R0|, +INF , PT ;  /* 0x7f8000000000780b */ /* 0x000fe40003f1c200 */
[----:B------:R-:W-:-:S04]  /*3690*/  FSETP.GTU.FTZ.AND P1, PT, |R3|, +INF , PT ;  /* 0x7f8000000300780b */ /* 0x000fc80003f3c200 */
[----:B------:R-:W-:-:S13]  /*36a0*/  PLOP3.LUT P0, PT, P0, P1, PT, 0xf8, 0x8f ;  /* 0x00000000008f781c */ /* 0x000fda0000703f70 */
[----:B------:R-:W-:Y:S05]  /*36b0*/  @P0 BRA `(.L_x_154) ;  /* 0x0000000400540947 */ /* 0x000fea0003800000 */
[----:B------:R-:W-:-:S13]  /*36c0*/  LOP3.LUT P0, RZ, R3, 0x7fffffff, R0, 0xc8, !PT ;  /* 0x7fffffff03ff7812 */ /* 0x000fda000780c800 */
[----:B------:R-:W-:Y:S05]  /*36d0*/  @!P0 BRA `(.L_x_155) ;  /* 0x0000000400448947 */ /* 0x000fea0003800000 */
[C---:B------:R-:W-:Y:S02]  /*36e0*/  FSETP.NEU.FTZ.AND P2, PT, |R0|.reuse, +INF , PT ;  /* 0x7f8000000000780b */ /* 0x040fe40003f5d200 */
[----:B------:R-:W-:Y:S02]  /*36f0*/  FSETP.NEU.FTZ.AND P1, PT, |R3|, +INF , PT ;  /* 0x7f8000000300780b */ /* 0x000fe40003f3d200 */
[----:B------:R-:W-:-:S11]  /*3700*/  FSETP.NEU.FTZ.AND P0, PT, |R0|, +INF , PT ;  /* 0x7f8000000000780b */ /* 0x000fd60003f1d200 */
[----:B------:R-:W-:Y:S05]  /*3710*/  @!P1 BRA !P2, `(.L_x_155) ;  /* 0x0000000400349947 */ /* 0x000fea0005000000 */
[----:B------:R-:W-:-:S04]  /*3720*/  LOP3.LUT P2, RZ, R0, 0x7fffffff, RZ, 0xc0, !PT ;  /* 0x7fffffff00ff7812 */ /* 0x000fc8000784c0ff */
[----:B------:R-:W-:-:S13]  /*3730*/  PLOP3.LUT P1, PT, P1, P2, PT, 0x2f, 0xf2 ;  /* 0x0000000000f2781c */ /* 0x000fda0000f24577 */
[----:B------:R-:W-:Y:S05]  /*3740*/  @P1 BRA `(.L_x_156) ;  /* 0x0000000400201947 */ /* 0x000fea0003800000 */
[----:B------:R-:W-:-:S04]  /*3750*/  LOP3.LUT P1, RZ, R3, 0x7fffffff, RZ, 0xc0, !PT ;  /* 0x7fffffff03ff7812 */ /* 0x000fc8000782c0ff */
[----:B------:R-:W-:-:S13]  /*3760*/  PLOP3.LUT P0, PT, P0, P1, PT, 0x2f, 0xf2 ;  /* 0x0000000000f2781c */ /* 0x000fda0000702577 */
[----:B------:R-:W-:Y:S05]  /*3770*/  @P0 BRA `(.L_x_157) ;  /* 0x0000000400080947 */ /* 0x000fea0003800000 */
[----:B------:R-:W-:-:S04]  /*3780*/  IADD3 R21, PT, PT, R22, -0x1, RZ ;  /* 0xffffffff16157810 */ /* 0x000fc80007ffe0ff */
[----:B------:R-:W-:Y:S02]  /*3790*/  ISETP.GE.AND P0, PT, R21, RZ, PT ;  /* 0x000000ff1500720c */ /* 0x000fe40003f06270 */
[----:B------:R-:W-:-:S04]  /*37a0*/  IADD3 R21, PT, PT, R20, -0x1, RZ ;  /* 0xffffffff14157810 */ /* 0x000fc80007ffe0ff */
[----:B------:R-:W-:-:S07]  /*37b0*/  ISETP.GE.AND P1, PT, R21, RZ, PT ;  /* 0x000000ff1500720c */ /* 0x000fce0003f26270 */
[----:B------:R-:W-:Y:S01]  /*37c0*/  @P0 MOV R21, RZ ;  /* 0x000000ff00150202 */ /* 0x000fe20000000f00 */
[----:B------:R-:W-:Y:S01]  /*37d0*/  @!P0 FFMA R0, R0, 1.84467440737095516160e+19, RZ ;  /* 0x5f80000000008823 */ /* 0x000fe200000000ff */
[----:B------:R-:W-:-:S04]  /*37e0*/  @!P0 MOV R21, 0xffffffc0 ;  /* 0xffffffc000158802 */ /* 0x000fc80000000f00 */
[----:B------:R-:W-:Y:S01]  /*37f0*/  @!P1 FFMA R3, R3, 1.84467440737095516160e+19, RZ ;  /* 0x5f80000003039823 */ /* 0x000fe200000000ff */
[----:B------:R-:W-:-:S07]  /*3800*/  @!P1 IADD3 R21, PT, PT, R21, 0x40, RZ ;  /* 0x0000004015159810 */ /* 0x000fce0007ffe0ff */
.L_x_153:
[----:B------:R-:W-:Y:S01]  /*3810*/  LEA R26, R20, 0xc0800000, 0x17 ;  /* 0xc0800000141a7811 */ /* 0x000fe200078eb8ff */
[----:B------:R-:W-:Y:S01]  /*3820*/  BSSY.RECONVERGENT B1, `(.L_x_158) ;  /* 0x0000036000017945 */ /* 0x000fe20003800200 */
[----:B------:R-:W-:Y:S02]  /*3830*/  IADD3 R27, PT, PT, R22, -0x7f, RZ ;  /* 0xffffff81161b7810 */ /* 0x000fe40007ffe0ff */
[----:B------:R-:W-:-:S03]  /*3840*/  IADD3 R26, PT, PT, -R26, R3, RZ ;  /* 0x000000031a1a7210 */ /* 0x000fc60007ffe1ff */
[----:B------:R-:W-:Y:S01]  /*3850*/  IMAD R0, R27, -0x800000, R0 ;  /* 0xff8000001b007824 */ /* 0x000fe200078e0200 */
[----:B------:R-:W0:Y:S01]  /*3860*/  MUFU.RCP R24, R26 ;  /* 0x0000001a00187308 */ /* 0x000e220000001000 */
[----:B------:R-:W-:-:S04]  /*3870*/  FADD.FTZ R3, -R26, -RZ ;  /* 0x800000ff1a037221 */ /* 0x000fc80000010100 */
[----:B0-----:R-:W-:-:S04]  /*3880*/  FFMA R29, R24, R3, 1 ;  /* 0x3f800000181d7423 */ /* 0x001fc80000000003 */
[----:B------:R-:W-:-:S04]  /*3890*/  FFMA R29, R24, R29, R24 ;  /* 0x0000001d181d7223 */ /* 0x000fc80000000018 */
[----:B------:R-:W-:-:S04]  /*38a0*/  FFMA R22, R0, R29, RZ ;  /* 0x0000001d00167223 */ /* 0x000fc800000000ff */
[----:B------:R-:W-:-:S04]  /*38b0*/  FFMA R24, R3, R22, R0 ;  /* 0x0000001603187223 */ /* 0x000fc80000000000 */
[----:B------:R-:W-:Y:S01]  /*38c0*/  FFMA R24, R29, R24, R22 ;  /* 0x000000181d187223 */ /* 0x000fe20000000016 */
[----:B------:R-:W-:-:S03]  /*38d0*/  IADD3 R22, PT, PT, R27, 0x7f, -R20 ;  /* 0x0000007f1b167810 */ /* 0x000fc60007ffe814 */
[----:B------:R-:W-:Y:S01]  /*38e0*/  FFMA R3, R3, R24, R0 ;  /* 0x0000001803037223 */ /* 0x000fe20000000000 */
[----:B------:R-:W-:-:S03]  /*38f0*/  IADD3 R21, PT, PT, R22, R21, RZ ;  /* 0x0000001516157210 */ /* 0x000fc60007ffe0ff */
[----:B------:R-:W-:-:S05]  /*3900*/  FFMA R0, R29, R3, R24 ;  /* 0x000000031d007223 */ /* 0x000fca0000000018 */
[----:B------:R-:W-:-:S04]  /*3910*/  SHF.R.U32.HI R20, RZ, 0x17, R0 ;  /* 0x00000017ff147819 */ /* 0x000fc80000011600 */
[----:B------:R-:W-:-:S04]  /*3920*/  LOP3.LUT R20, R20, 0xff, RZ, 0xc0, !PT ;  /* 0x000000ff14147812 */ /* 0x000fc800078ec0ff */
[----:B------:R-:W-:-:S04]  /*3930*/  IADD3 R20, PT, PT, R20, R21, RZ ;  /* 0x0000001514147210 */ /* 0x000fc80007ffe0ff */
[----:B------:R-:W-:-:S04]  /*3940*/  IADD3 R22, PT, PT, R20, -0x1, RZ ;  /* 0xffffffff14167810 */ /* 0x000fc80007ffe0ff */
[----:B------:R-:W-:-:S13]  /*3950*/  ISETP.GE.U32.AND P0, PT, R22, 0xfe, PT ;  /* 0x000000fe1600780c */ /* 0x000fda0003f06070 */
[----:B------:R-:W-:Y:S05]  /*3960*/  @!P0 BRA `(.L_x_159) ;  /* 0x0000000000808947 */ /* 0x000fea0003800000 */
[----:B------:R-:W-:-:S13]  /*3970*/  ISETP.GT.AND P0, PT, R20, 0xfe, PT ;  /* 0x000000fe1400780c */ /* 0x000fda0003f04270 */
[----:B------:R-:W-:Y:S05]  /*3980*/  @P0 BRA `(.L_x_160) ;  /* 0x00000000006c0947 */ /* 0x000fea0003800000 */
[----:B------:R-:W-:-:S13]  /*3990*/  ISETP.GE.AND P0, PT, R20, 0x1, PT ;  /* 0x000000011400780c */ /* 0x000fda0003f06270 */
[----:B------:R-:W-:Y:S05]  /*39a0*/  @P0 BRA `(.L_x_161) ;  /* 0x0000000000740947 */ /* 0x000fea0003800000 */
[----:B------:R-:W-:Y:S02]  /*39b0*/  ISETP.GE.AND P0, PT, R20, -0x18, PT ;  /* 0xffffffe81400780c */ /* 0x000fe40003f06270 */
[----:B------:R-:W-:-:S11]  /*39c0*/  LOP3.LUT R0, R0, 0x80000000, RZ, 0xc0, !PT ;  /* 0x8000000000007812 */ /* 0x000fd600078ec0ff */
[----:B------:R-:W-:Y:S05]  /*39d0*/  @!P0 BRA `(.L_x_161) ;  /* 0x0000000000688947 */ /* 0x000fea0003800000 */
[CCC-:B------:R-:W-:Y:S01]  /*39e0*/  FFMA.RZ R21, R29.reuse, R3.reuse, R24.reuse ;  /* 0x000000031d157223 */ /* 0x1c0fe2000000c018 */
[CCC-:B------:R-:W-:Y:S01]  /*39f0*/  FFMA.RP R22, R29.reuse, R3.reuse, R24.reuse ;  /* 0x000000031d167223 */ /* 0x1c0fe20000008018 */
[----:B------:R-:W-:Y:S01]  /*3a00*/  FFMA.RM R29, R29, R3, R24 ;  /* 0x000000031d1d7223 */ /* 0x000fe20000004018 */
[C---:B------:R-:W-:Y:S02]  /*3a10*/  IADD3 R3, PT, PT, R20.reuse, 0x20, RZ ;  /* 0x0000002014037810 */ /* 0x040fe40007ffe0ff */
[----:B------:R-:W-:Y:S02]  /*3a20*/  LOP3.LUT R21, R21, 0x7fffff, RZ, 0xc0, !PT ;  /* 0x007fffff15157812 */ /* 0x000fe400078ec0ff */
[C---:B------:R-:W-:Y:S02]  /*3a30*/  ISETP.NE.AND P2, PT, R20.reuse, RZ, PT ;  /* 0x000000ff1400720c */ /* 0x040fe40003f45270 */
[----:B------:R-:W-:Y:S02]  /*3a40*/  LOP3.LUT R24, R21, 0x800000, RZ, 0xfc, !PT ;  /* 0x0080000015187812 */ /* 0x000fe400078efcff */
[----:B------:R-:W-:-:S02]  /*3a50*/  ISETP.NE.AND P1, PT, R20, RZ, PT ;  /* 0x000000ff1400720c */ /* 0x000fc40003f25270 */
[----:B------:R-:W-:Y:S02]  /*3a60*/  IADD3 R20, PT, PT, -R20, RZ, RZ ;  /* 0x000000ff14147210 */ /* 0x000fe40007ffe1ff */
[----:B------:R-:W-:Y:S02]  /*3a70*/  SHF.L.U32 R3, R24, R3, RZ ;  /* 0x0000000318037219 */ /* 0x000fe400000006ff */
[----:B------:R-:W-:Y:S02]  /*3a80*/  FSETP.NEU.FTZ.AND P0, PT, R22, R29, PT ;  /* 0x0000001d1600720b */ /* 0x000fe40003f1d000 */
[----:B------:R-:W-:Y:S02]  /*3a90*/  SEL R21, R20, RZ, P2 ;  /* 0x000000ff14157207 */ /* 0x000fe40001000000 */
[----:B------:R-:W-:Y:S02]  /*3aa0*/  ISETP.NE.AND P1, PT, R3, RZ, P1 ;  /* 0x000000ff0300720c */ /* 0x000fe40000f25270 */
[----:B------:R-:W-:-:S02]  /*3ab0*/  SHF.R.U32.HI R24, RZ, R21, R24 ;  /* 0x00000015ff187219 */ /* 0x000fc40000011618 */
[----:B------:R-:W-:Y:S02]  /*3ac0*/  PLOP3.LUT P0, PT, P0, P1, PT, 0xf8, 0x8f ;  /* 0x00000000008f781c */ /* 0x000fe40000703f70 */
[----:B------:R-:W-:Y:S02]  /*3ad0*/  SHF.R.U32.HI R20, RZ, 0x1, R24 ;  /* 0x00000001ff147819 */ /* 0x000fe40000011618 */
[----:B------:R-:W-:-:S04]  /*3ae0*/  SEL R3, RZ, 0x1, !P0 ;  /* 0x00000001ff037807 */ /* 0x000fc80004000000 */
[----:B------:R-:W-:-:S04]  /*3af0*/  LOP3.LUT R3, R3, 0x1, R20, 0xf8, !PT ;  /* 0x0000000103037812 */ /* 0x000fc800078ef814 */
[----:B------:R-:W-:-:S04]  /*3b00*/  LOP3.LUT R3, R3, R24, RZ, 0xc0, !PT ;  /* 0x0000001803037212 */ /* 0x000fc800078ec0ff */
[----:B------:R-:W-:-:S04]  /*3b10*/  IADD3 R3, PT, PT, R20, R3, RZ ;  /* 0x0000000314037210 */ /* 0x000fc80007ffe0ff */
[----:B------:R-:W-:Y:S01]  /*3b20*/  LOP3.LUT R0, R3, R0, RZ, 0xfc, !PT ;  /* 0x0000000003007212 */ /* 0x000fe200078efcff */
[----:B------:R-:W-:Y:S06]  /*3b30*/  BRA `(.L_x_161) ;  /* 0x0000000000107947 */ /* 0x000fec0003800000 */
.L_x_160:
[----:B------:R-:W-:-:S04]  /*3b40*/  LOP3.LUT R0, R0, 0x80000000, RZ, 0xc0, !PT ;  /* 0x8000000000007812 */ /* 0x000fc800078ec0ff */
[----:B------:R-:W-:Y:S01]  /*3b50*/  LOP3.LUT R0, R0, 0x7f800000, RZ, 0xfc, !PT ;  /* 0x7f80000000007812 */ /* 0x000fe200078efcff */
[----:B------:R-:W-:Y:S06]  /*3b60*/  BRA `(.L_x_161) ;  /* 0x0000000000047947 */ /* 0x000fec0003800000 */
.L_x_159:
[----:B------:R-:W-:-:S07]  /*3b70*/  LEA R0, R21, R0, 0x17 ;  /* 0x0000000015007211 */ /* 0x000fce00078eb8ff */
.L_x_161:
[----:B------:R-:W-:Y:S05]  /*3b80*/  BSYNC.RECONVERGENT B1 ;  /* 0x0000000000017941 */ /* 0x000fea0003800200 */
.L_x_158:
[----:B------:R-:W-:Y:S05]  /*3b90*/  BRA `(.L_x_162) ;  /* 0x0000000000207947 */ /* 0x000fea0003800000 */
.L_x_157:
[----:B------:R-:W-:-:S04]  /*3ba0*/  LOP3.LUT R0, R3, 0x80000000, R0, 0x48, !PT ;  /* 0x8000000003007812 */ /* 0x000fc800078e4800 */
[----:B------:R-:W-:Y:S01]  /*3bb0*/  LOP3.LUT R0, R0, 0x7f800000, RZ, 0xfc, !PT ;  /* 0x7f80000000007812 */ /* 0x000fe200078efcff */
[----:B------:R-:W-:Y:S06]  /*3bc0*/  BRA `(.L_x_162) ;  /* 0x0000000000147947 */ /* 0x000fec0003800000 */
.L_x_156:
[----:B------:R-:W-:Y:S01]  /*3bd0*/  LOP3.LUT R0, R3, 0x80000000, R0, 0x48, !PT ;  /* 0x8000000003007812 */ /* 0x000fe200078e4800 */
[----:B------:R-:W-:Y:S06]  /*3be0*/  BRA `(.L_x_162) ;  /* 0x00000000000c7947 */ /* 0x000fec0003800000 */
.L_x_155:
[----:B------:R-:W0:Y:S01]  /*3bf0*/  MUFU.RSQ R0, -QNAN ;  /* 0xffc0000000007908 */ /* 0x000e220000001400 */
[----:B------:R-:W-:Y:S05]  /*3c00*/  BRA `(.L_x_162) ;  /* 0x0000000000047947 */ /* 0x000fea0003800000 */
.L_x_154:
[----:B------:R-:W-:-:S07]  /*3c10*/  FADD.FTZ R0, R0, R3 ;  /* 0x0000000300007221 */ /* 0x000fce0000010000 */
.L_x_162:
[----:B------:R-:W-:Y:S05]  /*3c20*/  BSYNC.RECONVERGENT B0 ;  /* 0x0000000000007941 */ /* 0x000fea0003800200 */
.L_x_152:
[----:B------:R-:W-:-:S04]  /*3c30*/  HFMA2 R3, -RZ, RZ, 0, 0 ;  /* 0x00000000ff037431 */ /* 0x000fc800000001ff */
[----:B0-----:R-:W-:Y:S05]  /*3c40*/  RET.REL.NODEC R2 `(_Z23compute_descriptor_se_aIfEvPT_iS1_iS1_iPKiPKS0_S5_PiiS5_ffi) ;  /* 0xffffffc002ec7950 */ /* 0x001fea0003c3ffff */
.L_x_163:
        /* <DEDUP_REMOVED lines=11> */
.L_x_188:


//--------------------- .text._Z24format_nlist_fill_b_se_aPiiiPKiS1_PyS1_iS_i --------------------------
	.section	.text._Z24format_nlist_fill_b_se_aPiiiPKiS1_PyS1_iS_i,"ax",@progbits
	.align	128
        .global         _Z24format_nlist_fill_b_se_aPiiiPKiS1_PyS1_iS_i
        .type           _Z24format_nlist_fill_b_se_aPiiiPKiS1_PyS1_iS_i,@function
        .size           _Z24format_nlist_fill_b_se_aPiiiPKiS1_PyS1_iS_i,(.L_x_189 - _Z24format_nlist_fill_b_se_aPiiiPKiS1_PyS1_iS_i)
        .other          _Z24format_nlist_fill_b_se_aPiiiPKiS1_PyS1_iS_i,@"STO_CUDA_ENTRY STV_DEFAULT"
_Z24format_nlist_fill_b_se_aPiiiPKiS1_PyS1_iS_i:
.text._Z24format_nlist_fill_b_se_aPiiiPKiS1_PyS1_iS_i:
[----:B------:R-:W-:Y:S01]  /*0000*/  LDC R1, c[0x0][0x37c] ;  /* 0x0000df00ff017b82 */ /* 0x000fe20000000800 */
[----:B------:R-:W0:Y:S07]  /*0010*/  S2R R3, SR_TID.X ;  /* 0x0000000000037919 */ /* 0x000e2e0000002100 */
[----:B------:R-:W0:Y:S01]  /*0020*/  S2UR UR4, SR_CTAID.X ;  /* 0x00000000000479c3 */ /* 0x000e220000002500 */
[----:B------:R-:W1:Y:S07]  /*0030*/  LDCU UR5, c[0x0][0x38c] ;  /* 0x00007180ff0577ac */ /* 0x000e6e0008000800 */
[----:B------:R-:W0:Y:S02]  /*0040*/  LDC R2, c[0x0][0x360] ;  /* 0x0000d800ff027b82 */ /* 0x000e240000000800 */
[----:B0-----:R-:W-:-:S05]  /*0050*/  IMAD R2, R2, UR4, R3 ;  /* 0x0000000402027c24 */ /* 0x001fca000f8e0203 */
[----:B-1----:R-:W-:-:S13]  /*0060*/  ISETP.GE.U32.AND P0, PT, R2, UR5, PT ;  /* 0x0000000502007c0c */ /* 0x002fda000bf06070 */
[----:B------:R-:W-:Y:S05]  /*0070*/  @P0 EXIT ;  /* 0x000000000000094d */ /* 0x000fea0003800000 */
[----:B------:R-:W0:Y:S01]  /*0080*/  LDC R11, c[0x0][0x3c0] ;  /* 0x0000f000ff0b7b82 */ /* 0x000e220000000800 */
[----:B------:R-:W1:Y:S01]  /*0090*/  LDCU UR6, c[0x0][0x3b0] ;  /* 0x00007600ff0677ac */ /* 0x000e620008000800 */
[----:B------:R-:W2:Y:S06]  /*00a0*/  LDCU.64 UR8, c[0x0][0x3a0] ;  /* 0x00007400ff0877ac */ /* 0x000eac0008000a00 */
[----:B------:R-:W3:Y:S01]  /*00b0*/  LDC.64 R12, c[0x0][0x3b8] ;  /* 0x0000ee00ff0c7b82 */ /* 0x000ee20000000a00 */
[----:B------:R-:W4:Y:S01]  /*00c0*/  LDCU UR4, c[0x0][0x388] ;  /* 0x00007100ff0477ac */ /* 0x000f220008000800 */
[----:B------:R-:W0:Y:S01]  /*00d0*/  LDCU.64 UR10, c[0x0][0x358] ;  /* 0x00006b00ff0a77ac */ /* 0x000e220008000a00 */
[----:B-1----:R-:W-:Y:S01]  /*00e0*/  UISETP.GE.AND UP0, UPT, UR6, 0x1, UPT ;  /* 0x000000010600788c */ /* 0x002fe2000bf06270 */
[----:B0-----:R-:W-:-:S02]  /*00f0*/  IMAD R3, R2, R11, RZ ;  /* 0x0000000b02037224 */ /* 0x001fc400078e02ff */
[----:B------:R-:W-:-:S05]  /*0100*/  IMAD R0, R11, UR5, RZ ;  /* 0x000000050b007c24 */ /* 0x000fca000f8e02ff */
[----:B------:R-:W-:-:S04]  /*0110*/  IADD3 R3, P0, PT, R3, R0, RZ ;  /* 0x0000000003037210 */ /* 0x000fc80007f1e0ff */
[----:B------:R-:W-:Y:S01]  /*0120*/  LEA.HI.X.SX32 R4, R0, RZ, 0x1, P0 ;  /* 0x000000ff00047211 */ /* 0x000fe200000f0eff */
[C---:B------:R-:W-:Y:S01]  /*0130*/  IMAD R0, R2.reuse, UR6, RZ ;  /* 0x0000000602007c24 */ /* 0x040fe2000f8e02ff */
[C---:B--2---:R-:W-:Y:S01]  /*0140*/  LEA R14, P0, R3.reuse, UR8, 0x3 ;  /* 0x00000008030e7c11 */ /* 0x044fe2000f8018ff */
[----:B----4-:R-:W-:Y:S02]  /*0150*/  IMAD R2, R2, UR4, RZ ;  /* 0x0000000402027c24 */ /* 0x010fe4000f8e02ff */
[----:B---3--:R-:W-:Y:S01]  /*0160*/  IMAD.WIDE.U32 R12, R0, 0x4, R12 ;  /* 0x00000004000c7825 */ /* 0x008fe200078e000c */
[----:B------:R-:W-:Y:S01]  /*0170*/  LEA.HI.X R15, R3, UR9, R4, 0x3, P0 ;  /* 0x00000009030f7c11 */ /* 0x000fe200080f1c04 */
[----:B------:R-:W-:Y:S08]  /*0180*/  BRA.U !UP0, `(.L_x_164) ;  /* 0x0000000508e87547 */ /* 0x000ff0000b800000 */
[----:B------:R-:W-:Y:S01]  /*0190*/  UISETP.GE.U32.AND UP1, UPT, UR6, 0x10, UPT ;  /* 0x000000100600788c */ /* 0x000fe2000bf26070 */
[----:B------:R-:W-:Y:S01]  /*01a0*/  IMAD.MOV.U32 R3, RZ, RZ, RZ ;  /* 0x000000ffff037224 */ /* 0x000fe200078e00ff */
[----:B------:R-:W-:-:S04]  /*01b0*/  ULOP3.LUT UR7, UR6, 0xf, URZ, 0xc0, !UPT ;  /* 0x0000000f06077892 */ /* 0x000fc8000f8ec0ff */
[----:B------:R-:W-:-:S03]  /*01c0*/  UISETP.NE.AND UP0, UPT, UR7, URZ, UPT ;  /* 0x000000ff0700728c */ /* 0x000fc6000bf05270 */
[----:B------:R-:W-:Y:S08]  /*01d0*/  BRA.U !UP1, `(.L_x_165) ;  /* 0x0000000109d47547 */ /* 0x000ff0000b800000 */
[----:B------:R-:W0:Y:S01]  /*01e0*/  LDCU.64 UR4, c[0x0][0x3a8] ;  /* 0x00007500ff0477ac */ /* 0x000e220008000a00 */
[----:B------:R-:W-:Y:S01]  /*01f0*/  IADD3 R8, P0, PT, R12, 0x20, RZ ;  /* 0x000000200c087810 */ /* 0x000fe20007f1e0ff */
[----:B------:R-:W-:-:S04]  /*0200*/  ULOP3.LUT UR8, UR6, 0x7ffffff0, URZ, 0xc0, !UPT ;  /* 0x7ffffff006087892 */ /* 0x000fc8000f8ec0ff */
[----:B------:R-:W-:Y:S01]  /*0210*/  IMAD.X R23, RZ, RZ, R13, P0 ;  /* 0x000000ffff177224 */ /* 0x000fe200000e060d */
[----:B------:R-:W-:Y:S02]  /*0220*/  UIADD3 UR9, UPT, UPT, -UR8, URZ, URZ ;  /* 0x000000ff08097290 */ /* 0x000fe4000fffe1ff */
[----:B------:R-:W-:Y:S01]  /*0230*/  IMAD.U32 R3, RZ, RZ, UR8 ;  /* 0x00000008ff037e24 */ /* 0x000fe2000f8e00ff */
[----:B0-----:R-:W-:-:S04]  /*0240*/  UIADD3 UR4, UP1, UPT, UR4, 0x20, URZ ;  /* 0x0000002004047890 */ /* 0x001fc8000ff3e0ff */
[----:B------:R-:W-:Y:S02]  /*0250*/  UIADD3.X UR5, UPT, UPT, URZ, UR5, URZ, UP1, !UPT ;  /* 0x00000005ff057290 */ /* 0x000fe40008ffe4ff */
[----:B------:R-:W-:-:S04]  /*0260*/  IMAD.U32 R10, RZ, RZ, UR4 ;  /* 0x00000004ff0a7e24 */ /* 0x000fc8000f8e00ff */
[----:B------:R-:W-:-:S07]  /*0270*/  MOV R9, UR5 ;  /* 0x0000000500097c02 */ /* 0x000fce0008000f00 */
.L_x_166:
[----:B------:R-:W-:Y:S02]  /*0280*/  IMAD.MOV.U32 R4, RZ, RZ, R10 ;  /* 0x000000ffff047224 */ /* 0x000fe400078e000a */
[----:B------:R-:W-:-:S05]  /*0290*/  IMAD.MOV.U32 R5, RZ, RZ, R9 ;  /* 0x000000ffff057224 */ /* 0x000fca00078e0009 */
[----:B------:R-:W2:Y:S01]  /*02a0*/  LDG.E R9, desc[UR10][R4.64+-0x20] ;  /* 0xffffe00a04097981 */ /* 0x000ea2000c1e1900 */
[----:B-1----:R-:W-:Y:S02]  /*02b0*/  IMAD.MOV.U32 R6, RZ, RZ, R8 ;  /* 0x000000ffff067224 */ /* 0x002fe400078e0008 */
[----:B------:R-:W-:-:S05]  /*02c0*/  IMAD.MOV.U32 R7, RZ, RZ, R23 ;  /* 0x000000ffff077224 */ /* 0x000fca00078e0017 */
[----:B--2---:R0:W-:Y:S04]  /*02d0*/  STG.E desc[UR10][R6.64+-0x20], R9 ;  /* 0xffffe00906007986 */ /* 0x0041e8000c10190a */
[----:B------:R-:W2:Y:S04]  /*02e0*/  LDG.E R17, desc[UR10][R4.64+-0x1c] ;  /* 0xffffe40a04117981 */ /* 0x000ea8000c1e1900 */
[----:B--2---:R1:W-:Y:S04]  /*02f0*/  STG.E desc[UR10][R6.64+-0x1c], R17 ;  /* 0xffffe41106007986 */ /* 0x0043e8000c10190a */
[----:B------:R-:W2:Y:S04]  /*0300*/  LDG.E R19, desc[UR10][R4.64+-0x18] ;  /* 0xffffe80a04137981 */ /* 0x000ea8000c1e1900 */
[----:B--2---:R2:W-:Y:S04]  /*0310*/  STG.E desc[UR10][R6.64+-0x18], R19 ;  /* 0xffffe81306007986 */ /* 0x0045e8000c10190a */
[----:B------:R-:W3:Y:S04]  /*0320*/  LDG.E R21, desc[UR10][R4.64+-0x14] ;  /* 0xffffec0a04157981 */ /* 0x000ee8000c1e1900 */
[----:B---3--:R3:W-:Y:S04]  /*0330*/  STG.E desc[UR10][R6.64+-0x14], R21 ;  /* 0xffffec1506007986 */ /* 0x0087e8000c10190a */
[----:B------:R-:W4:Y:S04]  /*0340*/  LDG.E R23, desc[UR10][R4.64+-0x10] ;  /* 0xfffff00a04177981 */ /* 0x000f28000c1e1900 */
[----:B----4-:R4:W-:Y:S04]  /*0350*/  STG.E desc[UR10][R6.64+-0x10], R23 ;  /* 0xfffff01706007986 */ /* 0x0109e8000c10190a */
[----:B------:R-:W5:Y:S04]  /*0360*/  LDG.E R25, desc[UR10][R4.64+-0xc] ;  /* 0xfffff40a04197981 */ /* 0x000f68000c1e1900 */
[----:B-----5:R5:W-:Y:S04]  /*0370*/  STG.E desc[UR10][R6.64+-0xc], R25 ;  /* 0xfffff41906007986 */ /* 0x020be8000c10190a */
[----:B0-----:R-:W2:Y:S04]  /*0380*/  LDG.E R9, desc[UR10][R4.64+-0x8] ;  /* 0xfffff80a04097981 */ /* 0x001ea8000c1e1900 */
[----:B--2---:R0:W-:Y:S04]  /*0390*/  STG.E desc[UR10][R6.64+-0x8], R9 ;  /* 0xfffff80906007986 */ /* 0x0041e8000c10190a */
[----:B-1----:R-:W2:Y:S04]  /*03a0*/  LDG.E R17, desc[UR10][R4.64+-0x4] ;  /* 0xfffffc0a04117981 */ /* 0x002ea8000c1e1900 */
[----:B--2---:R1:W-:Y:S04]  /*03b0*/  STG.E desc[UR10][R6.64+-0x4], R17 ;  /* 0xfffffc1106007986 */ /* 0x0043e8000c10190a */
[----:B------:R-:W2:Y:S04]  /*03c0*/  LDG.E R19, desc[UR10][R4.64] ;  /* 0x0000000a04137981 */ /* 0x000ea8000c1e1900 */
[----:B--2---:R2:W-:Y:S04]  /*03d0*/  STG.E desc[UR10][R6.64], R19 ;  /* 0x0000001306007986 */ /* 0x0045e8000c10190a */
[----:B---3--:R-:W3:Y:S04]  /*03e0*/  LDG.E R21, desc[UR10][R4.64+0x4] ;  /* 0x0000040a04157981 */ /* 0x008ee8000c1e1900 */
[----:B---3--:R3:W-:Y:S04]  /*03f0*/  STG.E desc[UR10][R6.64+0x4], R21 ;  /* 0x0000041506007986 */ /* 0x0087e8000c10190a */
[----:B----4-:R-:W4:Y:S04]  /*0400*/  LDG.E R23, desc[UR10][R4.64+0x8] ;  /* 0x0000080a04177981 */ /* 0x010f28000c1e1900 */
[----:B----4-:R4:W-:Y:S04]  /*0410*/  STG.E desc[UR10][R6.64+0x8], R23 ;  /* 0x0000081706007986 */ /* 0x0109e8000c10190a */
[----:B-----5:R-:W5:Y:S04]  /*0420*/  LDG.E R25, desc[UR10][R4.64+0xc] ;  /* 0x00000c0a04197981 */ /* 0x020f68000c1e1900 */
[----:B-----5:R-:W-:Y:S04]  /*0430*/  STG.E desc[UR10][R6.64+0xc], R25 ;  /* 0x00000c1906007986 */ /* 0x020fe8000c10190a */
[----:B0-----:R-:W5:Y:S04]  /*0440*/  LDG.E R9, desc[UR10][R4.64+0x10] ;  /* 0x0000100a04097981 */ /* 0x001f68000c1e1900 */
[----:B-----5:R0:W-:Y:S04]  /*0450*/  STG.E desc[UR10][R6.64+0x10], R9 ;  /* 0x0000100906007986 */ /* 0x0201e8000c10190a */
[----:B-1----:R-:W5:Y:S04]  /*0460*/  LDG.E R17, desc[UR10][R4.64+0x14] ;  /* 0x0000140a04117981 */ /* 0x002f68000c1e1900 */
[----:B-----5:R1:W-:Y:S04]  /*0470*/  STG.E desc[UR10][R6.64+0x14], R17 ;  /* 0x0000141106007986 */ /* 0x0203e8000c10190a */
[----:B--2---:R-:W2:Y:S04]  /*0480*/  LDG.E R19, desc[UR10][R4.64+0x18] ;  /* 0x0000180a04137981 */ /* 0x004ea8000c1e1900 */
[----:B--2---:R1:W-:Y:S04]  /*0490*/  STG.E desc[UR10][R6.64+0x18], R19 ;  /* 0x0000181306007986 */ /* 0x0043e8000c10190a */
[----:B---3--:R-:W2:Y:S01]  /*04a0*/  LDG.E R21, desc[UR10][R4.64+0x1c] ;  /* 0x00001c0a04157981 */ /* 0x008ea2000c1e1900 */
[----:B------:R-:W-:Y:S01]  /*04b0*/  UIADD3 UR9, UPT, UPT, UR9, 0x10, URZ ;  /* 0x0000001009097890 */ /* 0x000fe2000fffe0ff */
[----:B------:R-:W-:-:S02]  /*04c0*/  IADD3 R8, P1, PT, R6, 0x40, RZ ;  /* 0x0000004006087810 */ /* 0x000fc40007f3e0ff */
[----:B------:R-:W-:Y:S01]  /*04d0*/  IADD3 R10, P0, PT, R4, 0x40, RZ ;  /* 0x00000040040a7810 */ /* 0x000fe20007f1e0ff */
[----:B------:R-:W-:Y:S02]  /*04e0*/  UISETP.NE.AND UP1, UPT, UR9, URZ, UPT ;  /* 0x000000ff0900728c */ /* 0x000fe4000bf25270 */
[----:B----4-:R-:W-:Y:S01]  /*04f0*/  IMAD.X R23, RZ, RZ, R7, P1 ;  /* 0x000000ffff177224 */ /* 0x010fe200008e0607 */
[----:B0-----:R-:W-:Y:S01]  /*0500*/  IADD3.X R9, PT, PT, RZ, R5, RZ, P0, !PT ;  /* 0x00000005ff097210 */ /* 0x001fe200007fe4ff */
[----:B--2---:R1:W-:Y:S05]  /*0510*/  STG.E desc[UR10][R6.64+0x1c], R21 ;  /* 0x00001c1506007986 */ /* 0x0043ea000c10190a */
[----:B------:R-:W-:Y:S05]  /*0520*/  BRA.U UP1, `(.L_x_166) ;  /* 0xfffffffd01547547 */ /* 0x000fea000b83ffff */
.L_x_165:
[----:B------:R-:W-:Y:S01]  /*0530*/  IMAD.WIDE.U32 R4, R0, 0x4, RZ ;  /* 0x0000000400047825 */ /* 0x000fe200078e00ff */
[----:B------:R-:W-:Y:S06]  /*0540*/  BRA.U !UP0, `(.L_x_164) ;  /* 0x0000000108f87547 */ /* 0x000fec000b800000 */
[----:B------:R-:W-:Y:S02]  /*0550*/  UISETP.GE.U32.AND UP0, UPT, UR7, 0x8, UPT ;  /* 0x000000080700788c */ /* 0x000fe4000bf06070 */
[----:B------:R-:W-:-:S04]  /*0560*/  ULOP3.LUT UR5, UR6, 0x7, URZ, 0xc0, !UPT ;  /* 0x0000000706057892 */ /* 0x000fc8000f8ec0ff */
[----:B------:R-:W-:-:S03]  /*0570*/  UISETP.NE.AND UP1, UPT, UR5, URZ, UPT ;  /* 0x000000ff0500728c */ /* 0x000fc6000bf25270 */
[----:B------:R-:W-:Y:S08]  /*0580*/  BRA.U !UP0, `(.L_x_167) ;  /* 0x0000000108507547 */ /* 0x000ff0000b800000 */
[----:B------:R-:W0:Y:S02]  /*0590*/  LDC.64 R8, c[0x0][0x3a8] ;  /* 0x0000ea00ff087b82 */ /* 0x000e240000000a00 */
[----:B0-----:R-:W-:-:S05]  /*05a0*/  IMAD.WIDE.U32 R8, R3, 0x4, R8 ;  /* 0x0000000403087825 */ /* 0x001fca00078e0008 */
[----:B-1----:R-:W2:Y:S01]  /*05b0*/  LDG.E R17, desc[UR10][R8.64] ;  /* 0x0000000a08117981 */ /* 0x002ea2000c1e1900 */
[----:B------:R-:W-:-:S05]  /*05c0*/  IMAD.WIDE.U32 R6, R3, 0x4, R12 ;  /* 0x0000000403067825 */ /* 0x000fca00078e000c */
[----:B--2---:R0:W-:Y:S04]  /*05d0*/  STG.E desc[UR10][R6.64], R17 ;  /* 0x0000001106007986 */ /* 0x0041e8000c10190a */
[----:B------:R-:W2:Y:S04]  /*05e0*/  LDG.E R19, desc[UR10][R8.64+0x4] ;  /* 0x0000040a08137981 */ /* 0x000ea8000c1e1900 */
[----:B--2---:R1:W-:Y:S04]  /*05f0*/  STG.E desc[UR10][R6.64+0x4], R19 ;  /* 0x0000041306007986 */ /* 0x0043e8000c10190a */
[----:B------:R-:W2:Y:S04]  /*0600*/  LDG.E R21, desc[UR10][R8.64+0x8] ;  /* 0x0000080a08157981 */ /* 0x000ea8000c1e1900 */
[----:B--2---:R2:W-:Y:S04]  /*0610*/  STG.E desc[UR10][R6.64+0x8], R21 ;  /* 0x0000081506007986 */ /* 0x0045e8000c10190a */
[----:B------:R-:W3:Y:S04]  /*0620*/  LDG.E R23, desc[UR10][R8.64+0xc] ;  /* 0x00000c0a08177981 */ /* 0x000ee8000c1e1900 */
[----:B---3--:R2:W-:Y:S04]  /*0630*/  STG.E desc[UR10][R6.64+0xc], R23 ;  /* 0x00000c1706007986 */ /* 0x0085e8000c10190a */
[----:B------:R-:W3:Y:S04]  /*0640*/  LDG.E R25, desc[UR10][R8.64+0x10] ;  /* 0x0000100a08197981 */ /* 0x000ee8000c1e1900 */
[----:B---3--:R2:W-:Y:S04]  /*0650*/  STG.E desc[UR10][R6.64+0x10], R25 ;  /* 0x0000101906007986 */ /* 0x0085e8000c10190a */
[----:B------:R-:W3:Y:S04]  /*0660*/  LDG.E R27, desc[UR10][R8.64+0x14] ;  /* 0x0000140a081b7981 */ /* 0x000ee8000c1e1900 */
[----:B---3--:R2:W-:Y:S04]  /*0670*/  STG.E desc[UR10][R6.64+0x14], R27 ;  /* 0x0000141b06007986 */ /* 0x0085e8000c10190a */
[----:B0-----:R-:W3:Y:S04]  /*0680*/  LDG.E R17, desc[UR10][R8.64+0x18] ;  /* 0x0000180a08117981 */ /* 0x001ee8000c1e1900 */
[----:B---3--:R2:W-:Y:S04]  /*0690*/  STG.E desc[UR10][R6.64+0x18], R17 ;  /* 0x0000181106007986 */ /* 0x0085e8000c10190a */
[----:B-1----:R-:W3:Y:S01]  /*06a0*/  LDG.E R19, desc[UR10][R8.64+0x1c] ;  /* 0x00001c0a08137981 */ /* 0x002ee2000c1e1900 */
[----:B------:R-:W-:-:S03]  /*06b0*/  VIADD R3, R3, 0x8 ;  /* 0x0000000803037836 */ /* 0x000fc60000000000 */
[----:B---3--:R2:W-:Y:S04]  /*06c0*/  STG.E desc[UR10][R6.64+0x1c], R19 ;  /* 0x00001c1306007986 */ /* 0x0085e8000c10190a */
.L_x_167:
[----:B------:R-:W-:Y:S05]  /*06d0*/  BRA.U !UP1, `(.L_x_164) ;  /* 0x0000000109947547 */ /* 0x000fea000b800000 */
[----:B------:R-:W-:Y:S02]  /*06e0*/  UISETP.GE.U32.AND UP0, UPT, UR5, 0x4, UPT ;  /* 0x000000040500788c */ /* 0x000fe4000bf06070 */
[----:B------:R-:W-:-:S04]  /*06f0*/  ULOP3.LUT UR4, UR6, 0x3, URZ, 0xc0, !UPT ;  /* 0x0000000306047892 */ /* 0x000fc8000f8ec0ff */
[----:B------:R-:W-:-:S03]  /*0700*/  UISETP.NE.AND UP1, UPT, UR4, URZ, UPT ;  /* 0x000000ff0400728c */ /* 0x000fc6000bf25270 */
[----:B------:R-:W-:Y:S08]  /*0710*/  BRA.U !UP0, `(.L_x_168) ;  /* 0x0000000108307547 */ /* 0x000ff0000b800000 */
[----:B-12---:R-:W0:Y:S02]  /*0720*/  LDC.64 R6, c[0x0][0x3a8] ;  /* 0x0000ea00ff067b82 */ /* 0x006e240000000a00 */
[----:B0-----:R-:W-:-:S05]  /*0730*/  IMAD.WIDE.U32 R6, R3, 0x4, R6 ;  /* 0x0000000403067825 */ /* 0x001fca00078e0006 */
[----:B------:R-:W2:Y:S01]  /*0740*/  LDG.E R17, desc[UR10][R6.64] ;  /* 0x0000000a06117981 */ /* 0x000ea2000c1e1900 */
[----:B------:R-:W-:-:S05]  /*0750*/  IMAD.WIDE.U32 R8, R3, 0x4, R12 ;  /* 0x0000000403087825 */ /* 0x000fca00078e000c */
[----:B--2---:R0:W-:Y:S04]  /*0760*/  STG.E desc[UR10][R8.64], R17 ;  /* 0x0000001108007986 */ /* 0x0041e8000c10190a */
[----:B------:R-:W2:Y:S04]  /*0770*/  LDG.E R19, desc[UR10][R6.64+0x4] ;  /* 0x0000040a06137981 */ /* 0x000ea8000c1e1900 */
[----:B--2---:R0:W-:Y:S04]  /*0780*/  STG.E desc[UR10][R8.64+0x4], R19 ;  /* 0x0000041308007986 */ /* 0x0041e8000c10190a */
[----:B------:R-:W2:Y:S04]  /*0790*/  LDG.E R21, desc[UR10][R6.64+0x8] ;  /* 0x0000080a06157981 */ /* 0x000ea8000c1e1900 */
[----:B--2---:R0:W-:Y:S04]  /*07a0*/  STG.E desc[UR10][R8.64+0x8], R21 ;  /* 0x0000081508007986 */ /* 0x0041e8000c10190a */
[----:B------:R-:W2:Y:S01]  /*07b0*/  LDG.E R23, desc[UR10][R6.64+0xc] ;  /* 0x00000c0a06177981 */ /* 0x000ea2000c1e1900 */
[----:B------:R-:W-:-:S03]  /*07c0*/  VIADD R3, R3, 0x4 ;  /* 0x0000000403037836 */ /* 0x000fc60000000000 */
[----:B--2---:R0:W-:Y:S04]  /*07d0*/  STG.E desc[UR10][R8.64+0xc], R23 ;  /* 0x00000c1708007986 */ /* 0x0041e8000c10190a */
.L_x_168:
[----:B------:R-:W-:Y:S05]  /*07e0*/  BRA.U !UP1, `(.L_x_164) ;  /* 0x0000000109507547 */ /* 0x000fea000b800000 */
[----:B-12---:R-:W1:Y:S01]  /*07f0*/  LDC.64 R6, c[0x0][0x3a8] ;  /* 0x0000ea00ff067b82 */ /* 0x006e620000000a00 */
[----:B------:R-:W2:Y:S01]  /*0800*/  LDCU.64 UR6, c[0x0][0x3b8] ;  /* 0x00007700ff0677ac */ /* 0x000ea20008000a00 */
[----:B------:R-:W-:Y:S01]  /*0810*/  IMAD.WIDE.U32 R4, R3, 0x4, R4 ;  /* 0x0000000403047825 */ /* 0x000fe200078e0004 */
[----:B------:R-:W-:Y:S02]  /*0820*/  UIADD3 UR4, UPT, UPT, -UR4, URZ, URZ ;  /* 0x000000ff04047290 */ /* 0x000fe4000fffe1ff */
[----:B--2---:R-:W-:-:S04]  /*0830*/  IADD3 R0, P0, PT, R4, UR6, RZ ;  /* 0x0000000604007c10 */ /* 0x004fc8000ff1e0ff */
[----:B0-----:R-:W-:Y:S01]  /*0840*/  IADD3.X R9, PT, PT, R5, UR7, RZ, P0, !PT ;  /* 0x0000000705097c10 */ /* 0x001fe200087fe4ff */
[----:B-1----:R-:W-:-:S08]  /*0850*/  IMAD.WIDE.U32 R6, R3, 0x4, R6 ;  /* 0x0000000403067825 */ /* 0x002fd000078e0006 */
.L_x_169:
[----:B---3--:R-:W-:Y:S01]  /*0860*/  IMAD.MOV.U32 R4, RZ, RZ, R6 ;  /* 0x000000ffff047224 */ /* 0x008fe200078e0006 */
[----:B------:R-:W-:-:S05]  /*0870*/  MOV R5, R7 ;  /* 0x0000000700057202 */ /* 0x000fca0000000f00 */
[----:B------:R0:W2:Y:S01]  /*0880*/  LDG.E R3, desc[UR10][R4.64] ;  /* 0x0000000a04037981 */ /* 0x0000a2000c1e1900 */
[----:B------:R-:W-:Y:S01]  /*0890*/  UIADD3 UR4, UPT, UPT, UR4, 0x1, URZ ;  /* 0x0000000104047890 */ /* 0x000fe2000fffe0ff */
[----:B------:R-:W-:-:S03]  /*08a0*/  IADD3 R6, P1, PT, R6, 0x4, RZ ;  /* 0x0000000406067810 */ /* 0x000fc60007f3e0ff */
[----:B------:R-:W-:Y:S02]  /*08b0*/  UISETP.NE.AND UP0, UPT, UR4, URZ, UPT ;  /* 0x000000ff0400728c */ /* 0x000fe4000bf05270 */
[----:B------:R-:W-:Y:S02]  /*08c0*/  IMAD.X R7, RZ, RZ, R7, P1 ;  /* 0x000000ffff077224 */ /* 0x000fe400008e0607 */
[----:B0-----:R-:W-:Y:S01]  /*08d0*/  IMAD.MOV.U32 R4, RZ, RZ, R0 ;  /* 0x000000ffff047224 */ /* 0x001fe200078e0000 */
[----:B------:R-:W-:Y:S01]  /*08e0*/  IADD3 R0, P0, PT, R0, 0x4, RZ ;  /* 0x0000000400007810 */ /* 0x000fe20007f1e0ff */
[----:B------:R-:W-:-:S04]  /*08f0*/  IMAD.MOV.U32 R5, RZ, RZ, R9 ;  /* 0x000000ffff057224 */ /* 0x000fc800078e0009 */
[----:B------:R-:W-:Y:S01]  /*0900*/  IMAD.X R9, RZ, RZ, R9, P0 ;  /* 0x000000ffff097224 */ /* 0x000fe200000e0609 */
[----:B--2---:R3:W-:Y:S01]  /*0910*/  STG.E desc[UR10][R4.64], R3 ;  /* 0x0000000304007986 */ /* 0x0047e2000c10190a */
[----:B------:R-:W-:Y:S06]  /*0920*/  BRA.U UP0, `(.L_x_169) ;  /* 0xfffffffd00cc7547 */ /* 0x000fec000b83ffff */
.L_x_164:
[----:B------:R-:W-:Y:S01]  /*0930*/  IMAD.WIDE R10, R11, 0x8, R14 ;  /* 0x000000080b0a7825 */ /* 0x000fe200078e020e */
[----:B-12---:R-:W2:Y:S04]  /*0940*/  LDG.E.64 R6, desc[UR10][R14.64] ;  /* 0x0000000a0e067981 */ /* 0x006ea8000c1e1b00 */
[----:B---3--:R-:W2:Y:S02]  /*0950*/  LDG.E.64 R4, desc[UR10][R10.64+-0x8] ;  /* 0xfffff80a0a047981 */ /* 0x008ea4000c1e1b00 */
[----:B--2---:R-:W-:-:S04]  /*0960*/  ISETP.NE.U32.AND P0, PT, R6, R4, PT ;  /* 0x000000040600720c */ /* 0x004fc80003f05070 */
[----:B------:R-:W-:-:S13]  /*0970*/  ISETP.NE.AND.EX P0, PT, R7, R5, PT, P0 ;  /* 0x000000050700720c */ /* 0x000fda0003f05300 */
[----:B------:R-:W-:Y:S05]  /*0980*/  @!P0 EXIT ;  /* 0x000000000000894d */ /* 0x000fea0003800000 */
[----:B0-----:R-:W0:Y:S01]  /*0990*/  LDC.64 R8, c[0x0][0x3a8] ;  /* 0x0000ea00ff087b82 */ /* 0x001e220000000a00 */
[----:B------:R-:W-:Y:S01]  /*09a0*/  HFMA2 R3, -RZ, RZ, 0, 0 ;  /* 0x00000000ff037431 */ /* 0x000fe200000001ff */
[----:B------:R-:W1:Y:S06]  /*09b0*/  LDCU.64 UR4, c[0x0][0x380] ;  /* 0x00007000ff0477ac */ /* 0x000e6c0008000a00 */
.L_x_174:
[----:B------:R-:W2:Y:S01]  /*09c0*/  MUFU.RCP64H R19, 9.99999919882240000000e+14 ;  /* 0x430c6bf500137908 */ /* 0x000ea20000001800 */
[----:B------:R-:W-:Y:S01]  /*09d0*/  IMAD.MOV.U32 R16, RZ, RZ, 0x26340000 ;  /* 0x26340000ff107424 */ /* 0x000fe200078e00ff */
[----:B------:R-:W-:Y:S01]  /*09e0*/  BSSY.RECONVERGENT B0, `(.L_x_170) ;  /* 0x0000014000007945 */ /* 0x000fe20003800200 */
[----:B------:R-:W-:Y:S02]  /*09f0*/  IMAD.MOV.U32 R17, RZ, RZ, 0x430c6bf5 ;  /* 0x430c6bf5ff117424 */ /* 0x000fe400078e00ff */
[----:B------:R-:W-:-:S06]  /*0a00*/  IMAD.MOV.U32 R18, RZ, RZ, 0x1 ;  /* 0x00000001ff127424 */ /* 0x000fcc00078e00ff */
[----:B--2---:R-:W-:-:S08]  /*0a10*/  DFMA R20, R18, -R16, 1 ;  /* 0x3ff000001214742b */ /* 0x004fd00000000810 */
[----:B------:R-:W-:-:S08]  /*0a20*/  DFMA R20, R20, R20, R20 ;  /* 0x000000141414722b */ /* 0x000fd00000000014 */
[----:B------:R-:W-:Y:S01]  /*0a30*/  DFMA R20, R18, R20, R18 ;  /* 0x000000141214722b */ /* 0x000fe20000000012 */
[----:B------:R-:W2:Y:S07]  /*0a40*/  I2F.F64.U64 R18, R6 ;  /* 0x0000000600127312 */ /* 0x000eae0000301800 */
[----:B------:R-:W-:-:S08]  /*0a50*/  DFMA R22, R20, -R16, 1 ;  /* 0x3ff000001416742b */ /* 0x000fd00000000810 */
[----:B------:R-:W-:Y:S01]  /*0a60*/  DFMA R22, R20, R22, R20 ;  /* 0x000000161416722b */ /* 0x000fe20000000014 */
[----:B--2---:R-:W-:-:S07]  /*0a70*/  FSETP.GEU.AND P1, PT, |R19|, 6.5827683646048100446e-37, PT ;  /* 0x036000001300780b */ /* 0x004fce0003f2e200 */
[----:B------:R-:W-:-:S08]  /*0a80*/  DMUL R20, R18, R22 ;  /* 0x0000001612147228 */ /* 0x000fd00000000000 */
[----:B------:R-:W-:-:S08]  /*0a90*/  DFMA R16, R20, -R16, R18 ;  /* 0x800000101410722b */ /* 0x000fd00000000012 */
[----:B------:R-:W-:-:S10]  /*0aa0*/  DFMA R16, R22, R16, R20 ;  /* 0x000000101610722b */ /* 0x000fd40000000014 */
[----:B------:R-:W-:-:S05]  /*0ab0*/  FFMA R0, RZ, 140.4217071533203125, R17 ;  /* 0x430c6bf5ff007823 */ /* 0x000fca0000000011 */
[----:B------:R-:W-:-:S13]  /*0ac0*/  FSETP.GT.AND P0, PT, |R0|, 1.469367938527859385e-39, PT ;  /* 0x001000000000780b */ /* 0x000fda0003f04200 */
[----:B------:R-:W-:Y:S05]  /*0ad0*/  @P0 BRA P1, `(.L_x_171) ;  /* 0x0000000000100947 */ /* 0x000fea0000800000 */
[----:B------:R-:W-:-:S07]  /*0ae0*/  MOV R0, 0xb00 ;  /* 0x00000b0000007802 */ /* 0x000fce0000000f00 */
[----:B01----:R-:W-:Y:S05]  /*0af0*/  CALL.REL.NOINC `($__internal_8_$__cuda_sm20_div_rn_f64_full) ;  /* 0x0000000000987944 */ /* 0x003fea0003c00000 */
[----:B------:R-:W-:Y:S01]  /*0b00*/  IMAD.MOV.U32 R16, RZ, RZ, R22 ;  /* 0x000000ffff107224 */ /* 0x000fe200078e0016 */
[----:B------:R-:W-:-:S07]  /*0b10*/  MOV R17, R23 ;  /* 0x0000001700117202 */ /* 0x000fce0000000f00 */
.L_x_171:
[----:B-1----:R-:W-:Y:S05]  /*0b20*/  BSYNC.RECONVERGENT B0 ;  /* 0x0000000000007941 */ /* 0x002fea0003800200 */
.L_x_170:
[----:B------:R-:W0:Y:S02]  /*0b30*/  F2I.F64.TRUNC R17, R16 ;  /* 0x0000001000117311 */ /* 0x000e24000030d100 */
[----:B0-----:R-:W-:-:S04]  /*0b40*/  IMAD.WIDE R22, R17, 0x4, R8 ;  /* 0x0000000411167825 */ /* 0x001fc800078e0208 */
[----:B------:R-:W-:Y:S02]  /*0b50*/  IMAD.WIDE R18, R17, 0x4, R12 ;  /* 0x0000000411127825 */ /* 0x000fe400078e020c */
[----:B------:R-:W2:Y:S04]  /*0b60*/  LDG.E R22, desc[UR10][R22.64+0x4] ;  /* 0x0000040a16167981 */ /* 0x000ea8000c1e1900 */
[----:B------:R-:W2:Y:S01]  /*0b70*/  LDG.E R21, desc[UR10][R18.64] ;  /* 0x0000000a12157981 */ /* 0x000ea2000c1e1900 */
[----:B------:R-:W-:Y:S01]  /*0b80*/  BSSY.RECONVERGENT B0, `(.L_x_172) ;  /* 0x0000016000007945 */ /* 0x000fe20003800200 */
[----:B--2---:R-:W-:-:S13]  /*0b90*/  ISETP.GE.AND P0, PT, R21, R22, PT ;  /* 0x000000161500720c */ /* 0x004fda0003f06270 */
[----:B------:R-:W-:Y:S05]  /*0ba0*/  @P0 BRA `(.L_x_173) ;  /* 0x00000000004c0947 */ /* 0x000fea0003800000 */
[--C-:B------:R-:W-:Y:S02]  /*0bb0*/  SHF.R.U32.HI R25, RZ, 0x5, R7.reuse ;  /* 0x00000005ff197819 */ /* 0x100fe40000011607 */
[----:B------:R-:W-:Y:S02]  /*0bc0*/  SHF.R.U64 R7, R6, 0x5, R7 ;  /* 0x0000000506077819 */ /* 0x000fe40000001207 */
[----:B------:R-:W-:Y:S01]  /*0bd0*/  IADD3 R0, P1, PT, R2, R21, RZ ;  /* 0x0000001502007210 */ /* 0x000fe20007f3e0ff */
[----:B------:R-:W-:-:S04]  /*0be0*/  IMAD.WIDE.U32 R4, R25, 0x71b47843, RZ ;  /* 0x71b4784319047825 */ /* 0x000fc800078e00ff */
[----:B------:R-:W-:-:S04]  /*0bf0*/  IMAD.WIDE.U32 R16, R7, 0x71b47843, RZ ;  /* 0x71b4784307107825 */ /* 0x000fc800078e00ff */
[----:B------:R-:W-:Y:S01]  /*0c00*/  IMAD.WIDE.U32 R4, P0, R7, 0xa7c5ac4, R4 ;  /* 0x0a7c5ac407047825 */ /* 0x000fe20007800004 */
[----:B------:R-:W-:-:S03]  /*0c10*/  LEA.HI.X.SX32 R7, R21, RZ, 0x1, P1 ;  /* 0x000000ff15077211 */ /* 0x000fc600008f0eff */
[----:B------:R-:W-:Y:S01]  /*0c20*/  IMAD.X R23, RZ, RZ, RZ, P0 ;  /* 0x000000ffff177224 */ /* 0x000fe200000e06ff */
[----:B------:R-:W-:Y:S01]  /*0c30*/  IADD3 RZ, P0, PT, R17, R4, RZ ;  /* 0x0000000411ff7210 */ /* 0x000fe20007f1e0ff */
[----:B------:R-:W-:Y:S02]  /*0c40*/  IMAD.MOV.U32 R22, RZ, RZ, R5 ;  /* 0x000000ffff167224 */ /* 0x000fe400078e0005 */
[----:B------:R-:W-:Y:S02]  /*0c50*/  VIADD R21, R21, 0x1 ;  /* 0x0000000115157836 */ /* 0x000fe40000000000 */
[----:B------:R-:W-:Y:S01]  /*0c60*/  IMAD.WIDE.U32.X R4, R25, 0xa7c5ac4, R22, P0 ;  /* 0x0a7c5ac419047825 */ /* 0x000fe200000e0416 */
[----:B------:R-:W-:Y:S02]  /*0c70*/  LEA R16, P0, R0, UR4, 0x2 ;  /* 0x0000000400107c11 */ /* 0x000fe4000f8010ff */
[----:B------:R0:W-:Y:S02]  /*0c80*/  STG.E desc[UR10][R18.64], R21 ;  /* 0x0000001512007986 */ /* 0x0001e4000c10190a */
[----:B------:R-:W-:-:S02]  /*0c90*/  SHF.R.U64 R5, R4, 0x7, R5 ;  /* 0x0000000704057819 */ /* 0x000fc40000001205 */
[----:B------:R-:W-:-:S03]  /*0ca0*/  LEA.HI.X R17, R0, UR5, R7, 0x2, P0 ;  /* 0x0000000500117c11 */ /* 0x000fc600080f1407 */
[----:B------:R-:W-:-:S05]  /*0cb0*/  IMAD R7, R5, -0x186a0, R6 ;  /* 0xfffe796005077824 */ /* 0x000fca00078e0206 */
[----:B------:R0:W-:Y:S04]  /*0cc0*/  STG.E desc[UR10][R16.64], R7 ;  /* 0x0000000710007986 */ /* 0x0001e8000c10190a */
[----:B------:R0:W5:Y:S02]  /*0cd0*/  LDG.E.64 R4, desc[UR10][R10.64+-0x8] ;  /* 0xfffff80a0a047981 */ /* 0x000164000c1e1b00 */
.L_x_173:
[----:B------:R-:W-:Y:S05]  /*0ce0*/  BSYNC.RECONVERGENT B0 ;  /* 0x0000000000007941 */ /* 0x000fea0003800200 */
.L_x_172:
[----:B------:R-:W-:-:S04]  /*0cf0*/  VIADD R3, R3, 0x1 ;  /* 0x0000000103037836 */ /* 0x000fc80000000000 */
[----:B0-----:R-:W-:-:S06]  /*0d00*/  IMAD.WIDE.U32 R6, R3, 0x8, R14 ;  /* 0x0000000803067825 */ /* 0x001fcc00078e000e */
[----:B------:R-:W2:Y:S02]  /*0d10*/  LDG.E.64 R6, desc[UR10][R6.64] ;  /* 0x0000000a06067981 */ /* 0x000ea4000c1e1b00 */
[----:B--2--5:R-:W-:-:S04]  /*0d20*/  ISETP.NE.U32.AND P0, PT, R6, R4, PT ;  /* 0x000000040600720c */ /* 0x024fc80003f05070 */
[----:B------:R-:W-:-:S13]  /*0d30*/  ISETP.NE.AND.EX P0, PT, R7, R5, PT, P0 ;  /* 0x000000050700720c */ /* 0x000fda0003f05300 */
[----:B------:R-:W-:Y:S05]  /*0d40*/  @P0 BRA `(.L_x_174) ;  /* 0xfffffffc001c0947 */ /* 0x000fea000383ffff */
[----:B------:R-:W-:Y:S05]  /*0d50*/  EXIT ;  /* 0x000000000000794d */ /* 0x000fea0003800000 */
        .weak           $__internal_8_$__cuda_sm20_div_rn_f64_full
        .type           $__internal_8_$__cuda_sm20_div_rn_f64_full,@function
        .size           $__internal_8_$__cuda_sm20_div_rn_f64_full,(.L_x_189 - $__internal_8_$__cuda_sm20_div_rn_f64_full)
$__internal_8_$__cuda_sm20_div_rn_f64_full:
[----:B------:R-:W-:Y:S02]  /*0d60*/  IMAD.MOV.U32 R17, RZ, RZ, R19 ;  /* 0x000000ffff117224 */ /* 0x000fe400078e0013 */
[----:B------:R-:W-:Y:S02]  /*0d70*/  HFMA2 R19, -RZ, RZ, 1.99609375, 4074 ;  /* 0x3ffc6bf5ff137431 */ /* 0x000fe400000001ff */
[----:B------:R-:W-:Y:S01]  /*0d80*/  IMAD.MOV.U32 R29, RZ, RZ, 0x1ca00000 ;  /* 0x1ca00000ff1d7424 */ /* 0x000fe200078e00ff */
[----:B------:R-:W-:Y:S01]  /*0d90*/  MOV R16, R18 ;  /* 0x0000001200107202 */ /* 0x000fe20000000f00 */
[----:B------:R-:W-:Y:S01]  /*0da0*/  IMAD.MOV.U32 R18, RZ, RZ, 0x26340000 ;  /* 0x26340000ff127424 */ /* 0x000fe200078e00ff */
[C---:B------:R-:W-:Y:S01]  /*0db0*/  FSETP.GEU.AND P1, PT, |R17|.reuse, 1.469367938527859385e-39, PT ;  /* 0x001000001100780b */ /* 0x040fe20003f2e200 */
[----:B------:R-:W-:Y:S01]  /*0dc0*/  IMAD.MOV.U32 R22, RZ, RZ, 0x1 ;  /* 0x00000001ff167424 */ /* 0x000fe200078e00ff */
[----:B------:R-:W-:Y:S01]  /*0dd0*/  LOP3.LUT R28, R17, 0x7ff00000, RZ, 0xc0, !PT ;  /* 0x7ff00000111c7812 */ /* 0x000fe200078ec0ff */
[----:B------:R-:W0:Y:S01]  /*0de0*/  MUFU.RCP64H R23, R19 ;  /* 0x0000001300177308 */ /* 0x000e220000001800 */
[----:B------:R-:W-:Y:S01]  /*0df0*/  IMAD.MOV.U32 R20, RZ, RZ, R16 ;  /* 0x000000ffff147224 */ /* 0x000fe200078e0010 */
[----:B------:R-:W-:Y:S01]  /*0e00*/  BSSY.RECONVERGENT B1, `(.L_x_175) ;  /* 0x0000043000017945 */ /* 0x000fe20003800200 */
[----:B------:R-:W-:-:S04]  /*0e10*/  ISETP.GE.U32.AND P0, PT, R28, 0x43000000, PT ;  /* 0x430000001c00780c */ /* 0x000fc80003f06070 */
[----:B------:R-:W-:-:S04]  /*0e20*/  SEL R29, R29, 0x63400000, !P0 ;  /* 0x634000001d1d7807 */ /* 0x000fc80004000000 */
[C-C-:B------:R-:W-:Y:S02]  /*0e30*/  @!P1 LOP3.LUT R24, R29.reuse, 0x80000000, R17.reuse, 0xf8, !PT ;  /* 0x800000001d189812 */ /* 0x140fe400078ef811 */
[----:B------:R-:W-:Y:S02]  /*0e40*/  LOP3.LUT R21, R29, 0x800fffff, R17, 0xf8, !PT ;  /* 0x800fffff1d157812 */ /* 0x000fe400078ef811 */
[----:B------:R-:W-:Y:S01]  /*0e50*/  @!P1 LOP3.LUT R25, R24, 0x100000, RZ, 0xfc, !PT ;  /* 0x0010000018199812 */ /* 0x000fe200078efcff */
[----:B------:R-:W-:-:S06]  /*0e60*/  @!P1 IMAD.MOV.U32 R24, RZ, RZ, RZ ;  /* 0x000000ffff189224 */ /* 0x000fcc00078e00ff */
[----:B------:R-:W-:Y:S02]  /*0e70*/  @!P1 DFMA R20, R20, 2, -R24 ;  /* 0x400000001414982b */ /* 0x000fe40000000818 */
[----:B0-----:R-:W-:-:S08]  /*0e80*/  DFMA R24, R22, -R18, 1 ;  /* 0x3ff000001618742b */ /* 0x001fd00000000812 */
[----:B------:R-:W-:-:S08]  /*0e90*/  DFMA R24, R24, R24, R24 ;  /* 0x000000181818722b */ /* 0x000fd00000000018 */
[----:B------:R-:W-:-:S08]  /*0ea0*/  DFMA R24, R22, R24, R22 ;  /* 0x000000181618722b */ /* 0x000fd00000000016 */
[----:B------:R-:W-:-:S08]  /*0eb0*/  DFMA R22, R24, -R18, 1 ;  /* 0x3ff000001816742b */ /* 0x000fd00000000812 */
[----:B------:R-:W-:-:S08]  /*0ec0*/  DFMA R22, R24, R22, R24 ;  /* 0x000000161816722b */ /* 0x000fd00000000018 */
[----:B------:R-:W-:-:S08]  /*0ed0*/  DMUL R24, R22, R20 ;  /* 0x0000001416187228 */ /* 0x000fd00000000000 */
[----:B------:R-:W-:-:S08]  /*0ee0*/  DFMA R26, R24, -R18, R20 ;  /* 0x80000012181a722b */ /* 0x000fd00000000014 */
[----:B------:R-:W-:Y:S01]  /*0ef0*/  DFMA R26, R22, R26, R24 ;  /* 0x0000001a161a722b */ /* 0x000fe20000000018 */
[----:B------:R-:W-:Y:S01]  /*0f00*/  MOV R24, R28 ;  /* 0x0000001c00187202 */ /* 0x000fe20000000f00 */
[----:B------:R-:W-:Y:S01]  /*0f10*/  IMAD.MOV.U32 R25, RZ, RZ, 0x43000000 ;  /* 0x43000000ff197424 */ /* 0x000fe200078e00ff */
[----:B------:R-:W-:-:S05]  /*0f20*/  @!P1 LOP3.LUT R24, R21, 0x7ff00000, RZ, 0xc0, !PT ;  /* 0x7ff0000015189812 */ /* 0x000fca00078ec0ff */
[----:B------:R-:W-:-:S05]  /*0f30*/  VIADD R22, R24, 0xffffffff ;  /* 0xffffffff18167836 */ /* 0x000fca0000000000 */
[----:B------:R-:W-:Y:S01]  /*0f40*/  ISETP.GT.U32.AND P0, PT, R22, 0x7feffffe, PT ;  /* 0x7feffffe1600780c */ /* 0x000fe20003f04070 */
[----:B------:R-:W-:-:S05]  /*0f50*/  VIADD R22, R25, 0xffffffff ;  /* 0xffffffff19167836 */ /* 0x000fca0000000000 */
[----:B------:R-:W-:-:S13]  /*0f60*/  ISETP.GT.U32.OR P0, PT, R22, 0x7feffffe, P0 ;  /* 0x7feffffe1600780c */ /* 0x000fda0000704470 */
[----:B------:R-:W-:Y:S05]  /*0f70*/  @P0 BRA `(.L_x_176) ;  /* 0x0000000000680947 */ /* 0x000fea0003800000 */
[----:B------:R-:W-:Y:S01]  /*0f80*/  MOV R17, 0x43000000 ;  /* 0x4300000000117802 */ /* 0x000fe20000000f00 */
[----:B------:R-:W-:-:S03]  /*0f90*/  IMAD.MOV.U32 R16, RZ, RZ, RZ ;  /* 0x000000ffff107224 */ /* 0x000fc600078e00ff */
[----:B------:R-:W-:-:S04]  /*0fa0*/  VIADDMNMX R28, R28, -R17, 0xb9600000, !PT ;  /* 0xb96000001c1c7446 */ /* 0x000fc80007800911 */
[----:B------:R-:W-:-:S05]  /*0fb0*/  VIMNMX R28, PT, PT, R28, 0x46a00000, PT ;  /* 0x46a000001c1c7848 */ /* 0x000fca0003fe0100 */
[----:B------:R-:W-:-:S04]  /*0fc0*/  IMAD.IADD R29, R28, 0x1, -R29 ;  /* 0x000000011c1d7824 */ /* 0x000fc800078e0a1d */
[----:B------:R-:W-:-:S06]  /*0fd0*/  VIADD R17, R29, 0x7fe00000 ;  /* 0x7fe000001d117836 */ /* 0x000fcc0000000000 */
[----:B------:R-:W-:-:S10]  /*0fe0*/  DMUL R22, R26, R16 ;  /* 0x000000101a167228 */ /* 0x000fd40000000000 */
[----:B------:R-:W-:-:S13]  /*0ff0*/  FSETP.GTU.AND P0, PT, |R23|, 1.469367938527859385e-39, PT ;  /* 0x001000001700780b */ /* 0x000fda0003f0c200 */
[----:B------:R-:W-:Y:S05]  /*1000*/  @P0 BRA `(.L_x_177) ;  /* 0x0000000000880947 */ /* 0x000fea0003800000 */
[----:B------:R-:W-:Y:S01]  /*1010*/  DFMA R18, R26, -R18, R20 ;  /* 0x800000121a12722b */ /* 0x000fe20000000014 */
[----:B------:R-:W-:-:S09]  /*1020*/  MOV R16, RZ ;  /* 0x000000ff00107202 */ /* 0x000fd20000000f00 */
[C---:B------:R-:W-:Y:S02]  /*1030*/  FSETP.NEU.AND P0, PT, R19.reuse, RZ, PT ;  /* 0x000000ff1300720b */ /* 0x040fe40003f0d000 */
[----:B------:R-:W-:-:S04]  /*1040*/  LOP3.LUT R21, R19, 0x430c6bf5, RZ, 0x3c, !PT ;  /* 0x430c6bf513157812 */ /* 0x000fc800078e3cff */
[----:B------:R-:W-:-:S04]  /*1050*/  LOP3.LUT R21, R21, 0x80000000, RZ, 0xc0, !PT ;  /* 0x8000000015157812 */ /* 0x000fc800078ec0ff */
[----:B------:R-:W-:-:S03]  /*1060*/  LOP3.LUT R17, R21, R17, RZ, 0xfc, !PT ;  /* 0x0000001115117212 */ /* 0x000fc600078efcff */
[----:B------:R-:W-:Y:S05]  /*1070*/  @!P0 BRA `(.L_x_177) ;  /* 0x00000000006c8947 */ /* 0x000fea0003800000 */
[----:B------:R-:W-:Y:S01]  /*1080*/  IMAD.MOV R19, RZ, RZ, -R29 ;  /* 0x000000ffff137224 */ /* 0x000fe200078e0a1d */
[----:B------:R-:W-:Y:S01]  /*1090*/  DMUL.RP R16, R26, R16 ;  /* 0x000000101a107228 */ /* 0x000fe20000008000 */
[----:B------:R-:W-:Y:S01]  /*10a0*/  IMAD.MOV.U32 R18, RZ, RZ, RZ ;  /* 0x000000ffff127224 */ /* 0x000fe200078e00ff */
[----:B------:R-:W-:-:S05]  /*10b0*/  IADD3 R29, PT, PT, -R29, -0x43300000, RZ ;  /* 0xbcd000001d1d7810 */ /* 0x000fca0007ffe1ff */
[----:B------:R-:W-:-:S03]  /*10c0*/  DFMA R18, R22, -R18, R26 ;  /* 0x800000121612722b */ /* 0x000fc6000000001a */
[----:B------:R-:W-:-:S07]  /*10d0*/  LOP3.LUT R21, R17, R21, RZ, 0x3c, !PT ;  /* 0x0000001511157212 */ /* 0x000fce00078e3cff */
[----:B------:R-:W-:-:S04]  /*10e0*/  FSETP.NEU.AND P0, PT, |R19|, R29, PT ;  /* 0x0000001d1300720b */ /* 0x000fc80003f0d200 */
[----:B------:R-:W-:Y:S02]  /*10f0*/  FSEL R22, R16, R22, !P0 ;  /* 0x0000001610167208 */ /* 0x000fe40004000000 */
[----:B------:R-:W-:Y:S01]  /*1100*/  FSEL R23, R21, R23, !P0 ;  /* 0x0000001715177208 */ /* 0x000fe20004000000 */
[----:B------:R-:W-:Y:S06]  /*1110*/  BRA `(.L_x_177) ;  /* 0x0000000000447947 */ /* 0x000fec0003800000 */
.L_x_176:
[----:B------:R-:W-:-:S14]  /*1120*/  DSETP.NAN.AND P0, PT, R16, R16, PT ;  /* 0x000000101000722a */ /* 0x000fdc0003f08000 */
[----:B------:R-:W-:Y:S05]  /*1130*/  @P0 BRA `(.L_x_178) ;  /* 0x0000000000340947 */ /* 0x000fea0003800000 */
[----:B------:R-:W-:Y:S01]  /*1140*/  ISETP.NE.AND P0, PT, R24, R25, PT ;  /* 0x000000191800720c */ /* 0x000fe20003f05270 */
[----:B------:R-:W-:Y:S01]  /*1150*/  IMAD.MOV.U32 R22, RZ, RZ, 0x0 ;  /* 0x00000000ff167424 */ /* 0x000fe200078e00ff */
[----:B------:R-:W-:-:S11]  /*1160*/  MOV R23, 0xfff80000 ;  /* 0xfff8000000177802 */ /* 0x000fd60000000f00 */
[----:B------:R-:W-:Y:S05]  /*1170*/  @!P0 BRA `(.L_x_177) ;  /* 0x00000000002c8947 */ /* 0x000fea0003800000 */
[----:B------:R-:W-:Y:S02]  /*1180*/  ISETP.NE.AND P0, PT, R24, 0x7ff00000, PT ;  /* 0x7ff000001800780c */ /* 0x000fe40003f05270 */
[----:B------:R-:W-:Y:S02]  /*1190*/  LOP3.LUT R16, R17, 0x430c6bf5, RZ, 0x3c, !PT ;  /* 0x430c6bf511107812 */ /* 0x000fe400078e3cff */
[----:B------:R-:W-:Y:S02]  /*11a0*/  ISETP.EQ.OR P0, PT, R25, RZ, !P0 ;  /* 0x000000ff1900720c */ /* 0x000fe40004702670 */
[----:B------:R-:W-:-:S11]  /*11b0*/  LOP3.LUT R23, R16, 0x80000000, RZ, 0xc0, !PT ;  /* 0x8000000010177812 */ /* 0x000fd600078ec0ff */
[----:B------:R-:W-:Y:S01]  /*11c0*/  @P0 LOP3.LUT R16, R23, 0x7ff00000, RZ, 0xfc, !PT ;  /* 0x7ff0000017100812 */ /* 0x000fe200078efcff */
[----:B------:R-:W-:Y:S02]  /*11d0*/  @!P0 IMAD.MOV.U32 R22, RZ, RZ, RZ ;  /* 0x000000ffff168224 */ /* 0x000fe400078e00ff */
[----:B------:R-:W-:Y:S02]  /*11e0*/  @P0 IMAD.MOV.U32 R22, RZ, RZ, RZ ;  /* 0x000000ffff160224 */ /* 0x000fe400078e00ff */
[----:B------:R-:W-:Y:S01]  /*11f0*/  @P0 IMAD.MOV.U32 R23, RZ, RZ, R16 ;  /* 0x000000ffff170224 */ /* 0x000fe200078e0010 */
[----:B------:R-:W-:Y:S06]  /*1200*/  BRA `(.L_x_177) ;  /* 0x0000000000087947 */ /* 0x000fec0003800000 */
.L_x_178:
[----:B------:R-:W-:Y:S02]  /*1210*/  LOP3.LUT R23, R17, 0x80000, RZ, 0xfc, !PT ;  /* 0x0008000011177812 */ /* 0x000fe400078efcff */
[----:B------:R-:W-:-:S07]  /*1220*/  MOV R22, R16 ;  /* 0x0000001000167202 */ /* 0x000fce0000000f00 */
.L_x_177:
[----:B------:R-:W-:Y:S05]  /*1230*/  BSYNC.RECONVERGENT B1 ;  /* 0x0000000000017941 */ /* 0x000fea0003800200 */
.L_x_175:
[----:B------:R-:W-:Y:S02]  /*1240*/  IMAD.MOV.U32 R16, RZ, RZ, R0 ;  /* 0x000000ffff107224 */ /* 0x000fe400078e0000 */
[----:B------:R-:W-:-:S04]  /*1250*/  IMAD.MOV.U32 R17, RZ, RZ, 0x0 ;  /* 0x00000000ff117424 */ /* 0x000fc800078e00ff */
[----:B------:R-:W-:Y:S05]  /*1260*/  RET.REL.NODEC R16 `(_Z24format_nlist_fill_b_se_aPiiiPKiS1_PyS1_iS_i) ;  /* 0xffffffec10647950 */ /* 0x000fea0003c3ffff */
.L_x_179:
        /* <DEDUP_REMOVED lines=9> */
.L_x_189:


//--------------------- .text._Z14get_i_idx_se_aiPKiPi --------------------------
	.section	.text._Z14get_i_idx_se_aiPKiPi,"ax",@progbits
	.align	128
        .global         _Z14get_i_idx_se_aiPKiPi
        .type           _Z14get_i_idx_se_aiPKiPi,@function
        .size           _Z14get_i_idx_se_aiPKiPi,(.L_x_200 - _Z14get_i_idx_se_aiPKiPi)
        .other          _Z14get_i_idx_se_aiPKiPi,@"STO_CUDA_ENTRY STV_DEFAULT"
_Z14get_i_idx_se_aiPKiPi:
.text._Z14get_i_idx_se_aiPKiPi:
        /* <DEDUP_REMOVED lines=8> */
[----:B------:R-:W0:Y:S01]  /*0080*/  LDC.64 R2, c[0x0][0x388] ;  /* 0x0000e200ff027b82 */ /* 0x000e220000000a00 */
[----:B------:R-:W1:Y:S07]  /*0090*/  LDCU.64 UR4, c[0x0][0x358] ;  /* 0x00006b00ff0477ac */ /* 0x000e6e0008000a00 */
[----:B------:R-:W2:Y:S01]  /*00a0*/  LDC.64 R4, c[0x0][0x390] ;  /* 0x0000e400ff047b82 */ /* 0x000ea20000000a00 */
[----:B0-----:R-:W-:-:S06]  /*00b0*/  IMAD.WIDE.U32 R2, R7, 0x4, R2 ;  /* 0x0000000407027825 */ /* 0x001fcc00078e0002 */
[----:B-1----:R-:W2:Y:S02]  /*00c0*/  LDG.E R3, desc[UR4][R2.64] ;  /* 0x0000000402037981 */ /* 0x002ea4000c1e1900 */
[----:B--2---:R-:W-:-:S05]  /*00d0*/  IMAD.WIDE R4, R3, 0x4, R4 ;  /* 0x0000000403047825 */ /* 0x004fca00078e0204 */
[----:B------:R-:W-:Y:S01]  /*00e0*/  STG.E desc[UR4][R4.64], R7 ;  /* 0x0000000704007986 */ /* 0x000fe2000c101904 */
[----:B------:R-:W-:Y:S05]  /*00f0*/  EXIT ;  /* 0x000000000000794d */ /* 0x000fea0003800000 */
.L_x_180:
        /* <DEDUP_REMOVED lines=16> */
.L_x_200:


//--------------------- .nv.shared.reserved.0     --------------------------
	.section	.nv.shared.reserved.0,"aw",@nobits
	.weak		__nv_reservedSMEM_offset_0_alias
	.size		__nv_reservedSMEM_offset_0_alias, 0, 64
	.other		__nv_reservedSMEM_offset_0_alias,@"STO_CUDA_RESERVED_SHARED STV_DEFAULT"
__nv_reservedSMEM_offset_0_alias:
	.zero		0
	.zero		64


//--------------------- .nv.global                --------------------------
	.section	.nv.global,"aw",@nobits
.nv.global:
	.type		_ZN34_INTERNAL_5c90ba1c_4_k_cu_fefbd5934cuda3std3__48in_placeE,@object
	.size		_ZN34_INTERNAL_5c90ba1c_4_k_cu_fefbd5934cuda3std3__48in_placeE,(_ZN34_INTERNAL_5c90ba1c_4_k_cu_fefbd5934cuda3std6ranges3__45__cpo8distanceE - _ZN34_INTERNAL_5c90ba1c_4_k_cu_fefbd5934cuda3std3__48in_placeE)
_ZN34_INTERNAL_5c90ba1c_4_k_cu_fefbd5934cuda3std3__48in_placeE:
	.zero		1
	.type		_ZN34_INTERNAL_5c90ba1c_4_k_cu_fefbd5934cuda3std6ranges3__45__cpo8distanceE,@object
	.size		_ZN34_INTERNAL_5c90ba1c_4_k_cu_fefbd5934cuda3std6ranges3__45__cpo8distanceE,(_ZN34_INTERNAL_5c90ba1c_4_k_cu_fefbd5934cuda3std3__45__cpo6cbeginE - _ZN34_INTERNAL_5c90ba1c_4_k_cu_fefbd5934cuda3std6ranges3__45__cpo8distanceE)
_ZN34_INTERNAL_5c90ba1c_4_k_cu_fefbd5934cuda3std6ranges3__45__cpo8distanceE:
	.zero		1
	.type		_ZN34_INTERNAL_5c90ba1c_4_k_cu_fefbd5934cuda3std3__45__cpo6cbeginE,@object
	.size		_ZN34_INTERNAL_5c90ba1c_4_k_cu_fefbd5934cuda3std3__45__cpo6cbeginE,(_ZN34_INTERNAL_5c90ba1c_4_k_cu_fefbd5934cuda3std6ranges3__45__cpo7advanceE - _ZN34_INTERNAL_5c90ba1c_4_k_cu_fefbd5934cuda3std3__45__cpo6cbeginE)
_ZN34_INTERNAL_5c90ba1c_4_k_cu_fefbd5934cuda3std3__45__cpo6cbeginE:
	.zero		1
	.type		_ZN34_INTERNAL_5c90ba1c_4_k_cu_fefbd5934cuda3std6ranges3__45__cpo7advanceE,@object
	.size		_ZN34_INTERNAL_5c90ba1c_4_k_cu_fefbd5934cuda3std6ranges3__45__cpo7advanceE,(_ZN34_INTERNAL_5c90ba1c_4_k_cu_fefbd5934cuda3std3__45__cpo7crbeginE - _ZN34_INTERNAL_5c90ba1c_4_k_cu_fefbd5934cuda3std6ranges3__45__cpo7advanceE)
_ZN34_INTERNAL_5c90ba1c_4_k_cu_fefbd5934cuda3std6ranges3__45__cpo7advanceE:
	.zero		1
	.type		_ZN34_INTERNAL_5c90ba1c_4_k_cu_fefbd5934cuda3std3__45__cpo7crbeginE,@object
	.size		_ZN34_INTERNAL_5c90ba1c_4_k_cu_fefbd5934cuda3std3__45__cpo7crbeginE,(_ZN34_INTERNAL_5c90ba1c_4_k_cu_fefbd5934cuda3std6ranges3__45__cpo4dataE - _ZN34_INTERNAL_5c90ba1c_4_k_cu_fefbd5934cuda3std3__45__cpo7crbeginE)
_ZN34_INTERNAL_5c90ba1c_4_k_cu_fefbd5934cuda3std3__45__cpo7crbeginE:
	.zero		1
	.type		_ZN34_INTERNAL_5c90ba1c_4_k_cu_fefbd5934cuda3std6ranges3__45__cpo4dataE,@object
	.size		_ZN34_INTERNAL_5c90ba1c_4_k_cu_fefbd5934cuda3std6ranges3__45__cpo4dataE,(_ZN34_INTERNAL_5c90ba1c_4_k_cu_fefbd5934cuda3std6ranges3__45__cpo5beginE - _ZN34_INTERNAL_5c90ba1c_4_k_cu_fefbd5934cuda3std6ranges3__45__cpo4dataE)
_ZN34_INTERNAL_5c90ba1c_4_k_cu_fefbd5934cuda3std6ranges3__45__cpo4dataE:
	.zero		1
	.type		_ZN34_INTERNAL_5c90ba1c_4_k_cu_fefbd5934cuda3std6ranges3__45__cpo5beginE,@object
	.size		_ZN34_INTERNAL_5c90ba1c_4_k_cu_fefbd5934cuda3std6ranges3__45__cpo5beginE,(_ZN34_INTERNAL_5c90ba1c_4_k_cu_fefbd5934cuda3std3__436_GLOBAL__N__5c90ba1c_4_k_cu_fefbd5936ignoreE - _ZN34_INTERNAL_5c90ba1c_4_k_cu_fefbd5934cuda3std6ranges3__45__cpo5beginE)
_ZN34_INTERNAL_5c90ba1c_4_k_cu_fefbd5934cuda3std6ranges3__45__cpo5beginE:
	.zero		1
	.type		_ZN34_INTERNAL_5c90ba1c_4_k_cu_fefbd5934cuda3std3__436_GLOBAL__N__5c90ba1c_4_k_cu_fefbd5936ignoreE,@object
	.size		_ZN34_INTERNAL_5c90ba1c_4_k_cu_fefbd5934cuda3std3__436_GLOBAL__N__5c90ba1c_4_k_cu_fefbd5936ignoreE,(_ZN34_INTERNAL_5c90ba1c_4_k_cu_fefbd5934cuda3std6ranges3__45__cpo4sizeE - _ZN34_INTERNAL_5c90ba1c_4_k_cu_fefbd5934cuda3std3__436_GLOBAL__N__5c90ba1c_4_k_cu_fefbd5936ignoreE)
_ZN34_INTERNAL_5c90ba1c_4_k_cu_fefbd5934cuda3std3__436_GLOBAL__N__5c90ba1c_4_k_cu_fefbd5936ignoreE:
	.zero		1
	.type		_ZN34_INTERNAL_5c90ba1c_4_k_cu_fefbd5934cuda3std6ranges3__45__cpo4sizeE,@object
	.size		_ZN34_INTERNAL_5c90ba1c_4_k_cu_fefbd5934cuda3std6ranges3__45__cpo4sizeE,(_ZN34_INTERNAL_5c90ba1c_4_k_cu_fefbd5934cuda3std3__45__cpo5beginE - _ZN34_INTERNAL_5c90ba1c_4_k_cu_fefbd5934cuda3std6ranges3__45__cpo4sizeE)
_ZN34_INTERNAL_5c90ba1c_4_k_cu_fefbd5934cuda3std6ranges3__45__cpo4sizeE:
	.zero		1
	.type		_ZN34_INTERNAL_5c90ba1c_4_k_cu_fefbd5934cuda3std3__45__cpo5beginE,@object
	.size		_ZN34_INTERNAL_5c90ba1c_4_k_cu_fefbd5934cuda3std3__45__cpo5beginE,(_ZN34_INTERNAL_5c90ba1c_4_k_cu_fefbd5934cuda3std6ranges3__45__cpo6cbeginE - _ZN34_INTERNAL_5c90ba1c_4_k_cu_fefbd5934cuda3std3__45__cpo5beginE)
_ZN34_INTERNAL_5c90ba1c_4_k_cu_fefbd5934cuda3std3__45__cpo5beginE:
	.zero		1
	.type		_ZN34_INTERNAL_5c90ba1c_4_k_cu_fefbd5934cuda3std6ranges3__45__cpo6cbeginE,@object
	.size		_ZN34_INTERNAL_5c90ba1c_4_k_cu_fefbd5934cuda3std6ranges3__45__cpo6cbeginE,(_ZN34_INTERNAL_5c90ba1c_4_k_cu_fefbd5934cuda3std3__45__cpo6rbeginE - _ZN34_INTERNAL_5c90ba1c_4_k_cu_fefbd5934cuda3std6ranges3__45__cpo6cbeginE)
_ZN34_INTERNAL_5c90ba1c_4_k_cu_fefbd5934cuda3std6ranges3__45__cpo6cbeginE:
	.zero		1
	.type		_ZN34_INTERNAL_5c90ba1c_4_k_cu_fefbd5934cuda3std3__45__cpo6rbeginE,@object
	.size		_ZN34_INTERNAL_5c90ba1c_4_k_cu_fefbd5934cuda3std3__45__cpo6rbeginE,(_ZN34_INTERNAL_5c90ba1c_4_k_cu_fefbd5934cuda3std6ranges3__45__cpo4nextE - _ZN34_INTERNAL_5c90ba1c_4_k_cu_fefbd5934cuda3std3__45__cpo6rbeginE)
_ZN34_INTERNAL_5c90ba1c_4_k_cu_fefbd5934cuda3std3__45__cpo6rbeginE:
	.zero		1
	.type		_ZN34_INTERNAL_5c90ba1c_4_k_cu_fefbd5934cuda3std6ranges3__45__cpo4nextE,@object
	.size		_ZN34_INTERNAL_5c90ba1c_4_k_cu_fefbd5934cuda3std6ranges3__45__cpo4nextE,(_ZN34_INTERNAL_5c90ba1c_4_k_cu_fefbd5934cuda3std6ranges3__45__cpo4swapE - _ZN34_INTERNAL_5c90ba1c_4_k_cu_fefbd5934cuda3std6ranges3__45__cpo4nextE)
_ZN34_INTERNAL_5c90ba1c_4_k_cu_fefbd5934cuda3std6ranges3__45__cpo4nextE:
	.zero		1
	.type		_ZN34_INTERNAL_5c90ba1c_4_k_cu_fefbd5934cuda3std6ranges3__45__cpo4swapE,@object
	.size		_ZN34_INTERNAL_5c90ba1c_4_k_cu_fefbd5934cuda3std6ranges3__45__cpo4swapE,(_ZN34_INTERNAL_5c90ba1c_4_k_cu_fefbd5934cuda3std3__420unreachable_sentinelE - _ZN34_INTERNAL_5c90ba1c_4_k_cu_fefbd5934cuda3std6ranges3__45__cpo4swapE)
_ZN34_INTERNAL_5c90ba1c_4_k_cu_fefbd5934cuda3std6ranges3__45__cpo4swapE:
	.zero		1
	.type		_ZN34_INTERNAL_5c90ba1c_4_k_cu_fefbd5934cuda3std3__420unreachable_sentinelE,@object
	.size		_ZN34_INTERNAL_5c90ba1c_4_k_cu_fefbd5934cuda3std3__420unreachable_sentinelE,(_ZN34_INTERNAL_5c90ba1c_4_k_cu_fefbd5936thrust24THRUST_300001_SM_1000_NS6system6detail10sequential3seqE - _ZN34_INTERNAL_5c90ba1c_4_k_cu_fefbd5934cuda3std3__420unreachable_sentinelE)
_ZN34_INTERNAL_5c90ba1c_4_k_cu_fefbd5934cuda3std3__420unreachable_sentinelE:
	.zero		1
	.type		_ZN34_INTERNAL_5c90ba1c_4_k_cu_fefbd5936thrust24THRUST_300001_SM_1000_NS6system6detail10sequential3seqE,@object
	.size		_ZN34_INTERNAL_5c90ba1c_4_k_cu_fefbd5936thrust24THRUST_300001_SM_1000_NS6system6detail10sequential3seqE,(_ZN34_INTERNAL_5c90ba1c_4_k_cu_fefbd5934cuda3std3__45__cpo4cendE - _ZN34_INTERNAL_5c90ba1c_4_k_cu_fefbd5936thrust24THRUST_300001_SM_1000_NS6system6detail10sequential3seqE)
_ZN34_INTERNAL_5c90ba1c_4_k_cu_fefbd5936thrust24THRUST_300001_SM_1000_NS6system6detail10sequential3seqE:
	.zero		1
	.type		_ZN34_INTERNAL_5c90ba1c_4_k_cu_fefbd5934cuda3std3__45__cpo4cendE,@object
	.size		_ZN34_INTERNAL_5c90ba1c_4_k_cu_fefbd5934cuda3std3__45__cpo4cendE,(_ZN34_INTERNAL_5c90ba1c_4_k_cu_fefbd5934cuda3std6ranges3__45__cpo9iter_swapE - _ZN34_INTERNAL_5c90ba1c_4_k_cu_fefbd5934cuda3std3__45__cpo4cendE)
_ZN34_INTERNAL_5c90ba1c_4_k_cu_fefbd5934cuda3std3__45__cpo4cendE:
	.zero		1
	.type		_ZN34_INTERNAL_5c90ba1c_4_k_cu_fefbd5934cuda3std6ranges3__45__cpo9iter_swapE,@object
	.size		_ZN34_INTERNAL_5c90ba1c_4_k_cu_fefbd5934cuda3std6ranges3__45__cpo9iter_swapE,(_ZN34_INTERNAL_5c90ba1c_4_k_cu_fefbd5934cuda3std3__45__cpo5crendE - _ZN34_INTERNAL_5c90ba1c_4_k_cu_fefbd5934cuda3std6ranges3__45__cpo9iter_swapE)
_ZN34_INTERNAL_5c90ba1c_4_k_cu_fefbd5934cuda3std6ranges3__45__cpo9iter_swapE:
	.zero		1
	.type		_ZN34_INTERNAL_5c90ba1c_4_k_cu_fefbd5934cuda3std3__45__cpo5crendE,@object
	.size		_ZN34_INTERNAL_5c90ba1c_4_k_cu_fefbd5934cuda3std3__45__cpo5crendE,(_ZN34_INTERNAL_5c90ba1c_4_k_cu_fefbd5934cuda3std6ranges3__45__cpo5cdataE - _ZN34_INTERNAL_5c90ba1c_4_k_cu_fefbd5934cuda3std3__45__cpo5crendE)
_ZN34_INTERNAL_5c90ba1c_4_k_cu_fefbd5934cuda3std3__45__cpo5crendE:
	.zero		1
	.type		_ZN34_INTERNAL_5c90ba1c_4_k_cu_fefbd5934cuda3std6ranges3__45__cpo5cdataE,@object
	.size		_ZN34_INTERNAL_5c90ba1c_4_k_cu_fefbd5934cuda3std6ranges3__45__cpo5cdataE,(_ZN34_INTERNAL_5c90ba1c_4_k_cu_fefbd5934cuda3std6ranges3__45__cpo3endE - _ZN34_INTERNAL_5c90ba1c_4_k_cu_fefbd5934cuda3std6ranges3__45__cpo5cdataE)
_ZN34_INTERNAL_5c90ba1c_4_k_cu_fefbd5934cuda3std6ranges3__45__cpo5cdataE:
	.zero		1
	.type		_ZN34_INTERNAL_5c90ba1c_4_k_cu_fefbd5934cuda3std6ranges3__45__cpo3endE,@object
	.size		_ZN34_INTERNAL_5c90ba1c_4_k_cu_fefbd5934cuda3std6ranges3__45__cpo3endE,(_ZN34_INTERNAL_5c90ba1c_4_k_cu_fefbd5934cuda3std3__419piecewise_constructE - _ZN34_INTERNAL_5c90ba1c_4_k_cu_fefbd5934cuda3std6ranges3__45__cpo3endE)
_ZN34_INTERNAL_5c90ba1c_4_k_cu_fefbd5934cuda3std6ranges3__45__cpo3endE:
	.zero		1
	.type		_ZN34_INTERNAL_5c90ba1c_4_k_cu_fefbd5934cuda3std3__419piecewise_constructE,@object
	.size		_ZN34_INTERNAL_5c90ba1c_4_k_cu_fefbd5934cuda3std3__419piecewise_constructE,(_ZN34_INTERNAL_5c90ba1c_4_k_cu_fefbd5934cuda3std6ranges3__45__cpo5ssizeE - _ZN34_INTERNAL_5c90ba1c_4_k_cu_fefbd5934cuda3std3__419piecewise_constructE)
_ZN34_INTERNAL_5c90ba1c_4_k_cu_fefbd5934cuda3std3__419piecewise_constructE:
	.zero		1
	.type		_ZN34_INTERNAL_5c90ba1c_4_k_cu_fefbd5934cuda3std6ranges3__45__cpo5ssizeE,@object
	.size		_ZN34_INTERNAL_5c90ba1c_4_k_cu_fefbd5934cuda3std6ranges3__45__cpo5ssizeE,(_ZN34_INTERNAL_5c90ba1c_4_k_cu_fefbd5934cuda3std3__45__cpo3endE - _ZN34_INTERNAL_5c90ba1c_4_k_cu_fefbd5934cuda3std6ranges3__45__cpo5ssizeE)
_ZN34_INTERNAL_5c90ba1c_4_k_cu_fefbd5934cuda3std6ranges3__45__cpo5ssizeE:
	.zero		1
	.type		_ZN34_INTERNAL_5c90ba1c_4_k_cu_fefbd5934cuda3std3__45__cpo3endE,@object
	.size		_ZN34_INTERNAL_5c90ba1c_4_k_cu_fefbd5934cuda3std3__45__cpo3endE,(_ZN34_INTERNAL_5c90ba1c_4_k_cu_fefbd5934cuda3std6ranges3__45__cpo4cendE - _ZN34_INTERNAL_5c90ba1c_4_k_cu_fefbd5934cuda3std3__45__cpo3endE)
_ZN34_INTERNAL_5c90ba1c_4_k_cu_fefbd5934cuda3std3__45__cpo3endE:
	.zero		1
	.type		_ZN34_INTERNAL_5c90ba1c_4_k_cu_fefbd5934cuda3std6ranges3__45__cpo4cendE,@object
	.size		_ZN34_INTERNAL_5c90ba1c_4_k_cu_fefbd5934cuda3std6ranges3__45__cpo4cendE,(_ZN34_INTERNAL_5c90ba1c_4_k_cu_fefbd5934cuda3std3__45__cpo4rendE - _ZN34_INTERNAL_5c90ba1c_4_k_cu_fefbd5934cuda3std6ranges3__45__cpo4cendE)
_ZN34_INTERNAL_5c90ba1c_4_k_cu_fefbd5934cuda3std6ranges3__45__cpo4cendE:
	.zero		1
	.type		_ZN34_INTERNAL_5c90ba1c_4_k_cu_fefbd5934cuda3std3__45__cpo4rendE,@object
	.size		_ZN34_INTERNAL_5c90ba1c_4_k_cu_fefbd5934cuda3std3__45__cpo4rendE,(_ZN34_INTERNAL_5c90ba1c_4_k_cu_fefbd5934cuda3std6ranges3__45__cpo4prevE - _ZN34_INTERNAL_5c90ba1c_4_k_cu_fefbd5934cuda3std3__45__cpo4rendE)
_ZN34_INTERNAL_5c90ba1c_4_k_cu_fefbd5934cuda3std3__45__cpo4rendE:
	.zero		1
	.type		_ZN34_INTERNAL_5c90ba1c_4_k_cu_fefbd5934cuda3std6ranges3__45__cpo4prevE,@object
	.size		_ZN34_INTERNAL_5c90ba1c_4_k_cu_fefbd5934cuda3std6ranges3__45__cpo4prevE,(_ZN34_INTERNAL_5c90ba1c_4_k_cu_fefbd5934cuda3std6ranges3__45__cpo9iter_moveE - _ZN34_INTERNAL_5c90ba1c_4_k_cu_fefbd5934cuda3std6ranges3__45__cpo4prevE)
_ZN34_INTERNAL_5c90ba1c_4_k_cu_fefbd5934cuda3std6ranges3__45__cpo4prevE:
	.zero		1
	.type		_ZN34_INTERNAL_5c90ba1c_4_k_cu_fefbd5934cuda3std6ranges3__45__cpo9iter_moveE,@object
	.size		_ZN34_INTERNAL_5c90ba1c_4_k_cu_fefbd5934cuda3std6ranges3__45__cpo9iter_moveE,(.L_13 - _ZN34_INTERNAL_5c90ba1c_4_k_cu_fefbd5934cuda3std6ranges3__45__cpo9iter_moveE)
_ZN34_INTERNAL_5c90ba1c_4_k_cu_fefbd5934cuda3std6ranges3__45__cpo9iter_moveE:
	.zero		1
.L_13:


//--------------------- .nv.shared._Z15BlockSortKernelIyLi256ELi16EEvPT_S1_ --------------------------
	.section	.nv.shared._Z15BlockSortKernelIyLi256ELi16EEvPT_S1_,"aw",@nobits
	.sectionflags	@""
	.align	16
.nv.shared._Z15BlockSortKernelIyLi256ELi16EEvPT_S1_:
	.zero		34816


//--------------------- .nv.shared._Z15BlockSortKernelIyLi256ELi8EEvPT_S1_ --------------------------
	.section	.nv.shared._Z15BlockSortKernelIyLi256ELi8EEvPT_S1_,"aw",@nobits
	.sectionflags	@""
	.align	16
.nv.shared._Z15BlockSortKernelIyLi256ELi8EEvPT_S1_:
	.zero		17920


//--------------------- .nv.shared._Z15BlockSortKernelIyLi128ELi8EEvPT_S1_ --------------------------
	.section	.nv.shared._Z15BlockSortKernelIyLi128ELi8EEvPT_S1_,"aw",@nobits
	.sectionflags	@""
	.align	16
.nv.shared._Z15BlockSortKernelIyLi128ELi8EEvPT_S1_:
	.zero		9472


//--------------------- .nv.shared._Z15BlockSortKernelIyLi128ELi4EEvPT_S1_ --------------------------
	.section	.nv.shared._Z15BlockSortKernelIyLi128ELi4EEvPT_S1_,"aw",@nobits
	.sectionflags	@""
	.align	16
.nv.shared._Z15BlockSortKernelIyLi128ELi4EEvPT_S1_:
	.zero		5664


//--------------------- .nv.shared._Z15BlockSortKernelIyLi64ELi4EEvPT_S1_ --------------------------
	.section	.nv.shared._Z15BlockSortKernelIyLi64ELi4EEvPT_S1_,"aw",@nobits
	.sectionflags	@""
	.align	16
.nv.shared._Z15BlockSortKernelIyLi64ELi4EEvPT_S1_:
	.zero		3360


//--------------------- .nv.constant0._Z24format_nlist_fill_a_se_aIdEvPKT_PKiS4_S4_fPyPii --------------------------
	.section	.nv.constant0._Z24format_nlist_fill_a_se_aIdEvPKT_PKiS4_S4_fPyPii,"a",@progbits
	.sectionflags	@""
	.align	4
.nv.constant0._Z24format_nlist_fill_a_se_aIdEvPKT_PKiS4_S4_fPyPii:
	.zero		956


//--------------------- .nv.constant0._Z15BlockSortKernelIyLi256ELi16EEvPT_S1_ --------------------------
	.section	.nv.constant0._Z15BlockSortKernelIyLi256ELi16EEvPT_S1_,"a",@progbits
	.sectionflags	@""
	.align	4
.nv.constant0._Z15BlockSortKernelIyLi256ELi16EEvPT_S1_:
	.zero		912


//--------------------- .nv.constant0._Z15BlockSortKernelIyLi256ELi8EEvPT_S1_ --------------------------
	.section	.nv.constant0._Z15BlockSortKernelIyLi256ELi8EEvPT_S1_,"a",@progbits
	.sectionflags	@""
	.align	4
.nv.constant0._Z15BlockSortKernelIyLi256ELi8EEvPT_S1_:
	.zero		912


//--------------------- .nv.constant0._Z15BlockSortKernelIyLi128ELi8EEvPT_S1_ --------------------------
	.section	.nv.constant0._Z15BlockSortKernelIyLi128ELi8EEvPT_S1_,"a",@progbits
	.sectionflags	@""
	.align	4
.nv.constant0._Z15BlockSortKernelIyLi128ELi8EEvPT_S1_:
	.zero		912


//--------------------- .nv.constant0._Z15BlockSortKernelIyLi128ELi4EEvPT_S1_ --------------------------
	.section	.nv.constant0._Z15BlockSortKernelIyLi128ELi4EEvPT_S1_,"a",@progbits
	.sectionflags	@""
	.align	4
.nv.constant0._Z15BlockSortKernelIyLi128ELi4EEvPT_S1_:
	.zero		912


//--------------------- .nv.constant0._Z24format_nlist_fill_a_se_aIfEvPKT_PKiS4_S4_fPyPii --------------------------
	.section	.nv.constant0._Z24format_nlist_fill_a_se_aIfEvPKT_PKiS4_S4_fPyPii,"a",@progbits
	.sectionflags	@""
	.align	4
.nv.constant0._Z24format_nlist_fill_a_se_aIfEvPKT_PKiS4_S4_fPyPii:
	.zero		956


//--------------------- .nv.constant0._Z15BlockSortKernelIyLi64ELi4EEvPT_S1_ --------------------------
	.section	.nv.constant0._Z15BlockSortKernelIyLi64ELi4EEvPT_S1_,"a",@progbits
	.sectionflags	@""
	.align	4
.nv.constant0._Z15BlockSortKernelIyLi64ELi4EEvPT_S1_:
	.zero		912


//--------------------- .nv.constant0._Z23compute_descriptor_se_aIdEvPT_iS1_iS1_iPKiPKS0_S5_PiiS5_ffi --------------------------
	.section	.nv.constant0._Z23compute_descriptor_se_aIdEvPT_iS1_iS1_iPKiPKS0_S5_PiiS5_ffi,"a",@progbits
	.sectionflags	@""
	.align	4
.nv.constant0._Z23compute_descriptor_se_aIdEvPT_iS1_iS1_iPKiPKS0_S5_PiiS5_ffi:
	.zero		1004


//--------------------- .nv.constant0._Z23compute_descriptor_se_aIfEvPT_iS1_iS1_iPKiPKS0_S5_PiiS5_ffi --------------------------
	.section	.nv.constant0._Z23compute_descriptor_se_aIfEvPT_iS1_iS1_iPKiPKS0_S5_PiiS5_ffi,"a",@progbits
	.sectionflags	@""
	.align	4
.nv.constant0._Z23compute_descriptor_se_aIfEvPT_iS1_iS1_iPKiPKS0_S5_PiiS5_ffi:
	.zero		1004


//--------------------- .nv.constant0._Z24format_nlist_fill_b_se_aPiiiPKiS1_PyS1_iS_i --------------------------
	.section	.nv.constant0._Z24format_nlist_fill_b_se_aPiiiPKiS1_PyS1_iS_i,"a",@progbits
	.sectionflags	@""
	.align	4
.nv.constant0._Z24format_nlist_fill_b_se_aPiiiPKiS1_PyS1_iS_i:
	.zero		964


//--------------------- .nv.constant0._Z14get_i_idx_se_aiPKiPi --------------------------
	.section	.nv.constant0._Z14get_i_idx_se_aiPKiPi,"a",@progbits
	.sectionflags	@""
	.align	4
.nv.constant0._Z14get_i_idx_se_aiPKiPi:
	.zero		920


//--------------------- SYMBOLS --------------------------

	.type		.nv.reservedSmem.offset0,@object
	.size		.nv.reservedSmem.offset0,0x4
	.type		.nv.reservedSmem.cap,@object
	.size		.nv.reservedSmem.cap,0x4
